//
// Generated by NVIDIA NVVM Compiler
//
// Compiler Build ID: CL-36424714
// Cuda compilation tools, release 13.0, V13.0.88
// Based on NVVM 20.0.0
//

.version 9.0
.target sm_100
.address_size 64

	// .globl	_Z20MatrixMultiplyKernelPfPKiS1_S_S1_S1_S_S1_S1_
// _ZZ20MatrixMultiplyKernelPfPKiS1_S_S1_S1_S_S1_S1_E8a_shared has been demoted
// _ZZ20MatrixMultiplyKernelPfPKiS1_S_S1_S1_S_S1_S1_E8b_shared has been demoted
// _ZZ12reduceKernelPfPiS0_iS_S0_S0_ifiiE5cache has been demoted

.visible .entry _Z20MatrixMultiplyKernelPfPKiS1_S_S1_S1_S_S1_S1_(
	.param .u64 .ptr .align 1 _Z20MatrixMultiplyKernelPfPKiS1_S_S1_S1_S_S1_S1__param_0,
	.param .u64 .ptr .align 1 _Z20MatrixMultiplyKernelPfPKiS1_S_S1_S1_S_S1_S1__param_1,
	.param .u64 .ptr .align 1 _Z20MatrixMultiplyKernelPfPKiS1_S_S1_S1_S_S1_S1__param_2,
	.param .u64 .ptr .align 1 _Z20MatrixMultiplyKernelPfPKiS1_S_S1_S1_S_S1_S1__param_3,
	.param .u64 .ptr .align 1 _Z20MatrixMultiplyKernelPfPKiS1_S_S1_S1_S_S1_S1__param_4,
	.param .u64 .ptr .align 1 _Z20MatrixMultiplyKernelPfPKiS1_S_S1_S1_S_S1_S1__param_5,
	.param .u64 .ptr .align 1 _Z20MatrixMultiplyKernelPfPKiS1_S_S1_S1_S_S1_S1__param_6,
	.param .u64 .ptr .align 1 _Z20MatrixMultiplyKernelPfPKiS1_S_S1_S1_S_S1_S1__param_7,
	.param .u64 .ptr .align 1 _Z20MatrixMultiplyKernelPfPKiS1_S_S1_S1_S_S1_S1__param_8
)
{
	.reg .pred 	%p<45>;
	.reg .b32 	%r<97>;
	.reg .b32 	%f<113>;
	.reg .b64 	%rd<35>;
	// demoted variable
	.shared .align 4 .b8 _ZZ20MatrixMultiplyKernelPfPKiS1_S_S1_S1_S_S1_S1_E8a_shared[4096];
	// demoted variable
	.shared .align 4 .b8 _ZZ20MatrixMultiplyKernelPfPKiS1_S_S1_S1_S_S1_S1_E8b_shared[4096];
	ld.param.u64 	%rd19, [_Z20MatrixMultiplyKernelPfPKiS1_S_S1_S1_S_S1_S1__param_1];
	ld.param.u64 	%rd15, [_Z20MatrixMultiplyKernelPfPKiS1_S_S1_S1_S_S1_S1__param_2];
	ld.param.u64 	%rd16, [_Z20MatrixMultiplyKernelPfPKiS1_S_S1_S1_S_S1_S1__param_3];
	ld.param.u64 	%rd20, [_Z20MatrixMultiplyKernelPfPKiS1_S_S1_S1_S_S1_S1__param_4];
	ld.param.u64 	%rd21, [_Z20MatrixMultiplyKernelPfPKiS1_S_S1_S1_S_S1_S1__param_5];
	ld.param.u64 	%rd18, [_Z20MatrixMultiplyKernelPfPKiS1_S_S1_S1_S_S1_S1__param_7];
	ld.param.u64 	%rd22, [_Z20MatrixMultiplyKernelPfPKiS1_S_S1_S1_S_S1_S1__param_8];
	cvta.to.global.u64 	%rd1, %rd19;
	cvta.to.global.u64 	%rd2, %rd22;
	cvta.to.global.u64 	%rd3, %rd21;
	cvta.to.global.u64 	%rd4, %rd20;
	mov.u32 	%r1, %ctaid.z;
	ld.global.u32 	%r29, [%rd4];
	setp.lt.s32 	%p1, %r29, 2;
	mov.b32 	%r92, 0;
	@%p1 bra 	$L__BB0_2;
	ld.global.u32 	%r92, [%rd3];
$L__BB0_2:
	cvta.to.global.u64 	%rd23, %rd18;
	ld.global.u32 	%r31, [%rd23];
	setp.lt.s32 	%p2, %r31, 2;
	mov.b32 	%r93, 0;
	@%p2 bra 	$L__BB0_4;
	ld.global.u32 	%r93, [%rd2];
$L__BB0_4:
	mov.u32 	%r6, %tid.x;
	mov.u32 	%r32, %ctaid.x;
	mov.u32 	%r33, %ntid.x;
	mad.lo.s32 	%r7, %r32, %r33, %r6;
	mov.u32 	%r8, %tid.y;
	mov.u32 	%r34, %ctaid.y;
	mov.u32 	%r35, %ntid.y;
	mad.lo.s32 	%r9, %r34, %r35, %r8;
	ld.global.u32 	%r36, [%rd1];
	setp.ge.s32 	%p3, %r1, %r36;
	@%p3 bra 	$L__BB0_50;
	ld.global.u32 	%r37, [%rd1+4];
	setp.ge.s32 	%p4, %r7, %r37;
	@%p4 bra 	$L__BB0_50;
	ld.global.u32 	%r38, [%rd1+8];
	setp.ge.s32 	%p5, %r9, %r38;
	@%p5 bra 	$L__BB0_50;
	cvta.to.global.u64 	%rd24, %rd15;
	ld.global.u32 	%r39, [%rd24];
	mul.lo.s32 	%r40, %r39, %r1;
	ld.global.u32 	%r41, [%rd24+4];
	mad.lo.s32 	%r42, %r41, %r7, %r40;
	ld.global.u32 	%r43, [%rd24+8];
	mad.lo.s32 	%r10, %r43, %r9, %r42;
	bar.sync 	0;
	ld.global.u32 	%r94, [%rd4+8];
	setp.lt.s32 	%p6, %r94, 1;
	mov.f32 	%f111, 0f00000000;
	@%p6 bra 	$L__BB0_49;
	mul.lo.s32 	%r12, %r92, %r1;
	shl.b32 	%r45, %r6, 7;
	mov.u32 	%r46, _ZZ20MatrixMultiplyKernelPfPKiS1_S_S1_S1_S_S1_S1_E8a_shared;
	add.s32 	%r13, %r46, %r45;
	mul.lo.s32 	%r14, %r93, %r1;
	shl.b32 	%r47, %r8, 2;
	mov.u32 	%r48, _ZZ20MatrixMultiplyKernelPfPKiS1_S_S1_S1_S_S1_S1_E8b_shared;
	add.s32 	%r15, %r48, %r47;
	cvta.to.global.u64 	%rd5, %rd16;
	mov.f32 	%f111, 0f00000000;
	mov.b32 	%r95, 0;
$L__BB0_9:
	mov.b32 	%r96, 0;
$L__BB0_10:
	add.s32 	%r19, %r96, %r95;
	setp.ge.s32 	%p7, %r19, %r94;
	@%p7 bra 	$L__BB0_15;
	ld.param.u64 	%rd34, [_Z20MatrixMultiplyKernelPfPKiS1_S_S1_S1_S_S1_S1__param_6];
	ld.global.u32 	%r50, [%rd3+4];
	mad.lo.s32 	%r51, %r50, %r7, %r12;
	ld.global.u32 	%r20, [%rd3+8];
	mad.lo.s32 	%r52, %r20, %r19, %r51;
	mul.wide.s32 	%rd25, %r52, 4;
	add.s64 	%rd6, %rd5, %rd25;
	ld.global.f32 	%f38, [%rd6];
	shl.b32 	%r53, %r96, 2;
	add.s32 	%r21, %r13, %r53;
	st.shared.f32 	[%r21], %f38;
	ld.global.u32 	%r22, [%rd2+4];
	mad.lo.s32 	%r54, %r22, %r19, %r14;
	ld.global.u32 	%r55, [%rd2+8];
	mad.lo.s32 	%r56, %r55, %r9, %r54;
	cvta.to.global.u64 	%rd26, %rd34;
	mul.wide.s32 	%rd27, %r56, 4;
	add.s64 	%rd7, %rd26, %rd27;
	ld.global.f32 	%f39, [%rd7];
	shl.b32 	%r57, %r96, 7;
	add.s32 	%r23, %r15, %r57;
	st.shared.f32 	[%r23], %f39;
	add.s32 	%r58, %r19, 1;
	setp.ge.s32 	%p8, %r58, %r94;
	@%p8 bra 	$L__BB0_15;
	mul.wide.s32 	%rd8, %r20, 4;
	add.s64 	%rd9, %rd6, %rd8;
	ld.global.f32 	%f40, [%rd9];
	st.shared.f32 	[%r21+4], %f40;
	mul.wide.s32 	%rd10, %r22, 4;
	add.s64 	%rd11, %rd7, %rd10;
	ld.global.f32 	%f41, [%rd11];
	st.shared.f32 	[%r23+128], %f41;
	add.s32 	%r59, %r19, 2;
	setp.ge.s32 	%p9, %r59, %r94;
	@%p9 bra 	$L__BB0_15;
	add.s64 	%rd12, %rd9, %rd8;
	ld.global.f32 	%f42, [%rd12];
	st.shared.f32 	[%r21+8], %f42;
	add.s64 	%rd13, %rd11, %rd10;
	ld.global.f32 	%f43, [%rd13];
	st.shared.f32 	[%r23+256], %f43;
	add.s32 	%r60, %r19, 3;
	setp.ge.s32 	%p10, %r60, %r94;
	@%p10 bra 	$L__BB0_15;
	add.s64 	%rd28, %rd12, %rd8;
	ld.global.f32 	%f44, [%rd28];
	st.shared.f32 	[%r21+12], %f44;
	add.s64 	%rd29, %rd13, %rd10;
	ld.global.f32 	%f45, [%rd29];
	st.shared.f32 	[%r23+384], %f45;
	add.s32 	%r96, %r96, 4;
	setp.ne.s32 	%p11, %r96, 32;
	@%p11 bra 	$L__BB0_10;
$L__BB0_15:
	bar.sync 	0;
	ld.global.u32 	%r25, [%rd4+8];
	setp.ge.s32 	%p12, %r95, %r25;
	@%p12 bra 	$L__BB0_48;
	ld.shared.f32 	%f46, [%r13];
	ld.shared.f32 	%f47, [%r15];
	fma.rn.f32 	%f111, %f46, %f47, %f111;
	add.s32 	%r61, %r95, 1;
	setp.ge.s32 	%p13, %r61, %r25;
	@%p13 bra 	$L__BB0_48;
	ld.shared.f32 	%f48, [%r13+4];
	ld.shared.f32 	%f49, [%r15+128];
	fma.rn.f32 	%f111, %f48, %f49, %f111;
	add.s32 	%r62, %r95, 2;
	setp.ge.s32 	%p14, %r62, %r25;
	@%p14 bra 	$L__BB0_48;
	ld.shared.f32 	%f50, [%r13+8];
	ld.shared.f32 	%f51, [%r15+256];
	fma.rn.f32 	%f111, %f50, %f51, %f111;
	add.s32 	%r63, %r95, 3;
	setp.ge.s32 	%p15, %r63, %r25;
	@%p15 bra 	$L__BB0_48;
	ld.shared.f32 	%f52, [%r13+12];
	ld.shared.f32 	%f53, [%r15+384];
	fma.rn.f32 	%f111, %f52, %f53, %f111;
	add.s32 	%r64, %r95, 4;
	setp.ge.s32 	%p16, %r64, %r25;
	@%p16 bra 	$L__BB0_48;
	ld.shared.f32 	%f54, [%r13+16];
	ld.shared.f32 	%f55, [%r15+512];
	fma.rn.f32 	%f111, %f54, %f55, %f111;
	add.s32 	%r65, %r95, 5;
	setp.ge.s32 	%p17, %r65, %r25;
	@%p17 bra 	$L__BB0_48;
	ld.shared.f32 	%f56, [%r13+20];
	ld.shared.f32 	%f57, [%r15+640];
	fma.rn.f32 	%f111, %f56, %f57, %f111;
	add.s32 	%r66, %r95, 6;
	setp.ge.s32 	%p18, %r66, %r25;
	@%p18 bra 	$L__BB0_48;
	ld.shared.f32 	%f58, [%r13+24];
	ld.shared.f32 	%f59, [%r15+768];
	fma.rn.f32 	%f111, %f58, %f59, %f111;
	add.s32 	%r67, %r95, 7;
	setp.ge.s32 	%p19, %r67, %r25;
	@%p19 bra 	$L__BB0_48;
	ld.shared.f32 	%f60, [%r13+28];
	ld.shared.f32 	%f61, [%r15+896];
	fma.rn.f32 	%f111, %f60, %f61, %f111;
	add.s32 	%r68, %r95, 8;
	setp.ge.s32 	%p20, %r68, %r25;
	@%p20 bra 	$L__BB0_48;
	ld.shared.f32 	%f62, [%r13+32];
	ld.shared.f32 	%f63, [%r15+1024];
	fma.rn.f32 	%f111, %f62, %f63, %f111;
	add.s32 	%r69, %r95, 9;
	setp.ge.s32 	%p21, %r69, %r25;
	@%p21 bra 	$L__BB0_48;
	ld.shared.f32 	%f64, [%r13+36];
	ld.shared.f32 	%f65, [%r15+1152];
	fma.rn.f32 	%f111, %f64, %f65, %f111;
	add.s32 	%r70, %r95, 10;
	setp.ge.s32 	%p22, %r70, %r25;
	@%p22 bra 	$L__BB0_48;
	ld.shared.f32 	%f66, [%r13+40];
	ld.shared.f32 	%f67, [%r15+1280];
	fma.rn.f32 	%f111, %f66, %f67, %f111;
	add.s32 	%r71, %r95, 11;
	setp.ge.s32 	%p23, %r71, %r25;
	@%p23 bra 	$L__BB0_48;
	ld.shared.f32 	%f68, [%r13+44];
	ld.shared.f32 	%f69, [%r15+1408];
	fma.rn.f32 	%f111, %f68, %f69, %f111;
	add.s32 	%r72, %r95, 12;
	setp.ge.s32 	%p24, %r72, %r25;
	@%p24 bra 	$L__BB0_48;
	ld.shared.f32 	%f70, [%r13+48];
	ld.shared.f32 	%f71, [%r15+1536];
	fma.rn.f32 	%f111, %f70, %f71, %f111;
	add.s32 	%r73, %r95, 13;
	setp.ge.s32 	%p25, %r73, %r25;
	@%p25 bra 	$L__BB0_48;
	ld.shared.f32 	%f72, [%r13+52];
	ld.shared.f32 	%f73, [%r15+1664];
	fma.rn.f32 	%f111, %f72, %f73, %f111;
	add.s32 	%r74, %r95, 14;
	setp.ge.s32 	%p26, %r74, %r25;
	@%p26 bra 	$L__BB0_48;
	ld.shared.f32 	%f74, [%r13+56];
	ld.shared.f32 	%f75, [%r15+1792];
	fma.rn.f32 	%f111, %f74, %f75, %f111;
	add.s32 	%r75, %r95, 15;
	setp.ge.s32 	%p27, %r75, %r25;
	@%p27 bra 	$L__BB0_48;
	ld.shared.f32 	%f76, [%r13+60];
	ld.shared.f32 	%f77, [%r15+1920];
	fma.rn.f32 	%f111, %f76, %f77, %f111;
	add.s32 	%r76, %r95, 16;
	setp.ge.s32 	%p28, %r76, %r25;
	@%p28 bra 	$L__BB0_48;
	ld.shared.f32 	%f78, [%r13+64];
	ld.shared.f32 	%f79, [%r15+2048];
	fma.rn.f32 	%f111, %f78, %f79, %f111;
	add.s32 	%r77, %r95, 17;
	setp.ge.s32 	%p29, %r77, %r25;
	@%p29 bra 	$L__BB0_48;
	ld.shared.f32 	%f80, [%r13+68];
	ld.shared.f32 	%f81, [%r15+2176];
	fma.rn.f32 	%f111, %f80, %f81, %f111;
	add.s32 	%r78, %r95, 18;
	setp.ge.s32 	%p30, %r78, %r25;
	@%p30 bra 	$L__BB0_48;
	ld.shared.f32 	%f82, [%r13+72];
	ld.shared.f32 	%f83, [%r15+2304];
	fma.rn.f32 	%f111, %f82, %f83, %f111;
	add.s32 	%r79, %r95, 19;
	setp.ge.s32 	%p31, %r79, %r25;
	@%p31 bra 	$L__BB0_48;
	ld.shared.f32 	%f84, [%r13+76];
	ld.shared.f32 	%f85, [%r15+2432];
	fma.rn.f32 	%f111, %f84, %f85, %f111;
	add.s32 	%r80, %r95, 20;
	setp.ge.s32 	%p32, %r80, %r25;
	@%p32 bra 	$L__BB0_48;
	ld.shared.f32 	%f86, [%r13+80];
	ld.shared.f32 	%f87, [%r15+2560];
	fma.rn.f32 	%f111, %f86, %f87, %f111;
	add.s32 	%r81, %r95, 21;
	setp.ge.s32 	%p33, %r81, %r25;
	@%p33 bra 	$L__BB0_48;
	ld.shared.f32 	%f88, [%r13+84];
	ld.shared.f32 	%f89, [%r15+2688];
	fma.rn.f32 	%f111, %f88, %f89, %f111;
	add.s32 	%r82, %r95, 22;
	setp.ge.s32 	%p34, %r82, %r25;
	@%p34 bra 	$L__BB0_48;
	ld.shared.f32 	%f90, [%r13+88];
	ld.shared.f32 	%f91, [%r15+2816];
	fma.rn.f32 	%f111, %f90, %f91, %f111;
	add.s32 	%r83, %r95, 23;
	setp.ge.s32 	%p35, %r83, %r25;
	@%p35 bra 	$L__BB0_48;
	ld.shared.f32 	%f92, [%r13+92];
	ld.shared.f32 	%f93, [%r15+2944];
	fma.rn.f32 	%f111, %f92, %f93, %f111;
	add.s32 	%r84, %r95, 24;
	setp.ge.s32 	%p36, %r84, %r25;
	@%p36 bra 	$L__BB0_48;
	ld.shared.f32 	%f94, [%r13+96];
	ld.shared.f32 	%f95, [%r15+3072];
	fma.rn.f32 	%f111, %f94, %f95, %f111;
	add.s32 	%r85, %r95, 25;
	setp.ge.s32 	%p37, %r85, %r25;
	@%p37 bra 	$L__BB0_48;
	ld.shared.f32 	%f96, [%r13+100];
	ld.shared.f32 	%f97, [%r15+3200];
	fma.rn.f32 	%f111, %f96, %f97, %f111;
	add.s32 	%r86, %r95, 26;
	setp.ge.s32 	%p38, %r86, %r25;
	@%p38 bra 	$L__BB0_48;
	ld.shared.f32 	%f98, [%r13+104];
	ld.shared.f32 	%f99, [%r15+3328];
	fma.rn.f32 	%f111, %f98, %f99, %f111;
	add.s32 	%r87, %r95, 27;
	setp.ge.s32 	%p39, %r87, %r25;
	@%p39 bra 	$L__BB0_48;
	ld.shared.f32 	%f100, [%r13+108];
	ld.shared.f32 	%f101, [%r15+3456];
	fma.rn.f32 	%f111, %f100, %f101, %f111;
	add.s32 	%r88, %r95, 28;
	setp.ge.s32 	%p40, %r88, %r25;
	@%p40 bra 	$L__BB0_48;
	ld.shared.f32 	%f102, [%r13+112];
	ld.shared.f32 	%f103, [%r15+3584];
	fma.rn.f32 	%f111, %f102, %f103, %f111;
	add.s32 	%r89, %r95, 29;
	setp.ge.s32 	%p41, %r89, %r25;
	@%p41 bra 	$L__BB0_48;
	ld.shared.f32 	%f104, [%r13+116];
	ld.shared.f32 	%f105, [%r15+3712];
	fma.rn.f32 	%f111, %f104, %f105, %f111;
	add.s32 	%r90, %r95, 30;
	setp.ge.s32 	%p42, %r90, %r25;
	@%p42 bra 	$L__BB0_48;
	ld.shared.f32 	%f106, [%r13+120];
	ld.shared.f32 	%f107, [%r15+3840];
	fma.rn.f32 	%f111, %f106, %f107, %f111;
	add.s32 	%r91, %r95, 31;
	setp.ge.s32 	%p43, %r91, %r25;
	@%p43 bra 	$L__BB0_48;
	ld.shared.f32 	%f108, [%r13+124];
	ld.shared.f32 	%f109, [%r15+3968];
	fma.rn.f32 	%f111, %f108, %f109, %f111;
$L__BB0_48:
	bar.sync 	0;
	add.s32 	%r95, %r95, 32;
	ld.global.u32 	%r94, [%rd4+8];
	setp.lt.s32 	%p44, %r95, %r94;
	@%p44 bra 	$L__BB0_9;
$L__BB0_49:
	ld.param.u64 	%rd33, [_Z20MatrixMultiplyKernelPfPKiS1_S_S1_S1_S_S1_S1__param_0];
	cvta.to.global.u64 	%rd30, %rd33;
	mul.wide.s32 	%rd31, %r10, 4;
	add.s64 	%rd32, %rd30, %rd31;
	st.global.f32 	[%rd32], %f111;
$L__BB0_50:
	ret;

}
	// .globl	_Z9mapKernelPfPiS0_iS_S0_S0_ii
.visible .entry _Z9mapKernelPfPiS0_iS_S0_S0_ii(
	.param .u64 .ptr .align 1 _Z9mapKernelPfPiS0_iS_S0_S0_ii_param_0,
	.param .u64 .ptr .align 1 _Z9mapKernelPfPiS0_iS_S0_S0_ii_param_1,
	.param .u64 .ptr .align 1 _Z9mapKernelPfPiS0_iS_S0_S0_ii_param_2,
	.param .u32 _Z9mapKernelPfPiS0_iS_S0_S0_ii_param_3,
	.param .u64 .ptr .align 1 _Z9mapKernelPfPiS0_iS_S0_S0_ii_param_4,
	.param .u64 .ptr .align 1 _Z9mapKernelPfPiS0_iS_S0_S0_ii_param_5,
	.param .u64 .ptr .align 1 _Z9mapKernelPfPiS0_iS_S0_S0_ii_param_6,
	.param .u32 _Z9mapKernelPfPiS0_iS_S0_S0_ii_param_7,
	.param .u32 _Z9mapKernelPfPiS0_iS_S0_S0_ii_param_8
)
{
	.local .align 8 .b8 	__local_depot1[80];
	.reg .b64 	%SP;
	.reg .b64 	%SPL;
	.reg .pred 	%p<106>;
	.reg .b32 	%r<521>;
	.reg .b32 	%f<77>;
	.reg .b64 	%rd<159>;
	.reg .b64 	%fd<67>;

	mov.u64 	%SPL, __local_depot1;
	ld.param.u64 	%rd59, [_Z9mapKernelPfPiS0_iS_S0_S0_ii_param_0];
	ld.param.u64 	%rd61, [_Z9mapKernelPfPiS0_iS_S0_S0_ii_param_1];
	ld.param.u64 	%rd62, [_Z9mapKernelPfPiS0_iS_S0_S0_ii_param_2];
	ld.param.u32 	%r108, [_Z9mapKernelPfPiS0_iS_S0_S0_ii_param_3];
	ld.param.u64 	%rd60, [_Z9mapKernelPfPiS0_iS_S0_S0_ii_param_4];
	ld.param.u64 	%rd63, [_Z9mapKernelPfPiS0_iS_S0_S0_ii_param_5];
	ld.param.u64 	%rd64, [_Z9mapKernelPfPiS0_iS_S0_S0_ii_param_6];
	ld.param.u32 	%r106, [_Z9mapKernelPfPiS0_iS_S0_S0_ii_param_7];
	ld.param.u32 	%r107, [_Z9mapKernelPfPiS0_iS_S0_S0_ii_param_8];
	cvta.to.global.u64 	%rd1, %rd61;
	cvta.to.global.u64 	%rd2, %rd63;
	cvta.to.global.u64 	%rd3, %rd64;
	cvta.to.global.u64 	%rd4, %rd62;
	add.u64 	%rd5, %SPL, 0;
	add.u64 	%rd6, %SPL, 40;
	mov.u32 	%r109, %tid.x;
	mov.u32 	%r110, %ctaid.x;
	mov.u32 	%r111, %ntid.x;
	mad.lo.s32 	%r476, %r110, %r111, %r109;
	setp.ge.s32 	%p1, %r476, %r108;
	@%p1 bra 	$L__BB1_198;
	setp.lt.s32 	%p2, %r106, 1;
	mov.b64 	%rd151, 0;
	@%p2 bra 	$L__BB1_132;
	add.s32 	%r2, %r106, -1;
	and.b32  	%r3, %r106, 7;
	setp.lt.u32 	%p3, %r2, 7;
	mov.u32 	%r475, %r106;
	@%p3 bra 	$L__BB1_6;
	add.s32 	%r480, %r106, -4;
	and.b32  	%r112, %r106, 2147483640;
	neg.s32 	%r479, %r112;
$L__BB1_4:
	.pragma "nounroll";
	add.s32 	%r113, %r480, 3;
	mul.wide.u32 	%rd68, %r113, 4;
	add.s64 	%rd69, %rd1, %rd68;
	ld.global.u32 	%r114, [%rd69];
	div.s32 	%r115, %r476, %r114;
	mul.lo.s32 	%r116, %r115, %r114;
	sub.s32 	%r117, %r476, %r116;
	add.s64 	%rd70, %rd5, %rd68;
	st.local.u32 	[%rd70], %r117;
	add.s32 	%r118, %r480, 2;
	mul.wide.u32 	%rd71, %r118, 4;
	add.s64 	%rd72, %rd1, %rd71;
	ld.global.u32 	%r119, [%rd72];
	div.s32 	%r120, %r115, %r119;
	mul.lo.s32 	%r121, %r120, %r119;
	sub.s32 	%r122, %r115, %r121;
	add.s64 	%rd73, %rd5, %rd71;
	st.local.u32 	[%rd73], %r122;
	add.s32 	%r123, %r480, 1;
	mul.wide.u32 	%rd74, %r123, 4;
	add.s64 	%rd75, %rd1, %rd74;
	ld.global.u32 	%r124, [%rd75];
	div.s32 	%r125, %r120, %r124;
	mul.lo.s32 	%r126, %r125, %r124;
	sub.s32 	%r127, %r120, %r126;
	add.s64 	%rd76, %rd5, %rd74;
	st.local.u32 	[%rd76], %r127;
	add.s32 	%r128, %r480, -4;
	mul.wide.u32 	%rd77, %r480, 4;
	add.s64 	%rd78, %rd1, %rd77;
	ld.global.u32 	%r129, [%rd78];
	div.s32 	%r130, %r125, %r129;
	mul.lo.s32 	%r131, %r130, %r129;
	sub.s32 	%r132, %r125, %r131;
	add.s64 	%rd79, %rd5, %rd77;
	st.local.u32 	[%rd79], %r132;
	add.s32 	%r133, %r480, -1;
	mul.wide.u32 	%rd80, %r133, 4;
	add.s64 	%rd81, %rd1, %rd80;
	ld.global.u32 	%r134, [%rd81];
	div.s32 	%r135, %r130, %r134;
	mul.lo.s32 	%r136, %r135, %r134;
	sub.s32 	%r137, %r130, %r136;
	add.s64 	%rd82, %rd5, %rd80;
	st.local.u32 	[%rd82], %r137;
	add.s32 	%r138, %r480, -2;
	mul.wide.u32 	%rd83, %r138, 4;
	add.s64 	%rd84, %rd1, %rd83;
	ld.global.u32 	%r139, [%rd84];
	div.s32 	%r140, %r135, %r139;
	mul.lo.s32 	%r141, %r140, %r139;
	sub.s32 	%r142, %r135, %r141;
	add.s64 	%rd85, %rd5, %rd83;
	st.local.u32 	[%rd85], %r142;
	add.s32 	%r143, %r480, -3;
	mul.wide.u32 	%rd86, %r143, 4;
	add.s64 	%rd87, %rd1, %rd86;
	ld.global.u32 	%r144, [%rd87];
	div.s32 	%r145, %r140, %r144;
	mul.lo.s32 	%r146, %r145, %r144;
	sub.s32 	%r147, %r140, %r146;
	add.s64 	%rd88, %rd5, %rd86;
	st.local.u32 	[%rd88], %r147;
	mul.wide.u32 	%rd89, %r128, 4;
	add.s64 	%rd90, %rd1, %rd89;
	ld.global.u32 	%r148, [%rd90];
	div.s32 	%r476, %r145, %r148;
	mul.lo.s32 	%r149, %r476, %r148;
	sub.s32 	%r150, %r145, %r149;
	add.s64 	%rd91, %rd5, %rd89;
	st.local.u32 	[%rd91], %r150;
	add.s32 	%r480, %r480, -8;
	add.s32 	%r479, %r479, 8;
	setp.eq.s32 	%p4, %r479, 0;
	@%p4 bra 	$L__BB1_5;
	bra.uni 	$L__BB1_4;
$L__BB1_5:
	add.s32 	%r475, %r480, 4;
$L__BB1_6:
	setp.eq.s32 	%p5, %r3, 0;
	@%p5 bra 	$L__BB1_14;
	and.b32  	%r9, %r106, 3;
	setp.lt.u32 	%p6, %r3, 4;
	@%p6 bra 	$L__BB1_9;
	add.s32 	%r151, %r475, -1;
	mul.wide.u32 	%rd92, %r151, 4;
	add.s64 	%rd93, %rd1, %rd92;
	ld.global.u32 	%r152, [%rd93];
	div.s32 	%r153, %r476, %r152;
	mul.lo.s32 	%r154, %r153, %r152;
	sub.s32 	%r155, %r476, %r154;
	add.s64 	%rd94, %rd5, %rd92;
	st.local.u32 	[%rd94], %r155;
	add.s32 	%r156, %r475, -2;
	mul.wide.u32 	%rd95, %r156, 4;
	add.s64 	%rd96, %rd1, %rd95;
	ld.global.u32 	%r157, [%rd96];
	div.s32 	%r158, %r153, %r157;
	mul.lo.s32 	%r159, %r158, %r157;
	sub.s32 	%r160, %r153, %r159;
	add.s64 	%rd97, %rd5, %rd95;
	st.local.u32 	[%rd97], %r160;
	add.s32 	%r161, %r475, -3;
	mul.wide.u32 	%rd98, %r161, 4;
	add.s64 	%rd99, %rd1, %rd98;
	ld.global.u32 	%r162, [%rd99];
	div.s32 	%r163, %r158, %r162;
	mul.lo.s32 	%r164, %r163, %r162;
	sub.s32 	%r165, %r158, %r164;
	add.s64 	%rd100, %rd5, %rd98;
	st.local.u32 	[%rd100], %r165;
	add.s32 	%r475, %r475, -4;
	mul.wide.u32 	%rd101, %r475, 4;
	add.s64 	%rd102, %rd1, %rd101;
	ld.global.u32 	%r166, [%rd102];
	div.s32 	%r476, %r163, %r166;
	mul.lo.s32 	%r167, %r476, %r166;
	sub.s32 	%r168, %r163, %r167;
	add.s64 	%rd103, %rd5, %rd101;
	st.local.u32 	[%rd103], %r168;
$L__BB1_9:
	setp.eq.s32 	%p7, %r9, 0;
	@%p7 bra 	$L__BB1_14;
	setp.eq.s32 	%p8, %r9, 1;
	@%p8 bra 	$L__BB1_12;
	add.s32 	%r169, %r475, -1;
	mul.wide.u32 	%rd104, %r169, 4;
	add.s64 	%rd105, %rd1, %rd104;
	ld.global.u32 	%r170, [%rd105];
	div.s32 	%r171, %r476, %r170;
	mul.lo.s32 	%r172, %r171, %r170;
	sub.s32 	%r173, %r476, %r172;
	add.s64 	%rd106, %rd5, %rd104;
	st.local.u32 	[%rd106], %r173;
	add.s32 	%r475, %r475, -2;
	mul.wide.u32 	%rd107, %r475, 4;
	add.s64 	%rd108, %rd1, %rd107;
	ld.global.u32 	%r174, [%rd108];
	div.s32 	%r476, %r171, %r174;
	mul.lo.s32 	%r175, %r476, %r174;
	sub.s32 	%r176, %r171, %r175;
	add.s64 	%rd109, %rd5, %rd107;
	st.local.u32 	[%rd109], %r176;
$L__BB1_12:
	and.b32  	%r177, %r106, 1;
	setp.eq.b32 	%p9, %r177, 1;
	not.pred 	%p10, %p9;
	@%p10 bra 	$L__BB1_14;
	add.s32 	%r178, %r475, -1;
	mul.wide.u32 	%rd110, %r178, 4;
	add.s64 	%rd111, %rd1, %rd110;
	ld.global.u32 	%r179, [%rd111];
	rem.s32 	%r180, %r476, %r179;
	add.s64 	%rd112, %rd5, %rd110;
	st.local.u32 	[%rd112], %r180;
$L__BB1_14:
	mov.b32 	%r482, 0;
$L__BB1_15:
	mul.wide.u32 	%rd113, %r482, 4;
	add.s64 	%rd114, %rd5, %rd113;
	ld.local.u32 	%r182, [%rd114];
	add.s64 	%rd115, %rd1, %rd113;
	ld.global.u32 	%r183, [%rd115];
	setp.lt.s32 	%p11, %r182, %r183;
	@%p11 bra 	$L__BB1_16;
	bra.uni 	$L__BB1_198;
$L__BB1_16:
	add.s32 	%r482, %r482, 1;
	setp.ne.s32 	%p12, %r482, %r106;
	@%p12 bra 	$L__BB1_15;
	and.b32  	%r25, %r106, 15;
	setp.lt.u32 	%p13, %r2, 15;
	mov.b32 	%r483, 0;
	@%p13 bra 	$L__BB1_21;
	and.b32  	%r483, %r106, 2147483632;
	neg.s32 	%r487, %r483;
	add.s64 	%rd148, %rd2, 32;
	add.s64 	%rd147, %rd5, 32;
	add.s64 	%rd146, %rd6, 32;
$L__BB1_19:
	.pragma "nounroll";
	ld.global.u32 	%r185, [%rd148+-32];
	setp.lt.s32 	%p14, %r185, 2;
	@%p14 bra 	$L__BB1_74;
	ld.local.u32 	%r187, [%rd147+-32];
	st.local.u32 	[%rd146+-32], %r187;
	bra.uni 	$L__BB1_75;
$L__BB1_21:
	setp.eq.s32 	%p31, %r25, 0;
	@%p31 bra 	$L__BB1_69;
	setp.lt.u32 	%p32, %r25, 8;
	@%p32 bra 	$L__BB1_48;
	mul.wide.u32 	%rd116, %r483, 4;
	add.s64 	%rd10, %rd2, %rd116;
	ld.global.u32 	%r233, [%rd10];
	setp.gt.s32 	%p33, %r233, 1;
	add.s64 	%rd11, %rd5, %rd116;
	add.s64 	%rd12, %rd6, %rd116;
	@%p33 bra 	$L__BB1_25;
	mov.b32 	%r234, 0;
	st.local.u32 	[%rd12], %r234;
	bra.uni 	$L__BB1_26;
$L__BB1_25:
	ld.local.u32 	%r235, [%rd11];
	st.local.u32 	[%rd12], %r235;
$L__BB1_26:
	ld.global.u32 	%r236, [%rd10+4];
	setp.gt.s32 	%p34, %r236, 1;
	@%p34 bra 	$L__BB1_28;
	mov.b32 	%r237, 0;
	st.local.u32 	[%rd12+4], %r237;
	bra.uni 	$L__BB1_29;
$L__BB1_28:
	ld.local.u32 	%r238, [%rd11+4];
	st.local.u32 	[%rd12+4], %r238;
$L__BB1_29:
	ld.global.u32 	%r239, [%rd10+8];
	setp.gt.s32 	%p35, %r239, 1;
	@%p35 bra 	$L__BB1_31;
	mov.b32 	%r240, 0;
	st.local.u32 	[%rd12+8], %r240;
	bra.uni 	$L__BB1_32;
$L__BB1_31:
	ld.local.u32 	%r241, [%rd11+8];
	st.local.u32 	[%rd12+8], %r241;
$L__BB1_32:
	ld.global.u32 	%r242, [%rd10+12];
	setp.gt.s32 	%p36, %r242, 1;
	@%p36 bra 	$L__BB1_34;
	mov.b32 	%r243, 0;
	st.local.u32 	[%rd12+12], %r243;
	bra.uni 	$L__BB1_35;
$L__BB1_34:
	ld.local.u32 	%r244, [%rd11+12];
	st.local.u32 	[%rd12+12], %r244;
$L__BB1_35:
	ld.global.u32 	%r245, [%rd10+16];
	setp.gt.s32 	%p37, %r245, 1;
	@%p37 bra 	$L__BB1_37;
	mov.b32 	%r246, 0;
	st.local.u32 	[%rd12+16], %r246;
	bra.uni 	$L__BB1_38;
$L__BB1_37:
	ld.local.u32 	%r247, [%rd11+16];
	st.local.u32 	[%rd12+16], %r247;
$L__BB1_38:
	ld.global.u32 	%r248, [%rd10+20];
	setp.gt.s32 	%p38, %r248, 1;
	@%p38 bra 	$L__BB1_40;
	mov.b32 	%r249, 0;
	st.local.u32 	[%rd12+20], %r249;
	bra.uni 	$L__BB1_41;
$L__BB1_40:
	ld.local.u32 	%r250, [%rd11+20];
	st.local.u32 	[%rd12+20], %r250;
$L__BB1_41:
	ld.global.u32 	%r251, [%rd10+24];
	setp.gt.s32 	%p39, %r251, 1;
	@%p39 bra 	$L__BB1_43;
	mov.b32 	%r252, 0;
	st.local.u32 	[%rd12+24], %r252;
	bra.uni 	$L__BB1_44;
$L__BB1_43:
	ld.local.u32 	%r253, [%rd11+24];
	st.local.u32 	[%rd12+24], %r253;
$L__BB1_44:
	ld.global.u32 	%r254, [%rd10+28];
	setp.gt.s32 	%p40, %r254, 1;
	@%p40 bra 	$L__BB1_46;
	mov.b32 	%r255, 0;
	st.local.u32 	[%rd12+28], %r255;
	bra.uni 	$L__BB1_47;
$L__BB1_46:
	ld.local.u32 	%r256, [%rd11+28];
	st.local.u32 	[%rd12+28], %r256;
$L__BB1_47:
	add.s32 	%r483, %r483, 8;
$L__BB1_48:
	setp.eq.s32 	%p41, %r3, 0;
	@%p41 bra 	$L__BB1_69;
	and.b32  	%r32, %r106, 3;
	setp.lt.u32 	%p42, %r3, 4;
	@%p42 bra 	$L__BB1_63;
	mul.wide.u32 	%rd117, %r483, 4;
	add.s64 	%rd13, %rd2, %rd117;
	ld.global.u32 	%r257, [%rd13];
	setp.gt.s32 	%p43, %r257, 1;
	add.s64 	%rd14, %rd5, %rd117;
	add.s64 	%rd15, %rd6, %rd117;
	@%p43 bra 	$L__BB1_52;
	mov.b32 	%r258, 0;
	st.local.u32 	[%rd15], %r258;
	bra.uni 	$L__BB1_53;
$L__BB1_52:
	ld.local.u32 	%r259, [%rd14];
	st.local.u32 	[%rd15], %r259;
$L__BB1_53:
	ld.global.u32 	%r260, [%rd13+4];
	setp.gt.s32 	%p44, %r260, 1;
	@%p44 bra 	$L__BB1_55;
	mov.b32 	%r261, 0;
	st.local.u32 	[%rd15+4], %r261;
	bra.uni 	$L__BB1_56;
$L__BB1_55:
	ld.local.u32 	%r262, [%rd14+4];
	st.local.u32 	[%rd15+4], %r262;
$L__BB1_56:
	ld.global.u32 	%r263, [%rd13+8];
	setp.gt.s32 	%p45, %r263, 1;
	@%p45 bra 	$L__BB1_58;
	mov.b32 	%r264, 0;
	st.local.u32 	[%rd15+8], %r264;
	bra.uni 	$L__BB1_59;
$L__BB1_58:
	ld.local.u32 	%r265, [%rd14+8];
	st.local.u32 	[%rd15+8], %r265;
$L__BB1_59:
	ld.global.u32 	%r266, [%rd13+12];
	setp.gt.s32 	%p46, %r266, 1;
	@%p46 bra 	$L__BB1_61;
	mov.b32 	%r267, 0;
	st.local.u32 	[%rd15+12], %r267;
	bra.uni 	$L__BB1_62;
$L__BB1_61:
	ld.local.u32 	%r268, [%rd14+12];
	st.local.u32 	[%rd15+12], %r268;
$L__BB1_62:
	add.s32 	%r483, %r483, 4;
$L__BB1_63:
	setp.eq.s32 	%p47, %r32, 0;
	@%p47 bra 	$L__BB1_69;
	mul.wide.u32 	%rd118, %r483, 4;
	add.s64 	%rd145, %rd6, %rd118;
	add.s64 	%rd144, %rd5, %rd118;
	add.s64 	%rd143, %rd2, %rd118;
	neg.s32 	%r486, %r32;
$L__BB1_65:
	.pragma "nounroll";
	ld.global.u32 	%r269, [%rd143];
	setp.gt.s32 	%p48, %r269, 1;
	@%p48 bra 	$L__BB1_67;
	mov.b32 	%r270, 0;
	st.local.u32 	[%rd145], %r270;
	bra.uni 	$L__BB1_68;
$L__BB1_67:
	ld.local.u32 	%r271, [%rd144];
	st.local.u32 	[%rd145], %r271;
$L__BB1_68:
	add.s64 	%rd145, %rd145, 4;
	add.s64 	%rd144, %rd144, 4;
	add.s64 	%rd143, %rd143, 4;
	add.s32 	%r486, %r486, 1;
	setp.ne.s32 	%p49, %r486, 0;
	@%p49 bra 	$L__BB1_65;
$L__BB1_69:
	mov.b32 	%r488, 0;
$L__BB1_70:
	mul.wide.u32 	%rd119, %r488, 4;
	add.s64 	%rd120, %rd6, %rd119;
	ld.local.u32 	%r273, [%rd120];
	add.s64 	%rd121, %rd2, %rd119;
	ld.global.u32 	%r274, [%rd121];
	setp.lt.s32 	%p50, %r273, %r274;
	@%p50 bra 	$L__BB1_71;
	bra.uni 	$L__BB1_198;
$L__BB1_71:
	add.s32 	%r488, %r488, 1;
	setp.ne.s32 	%p51, %r488, %r106;
	@%p51 bra 	$L__BB1_70;
	setp.lt.u32 	%p52, %r2, 15;
	mov.b32 	%r490, 0;
	mov.u32 	%r500, %r490;
	@%p52 bra 	$L__BB1_122;
	and.b32  	%r490, %r106, 2147483632;
	neg.s32 	%r501, %r490;
	add.s64 	%rd153, %rd6, 32;
	add.s64 	%rd152, %rd3, 32;
	mov.b32 	%r500, 0;
	bra.uni 	$L__BB1_121;
$L__BB1_74:
	mov.b32 	%r186, 0;
	st.local.u32 	[%rd146+-32], %r186;
$L__BB1_75:
	ld.global.u32 	%r188, [%rd148+-28];
	setp.gt.s32 	%p15, %r188, 1;
	@%p15 bra 	$L__BB1_77;
	mov.b32 	%r189, 0;
	st.local.u32 	[%rd146+-28], %r189;
	bra.uni 	$L__BB1_78;
$L__BB1_77:
	ld.local.u32 	%r190, [%rd147+-28];
	st.local.u32 	[%rd146+-28], %r190;
$L__BB1_78:
	ld.global.u32 	%r191, [%rd148+-24];
	setp.gt.s32 	%p16, %r191, 1;
	@%p16 bra 	$L__BB1_80;
	mov.b32 	%r192, 0;
	st.local.u32 	[%rd146+-24], %r192;
	bra.uni 	$L__BB1_81;
$L__BB1_80:
	ld.local.u32 	%r193, [%rd147+-24];
	st.local.u32 	[%rd146+-24], %r193;
$L__BB1_81:
	ld.global.u32 	%r194, [%rd148+-20];
	setp.gt.s32 	%p17, %r194, 1;
	@%p17 bra 	$L__BB1_83;
	mov.b32 	%r195, 0;
	st.local.u32 	[%rd146+-20], %r195;
	bra.uni 	$L__BB1_84;
$L__BB1_83:
	ld.local.u32 	%r196, [%rd147+-20];
	st.local.u32 	[%rd146+-20], %r196;
$L__BB1_84:
	ld.global.u32 	%r197, [%rd148+-16];
	setp.gt.s32 	%p18, %r197, 1;
	@%p18 bra 	$L__BB1_86;
	mov.b32 	%r198, 0;
	st.local.u32 	[%rd146+-16], %r198;
	bra.uni 	$L__BB1_87;
$L__BB1_86:
	ld.local.u32 	%r199, [%rd147+-16];
	st.local.u32 	[%rd146+-16], %r199;
$L__BB1_87:
	ld.global.u32 	%r200, [%rd148+-12];
	setp.gt.s32 	%p19, %r200, 1;
	@%p19 bra 	$L__BB1_89;
	mov.b32 	%r201, 0;
	st.local.u32 	[%rd146+-12], %r201;
	bra.uni 	$L__BB1_90;
$L__BB1_89:
	ld.local.u32 	%r202, [%rd147+-12];
	st.local.u32 	[%rd146+-12], %r202;
$L__BB1_90:
	ld.global.u32 	%r203, [%rd148+-8];
	setp.gt.s32 	%p20, %r203, 1;
	@%p20 bra 	$L__BB1_92;
	mov.b32 	%r204, 0;
	st.local.u32 	[%rd146+-8], %r204;
	bra.uni 	$L__BB1_93;
$L__BB1_92:
	ld.local.u32 	%r205, [%rd147+-8];
	st.local.u32 	[%rd146+-8], %r205;
$L__BB1_93:
	ld.global.u32 	%r206, [%rd148+-4];
	setp.gt.s32 	%p21, %r206, 1;
	@%p21 bra 	$L__BB1_95;
	mov.b32 	%r207, 0;
	st.local.u32 	[%rd146+-4], %r207;
	bra.uni 	$L__BB1_96;
$L__BB1_95:
	ld.local.u32 	%r208, [%rd147+-4];
	st.local.u32 	[%rd146+-4], %r208;
$L__BB1_96:
	ld.global.u32 	%r209, [%rd148];
	setp.gt.s32 	%p22, %r209, 1;
	@%p22 bra 	$L__BB1_98;
	mov.b32 	%r210, 0;
	st.local.u32 	[%rd146], %r210;
	bra.uni 	$L__BB1_99;
$L__BB1_98:
	ld.local.u32 	%r211, [%rd147];
	st.local.u32 	[%rd146], %r211;
$L__BB1_99:
	ld.global.u32 	%r212, [%rd148+4];
	setp.gt.s32 	%p23, %r212, 1;
	@%p23 bra 	$L__BB1_101;
	mov.b32 	%r213, 0;
	st.local.u32 	[%rd146+4], %r213;
	bra.uni 	$L__BB1_102;
$L__BB1_101:
	ld.local.u32 	%r214, [%rd147+4];
	st.local.u32 	[%rd146+4], %r214;
$L__BB1_102:
	ld.global.u32 	%r215, [%rd148+8];
	setp.gt.s32 	%p24, %r215, 1;
	@%p24 bra 	$L__BB1_104;
	mov.b32 	%r216, 0;
	st.local.u32 	[%rd146+8], %r216;
	bra.uni 	$L__BB1_105;
$L__BB1_104:
	ld.local.u32 	%r217, [%rd147+8];
	st.local.u32 	[%rd146+8], %r217;
$L__BB1_105:
	ld.global.u32 	%r218, [%rd148+12];
	setp.gt.s32 	%p25, %r218, 1;
	@%p25 bra 	$L__BB1_107;
	mov.b32 	%r219, 0;
	st.local.u32 	[%rd146+12], %r219;
	bra.uni 	$L__BB1_108;
$L__BB1_107:
	ld.local.u32 	%r220, [%rd147+12];
	st.local.u32 	[%rd146+12], %r220;
$L__BB1_108:
	ld.global.u32 	%r221, [%rd148+16];
	setp.gt.s32 	%p26, %r221, 1;
	@%p26 bra 	$L__BB1_110;
	mov.b32 	%r222, 0;
	st.local.u32 	[%rd146+16], %r222;
	bra.uni 	$L__BB1_111;
$L__BB1_110:
	ld.local.u32 	%r223, [%rd147+16];
	st.local.u32 	[%rd146+16], %r223;
$L__BB1_111:
	ld.global.u32 	%r224, [%rd148+20];
	setp.gt.s32 	%p27, %r224, 1;
	@%p27 bra 	$L__BB1_113;
	mov.b32 	%r225, 0;
	st.local.u32 	[%rd146+20], %r225;
	bra.uni 	$L__BB1_114;
$L__BB1_113:
	ld.local.u32 	%r226, [%rd147+20];
	st.local.u32 	[%rd146+20], %r226;
$L__BB1_114:
	ld.global.u32 	%r227, [%rd148+24];
	setp.gt.s32 	%p28, %r227, 1;
	@%p28 bra 	$L__BB1_116;
	mov.b32 	%r228, 0;
	st.local.u32 	[%rd146+24], %r228;
	bra.uni 	$L__BB1_117;
$L__BB1_116:
	ld.local.u32 	%r229, [%rd147+24];
	st.local.u32 	[%rd146+24], %r229;
$L__BB1_117:
	ld.global.u32 	%r230, [%rd148+28];
	setp.gt.s32 	%p29, %r230, 1;
	@%p29 bra 	$L__BB1_119;
	mov.b32 	%r231, 0;
	st.local.u32 	[%rd146+28], %r231;
	bra.uni 	$L__BB1_120;
$L__BB1_119:
	ld.local.u32 	%r232, [%rd147+28];
	st.local.u32 	[%rd146+28], %r232;
$L__BB1_120:
	add.s32 	%r487, %r487, 16;
	add.s64 	%rd148, %rd148, 64;
	add.s64 	%rd147, %rd147, 64;
	add.s64 	%rd146, %rd146, 64;
	setp.eq.s32 	%p30, %r487, 0;
	@%p30 bra 	$L__BB1_21;
	bra.uni 	$L__BB1_19;
$L__BB1_121:
	.pragma "nounroll";
	ld.local.v2.u32 	{%r278, %r279}, [%rd153+-32];
	ld.global.u32 	%r280, [%rd152+-32];
	mad.lo.s32 	%r281, %r280, %r278, %r500;
	ld.global.u32 	%r282, [%rd152+-28];
	mad.lo.s32 	%r283, %r282, %r279, %r281;
	ld.local.v2.u32 	{%r284, %r285}, [%rd153+-24];
	ld.global.u32 	%r286, [%rd152+-24];
	mad.lo.s32 	%r287, %r286, %r284, %r283;
	ld.global.u32 	%r288, [%rd152+-20];
	mad.lo.s32 	%r289, %r288, %r285, %r287;
	ld.local.v2.u32 	{%r290, %r291}, [%rd153+-16];
	ld.global.u32 	%r292, [%rd152+-16];
	mad.lo.s32 	%r293, %r292, %r290, %r289;
	ld.global.u32 	%r294, [%rd152+-12];
	mad.lo.s32 	%r295, %r294, %r291, %r293;
	ld.local.v2.u32 	{%r296, %r297}, [%rd153+-8];
	ld.global.u32 	%r298, [%rd152+-8];
	mad.lo.s32 	%r299, %r298, %r296, %r295;
	ld.global.u32 	%r300, [%rd152+-4];
	mad.lo.s32 	%r301, %r300, %r297, %r299;
	ld.local.v2.u32 	{%r302, %r303}, [%rd153];
	ld.global.u32 	%r304, [%rd152];
	mad.lo.s32 	%r305, %r304, %r302, %r301;
	ld.global.u32 	%r306, [%rd152+4];
	mad.lo.s32 	%r307, %r306, %r303, %r305;
	ld.local.v2.u32 	{%r308, %r309}, [%rd153+8];
	ld.global.u32 	%r310, [%rd152+8];
	mad.lo.s32 	%r311, %r310, %r308, %r307;
	ld.global.u32 	%r312, [%rd152+12];
	mad.lo.s32 	%r313, %r312, %r309, %r311;
	ld.local.v2.u32 	{%r314, %r315}, [%rd153+16];
	ld.global.u32 	%r316, [%rd152+16];
	mad.lo.s32 	%r317, %r316, %r314, %r313;
	ld.global.u32 	%r318, [%rd152+20];
	mad.lo.s32 	%r319, %r318, %r315, %r317;
	ld.local.v2.u32 	{%r320, %r321}, [%rd153+24];
	ld.global.u32 	%r322, [%rd152+24];
	mad.lo.s32 	%r323, %r322, %r320, %r319;
	ld.global.u32 	%r324, [%rd152+28];
	mad.lo.s32 	%r500, %r324, %r321, %r323;
	add.s32 	%r501, %r501, 16;
	add.s64 	%rd153, %rd153, 64;
	add.s64 	%rd152, %rd152, 64;
	setp.eq.s32 	%p53, %r501, 0;
	@%p53 bra 	$L__BB1_122;
	bra.uni 	$L__BB1_121;
$L__BB1_122:
	setp.eq.s32 	%p54, %r25, 0;
	@%p54 bra 	$L__BB1_131;
	setp.lt.u32 	%p55, %r25, 8;
	@%p55 bra 	$L__BB1_125;
	mul.wide.u32 	%rd122, %r490, 4;
	add.s64 	%rd123, %rd6, %rd122;
	ld.local.u32 	%r326, [%rd123];
	add.s64 	%rd124, %rd3, %rd122;
	ld.global.u32 	%r327, [%rd124];
	mad.lo.s32 	%r328, %r327, %r326, %r500;
	ld.local.u32 	%r329, [%rd123+4];
	ld.global.u32 	%r330, [%rd124+4];
	mad.lo.s32 	%r331, %r330, %r329, %r328;
	ld.local.u32 	%r332, [%rd123+8];
	ld.global.u32 	%r333, [%rd124+8];
	mad.lo.s32 	%r334, %r333, %r332, %r331;
	ld.local.u32 	%r335, [%rd123+12];
	ld.global.u32 	%r336, [%rd124+12];
	mad.lo.s32 	%r337, %r336, %r335, %r334;
	ld.local.u32 	%r338, [%rd123+16];
	ld.global.u32 	%r339, [%rd124+16];
	mad.lo.s32 	%r340, %r339, %r338, %r337;
	ld.local.u32 	%r341, [%rd123+20];
	ld.global.u32 	%r342, [%rd124+20];
	mad.lo.s32 	%r343, %r342, %r341, %r340;
	ld.local.u32 	%r344, [%rd123+24];
	ld.global.u32 	%r345, [%rd124+24];
	mad.lo.s32 	%r346, %r345, %r344, %r343;
	ld.local.u32 	%r347, [%rd123+28];
	ld.global.u32 	%r348, [%rd124+28];
	mad.lo.s32 	%r500, %r348, %r347, %r346;
	add.s32 	%r490, %r490, 8;
$L__BB1_125:
	setp.eq.s32 	%p56, %r3, 0;
	@%p56 bra 	$L__BB1_131;
	and.b32  	%r52, %r106, 3;
	setp.lt.u32 	%p57, %r3, 4;
	@%p57 bra 	$L__BB1_128;
	mul.wide.u32 	%rd125, %r490, 4;
	add.s64 	%rd126, %rd6, %rd125;
	ld.local.u32 	%r350, [%rd126];
	add.s64 	%rd127, %rd3, %rd125;
	ld.global.u32 	%r351, [%rd127];
	mad.lo.s32 	%r352, %r351, %r350, %r500;
	ld.local.u32 	%r353, [%rd126+4];
	ld.global.u32 	%r354, [%rd127+4];
	mad.lo.s32 	%r355, %r354, %r353, %r352;
	ld.local.u32 	%r356, [%rd126+8];
	ld.global.u32 	%r357, [%rd127+8];
	mad.lo.s32 	%r358, %r357, %r356, %r355;
	ld.local.u32 	%r359, [%rd126+12];
	ld.global.u32 	%r360, [%rd127+12];
	mad.lo.s32 	%r500, %r360, %r359, %r358;
	add.s32 	%r490, %r490, 4;
$L__BB1_128:
	setp.eq.s32 	%p58, %r52, 0;
	@%p58 bra 	$L__BB1_131;
	mul.wide.u32 	%rd128, %r490, 4;
	add.s64 	%rd150, %rd3, %rd128;
	add.s64 	%rd149, %rd6, %rd128;
	neg.s32 	%r498, %r52;
$L__BB1_130:
	.pragma "nounroll";
	ld.local.u32 	%r361, [%rd149];
	ld.global.u32 	%r362, [%rd150];
	mad.lo.s32 	%r500, %r362, %r361, %r500;
	add.s64 	%rd150, %rd150, 4;
	add.s64 	%rd149, %rd149, 4;
	add.s32 	%r498, %r498, 1;
	setp.ne.s32 	%p59, %r498, 0;
	@%p59 bra 	$L__BB1_130;
$L__BB1_131:
	cvt.s64.s32 	%rd151, %r500;
$L__BB1_132:
	setp.lt.s32 	%p60, %r106, 1;
	mov.b64 	%rd158, 0;
	@%p60 bra 	$L__BB1_146;
	add.s32 	%r365, %r106, -1;
	and.b32  	%r64, %r106, 15;
	setp.lt.u32 	%p61, %r365, 15;
	mov.b32 	%r506, 0;
	mov.u32 	%r516, %r506;
	@%p61 bra 	$L__BB1_136;
	and.b32  	%r506, %r106, 2147483632;
	neg.s32 	%r503, %r506;
	add.s64 	%rd155, %rd5, 32;
	add.s64 	%rd154, %rd4, 32;
	mov.b32 	%r516, 0;
$L__BB1_135:
	.pragma "nounroll";
	ld.local.v2.u32 	{%r367, %r368}, [%rd155+-32];
	ld.global.u32 	%r369, [%rd154+-32];
	mad.lo.s32 	%r370, %r369, %r367, %r516;
	ld.global.u32 	%r371, [%rd154+-28];
	mad.lo.s32 	%r372, %r371, %r368, %r370;
	ld.local.v2.u32 	{%r373, %r374}, [%rd155+-24];
	ld.global.u32 	%r375, [%rd154+-24];
	mad.lo.s32 	%r376, %r375, %r373, %r372;
	ld.global.u32 	%r377, [%rd154+-20];
	mad.lo.s32 	%r378, %r377, %r374, %r376;
	ld.local.v2.u32 	{%r379, %r380}, [%rd155+-16];
	ld.global.u32 	%r381, [%rd154+-16];
	mad.lo.s32 	%r382, %r381, %r379, %r378;
	ld.global.u32 	%r383, [%rd154+-12];
	mad.lo.s32 	%r384, %r383, %r380, %r382;
	ld.local.v2.u32 	{%r385, %r386}, [%rd155+-8];
	ld.global.u32 	%r387, [%rd154+-8];
	mad.lo.s32 	%r388, %r387, %r385, %r384;
	ld.global.u32 	%r389, [%rd154+-4];
	mad.lo.s32 	%r390, %r389, %r386, %r388;
	ld.local.v2.u32 	{%r391, %r392}, [%rd155];
	ld.global.u32 	%r393, [%rd154];
	mad.lo.s32 	%r394, %r393, %r391, %r390;
	ld.global.u32 	%r395, [%rd154+4];
	mad.lo.s32 	%r396, %r395, %r392, %r394;
	ld.local.v2.u32 	{%r397, %r398}, [%rd155+8];
	ld.global.u32 	%r399, [%rd154+8];
	mad.lo.s32 	%r400, %r399, %r397, %r396;
	ld.global.u32 	%r401, [%rd154+12];
	mad.lo.s32 	%r402, %r401, %r398, %r400;
	ld.local.v2.u32 	{%r403, %r404}, [%rd155+16];
	ld.global.u32 	%r405, [%rd154+16];
	mad.lo.s32 	%r406, %r405, %r403, %r402;
	ld.global.u32 	%r407, [%rd154+20];
	mad.lo.s32 	%r408, %r407, %r404, %r406;
	ld.local.v2.u32 	{%r409, %r410}, [%rd155+24];
	ld.global.u32 	%r411, [%rd154+24];
	mad.lo.s32 	%r412, %r411, %r409, %r408;
	ld.global.u32 	%r413, [%rd154+28];
	mad.lo.s32 	%r516, %r413, %r410, %r412;
	add.s32 	%r503, %r503, 16;
	add.s64 	%rd155, %rd155, 64;
	add.s64 	%rd154, %rd154, 64;
	setp.ne.s32 	%p62, %r503, 0;
	@%p62 bra 	$L__BB1_135;
$L__BB1_136:
	setp.eq.s32 	%p63, %r64, 0;
	@%p63 bra 	$L__BB1_145;
	and.b32  	%r78, %r106, 7;
	setp.lt.u32 	%p64, %r64, 8;
	@%p64 bra 	$L__BB1_139;
	mul.wide.u32 	%rd130, %r506, 4;
	add.s64 	%rd131, %rd5, %rd130;
	ld.local.u32 	%r415, [%rd131];
	add.s64 	%rd132, %rd4, %rd130;
	ld.global.u32 	%r416, [%rd132];
	mad.lo.s32 	%r417, %r416, %r415, %r516;
	ld.local.u32 	%r418, [%rd131+4];
	ld.global.u32 	%r419, [%rd132+4];
	mad.lo.s32 	%r420, %r419, %r418, %r417;
	ld.local.u32 	%r421, [%rd131+8];
	ld.global.u32 	%r422, [%rd132+8];
	mad.lo.s32 	%r423, %r422, %r421, %r420;
	ld.local.u32 	%r424, [%rd131+12];
	ld.global.u32 	%r425, [%rd132+12];
	mad.lo.s32 	%r426, %r425, %r424, %r423;
	ld.local.u32 	%r427, [%rd131+16];
	ld.global.u32 	%r428, [%rd132+16];
	mad.lo.s32 	%r429, %r428, %r427, %r426;
	ld.local.u32 	%r430, [%rd131+20];
	ld.global.u32 	%r431, [%rd132+20];
	mad.lo.s32 	%r432, %r431, %r430, %r429;
	ld.local.u32 	%r433, [%rd131+24];
	ld.global.u32 	%r434, [%rd132+24];
	mad.lo.s32 	%r435, %r434, %r433, %r432;
	ld.local.u32 	%r436, [%rd131+28];
	ld.global.u32 	%r437, [%rd132+28];
	mad.lo.s32 	%r516, %r437, %r436, %r435;
	add.s32 	%r506, %r506, 8;
$L__BB1_139:
	setp.eq.s32 	%p65, %r78, 0;
	@%p65 bra 	$L__BB1_145;
	and.b32  	%r84, %r106, 3;
	setp.lt.u32 	%p66, %r78, 4;
	@%p66 bra 	$L__BB1_142;
	mul.wide.u32 	%rd133, %r506, 4;
	add.s64 	%rd134, %rd5, %rd133;
	ld.local.u32 	%r439, [%rd134];
	add.s64 	%rd135, %rd4, %rd133;
	ld.global.u32 	%r440, [%rd135];
	mad.lo.s32 	%r441, %r440, %r439, %r516;
	ld.local.u32 	%r442, [%rd134+4];
	ld.global.u32 	%r443, [%rd135+4];
	mad.lo.s32 	%r444, %r443, %r442, %r441;
	ld.local.u32 	%r445, [%rd134+8];
	ld.global.u32 	%r446, [%rd135+8];
	mad.lo.s32 	%r447, %r446, %r445, %r444;
	ld.local.u32 	%r448, [%rd134+12];
	ld.global.u32 	%r449, [%rd135+12];
	mad.lo.s32 	%r516, %r449, %r448, %r447;
	add.s32 	%r506, %r506, 4;
$L__BB1_142:
	setp.eq.s32 	%p67, %r84, 0;
	@%p67 bra 	$L__BB1_145;
	mul.wide.u32 	%rd136, %r506, 4;
	add.s64 	%rd157, %rd4, %rd136;
	add.s64 	%rd156, %rd5, %rd136;
	neg.s32 	%r514, %r84;
$L__BB1_144:
	.pragma "nounroll";
	ld.local.u32 	%r450, [%rd156];
	ld.global.u32 	%r451, [%rd157];
	mad.lo.s32 	%r516, %r451, %r450, %r516;
	add.s64 	%rd157, %rd157, 4;
	add.s64 	%rd156, %rd156, 4;
	add.s32 	%r514, %r514, 1;
	setp.ne.s32 	%p68, %r514, 0;
	@%p68 bra 	$L__BB1_144;
$L__BB1_145:
	cvt.s64.s32 	%rd158, %r516;
$L__BB1_146:
	cvta.to.global.u64 	%rd137, %rd60;
	shl.b64 	%rd138, %rd151, 2;
	add.s64 	%rd139, %rd137, %rd138;
	ld.global.f32 	%f76, [%rd139];
	setp.gt.s32 	%p69, %r107, 9;
	@%p69 bra 	$L__BB1_163;
	setp.gt.s32 	%p82, %r107, 4;
	@%p82 bra 	$L__BB1_155;
	setp.gt.s32 	%p89, %r107, 2;
	@%p89 bra 	$L__BB1_152;
	setp.eq.s32 	%p92, %r107, 1;
	@%p92 bra 	$L__BB1_179;
	setp.eq.s32 	%p93, %r107, 2;
	@%p93 bra 	$L__BB1_151;
	bra.uni 	$L__BB1_196;
$L__BB1_151:
	mul.f32 	%f76, %f76, 0f00000000;
	bra.uni 	$L__BB1_197;
$L__BB1_152:
	setp.eq.s32 	%p90, %r107, 3;
	@%p90 bra 	$L__BB1_197;
	setp.eq.s32 	%p91, %r107, 4;
	@%p91 bra 	$L__BB1_154;
	bra.uni 	$L__BB1_196;
$L__BB1_154:
	neg.f32 	%f76, %f76;
	bra.uni 	$L__BB1_197;
$L__BB1_155:
	setp.gt.s32 	%p83, %r107, 6;
	@%p83 bra 	$L__BB1_159;
	setp.eq.s32 	%p87, %r107, 5;
	@%p87 bra 	$L__BB1_180;
	setp.eq.s32 	%p88, %r107, 6;
	@%p88 bra 	$L__BB1_158;
	bra.uni 	$L__BB1_196;
$L__BB1_158:
	setp.eq.f32 	%p104, %f76, 0f00000000;
	selp.f32 	%f76, 0f3F800000, 0f00000000, %p104;
	bra.uni 	$L__BB1_197;
$L__BB1_159:
	setp.eq.s32 	%p84, %r107, 7;
	@%p84 bra 	$L__BB1_181;
	setp.eq.s32 	%p85, %r107, 8;
	@%p85 bra 	$L__BB1_184;
	setp.eq.s32 	%p86, %r107, 9;
	@%p86 bra 	$L__BB1_162;
	bra.uni 	$L__BB1_196;
$L__BB1_162:
	mov.f32 	%f76, 0f00000000;
	bra.uni 	$L__BB1_197;
$L__BB1_163:
	setp.gt.s32 	%p70, %r107, 13;
	@%p70 bra 	$L__BB1_171;
	setp.gt.s32 	%p77, %r107, 11;
	@%p77 bra 	$L__BB1_168;
	setp.eq.s32 	%p80, %r107, 10;
	@%p80 bra 	$L__BB1_185;
	setp.eq.s32 	%p81, %r107, 11;
	@%p81 bra 	$L__BB1_167;
	bra.uni 	$L__BB1_196;
$L__BB1_167:
	cvt.f64.f32 	%fd17, %f76;
	add.f64 	%fd18, %fd17, 0d3EB0C6F7A0B5ED8D;
	mov.f64 	%fd19, 0d0000000000000000;
	div.rn.f64 	%fd20, %fd19, %fd18;
	cvt.rn.f32.f64 	%f76, %fd20;
	bra.uni 	$L__BB1_197;
$L__BB1_168:
	setp.eq.s32 	%p78, %r107, 12;
	@%p78 bra 	$L__BB1_192;
	setp.eq.s32 	%p79, %r107, 13;
	@%p79 bra 	$L__BB1_170;
	bra.uni 	$L__BB1_196;
$L__BB1_170:
	rcp.rn.f32 	%f76, %f76;
	bra.uni 	$L__BB1_197;
$L__BB1_171:
	setp.gt.s32 	%p71, %r107, 15;
	@%p71 bra 	$L__BB1_175;
	setp.eq.s32 	%p75, %r107, 14;
	@%p75 bra 	$L__BB1_193;
	setp.eq.s32 	%p76, %r107, 15;
	@%p76 bra 	$L__BB1_174;
	bra.uni 	$L__BB1_196;
$L__BB1_174:
	cvt.f64.f32 	%fd10, %f76;
	setp.lt.f64 	%p96, %fd10, 0d3F847AE147AE147B;
	mov.f32 	%f35, 0f00000000;
	sub.f32 	%f36, %f35, %f76;
	cvt.f64.f32 	%fd11, %f36;
	setp.lt.f64 	%p97, %fd11, 0d3F847AE147AE147B;
	and.pred  	%p98, %p96, %p97;
	selp.u32 	%r452, 1, 0, %p98;
	cvt.rn.f32.u32 	%f76, %r452;
	bra.uni 	$L__BB1_197;
$L__BB1_175:
	setp.eq.s32 	%p72, %r107, 16;
	@%p72 bra 	$L__BB1_194;
	setp.eq.s32 	%p73, %r107, 17;
	@%p73 bra 	$L__BB1_195;
	setp.eq.s32 	%p74, %r107, 18;
	@%p74 bra 	$L__BB1_178;
	bra.uni 	$L__BB1_196;
$L__BB1_178:
	abs.f32 	%f20, %f76;
	mul.f32 	%f21, %f20, 0f4038AA3B;
	ex2.approx.ftz.f32 	%f22, %f21;
	add.f32 	%f23, %f22, 0f3F800000;
	rcp.approx.ftz.f32 	%f24, %f23;
	fma.rn.f32 	%f25, %f24, 0fC0000000, 0f3F800000;
	setp.ge.f32 	%p94, %f20, 0f41102CB4;
	selp.f32 	%f26, 0f3F800000, %f25, %p94;
	copysign.f32 	%f27, %f76, %f26;
	mul.f32 	%f28, %f76, %f76;
	fma.rn.f32 	%f29, %f28, 0f3C80F082, 0fBD563CAE;
	fma.rn.f32 	%f30, %f29, %f28, 0f3E085941;
	fma.rn.f32 	%f31, %f30, %f28, 0fBEAAA9ED;
	fma.rn.f32 	%f32, %f31, %f28, 0f00000000;
	fma.rn.f32 	%f33, %f32, %f76, %f76;
	setp.ge.f32 	%p95, %f20, 0f3F19999A;
	selp.f32 	%f76, %f27, %f33, %p95;
	bra.uni 	$L__BB1_197;
$L__BB1_179:
	add.f32 	%f76, %f76, 0f00000000;
	bra.uni 	$L__BB1_197;
$L__BB1_180:
	setp.lt.f32 	%p105, %f76, 0f00000000;
	selp.f32 	%f76, 0f3F800000, 0f00000000, %p105;
	bra.uni 	$L__BB1_197;
$L__BB1_181:
	setp.ltu.f32 	%p103, %f76, 0f00000000;
	@%p103 bra 	$L__BB1_183;
	fma.rn.f32 	%f50, %f76, 0fBBBB989D, 0f3F000000;
	cvt.sat.f32.f32 	%f51, %f50;
	mov.f32 	%f52, 0f4B400001;
	mov.f32 	%f53, 0f437C0000;
	fma.rm.f32 	%f54, %f51, %f53, %f52;
	add.f32 	%f55, %f54, 0fCB40007F;
	neg.f32 	%f56, %f55;
	fma.rn.f32 	%f57, %f76, 0fBFB8AA3B, %f56;
	fma.rn.f32 	%f58, %f76, 0fB2A57060, %f57;
	mov.b32 	%r469, %f54;
	shl.b32 	%r470, %r469, 23;
	mov.b32 	%f59, %r470;
	ex2.approx.ftz.f32 	%f60, %f58;
	mul.f32 	%f61, %f60, %f59;
	cvt.f64.f32 	%fd57, %f61;
	add.f64 	%fd58, %fd57, 0d3FF0000000000000;
	rcp.rn.f64 	%fd59, %fd58;
	cvt.rn.f32.f64 	%f76, %fd59;
	bra.uni 	$L__BB1_197;
$L__BB1_183:
	fma.rn.f32 	%f62, %f76, 0f3BBB989D, 0f3F000000;
	cvt.sat.f32.f32 	%f63, %f62;
	mov.f32 	%f64, 0f4B400001;
	mov.f32 	%f65, 0f437C0000;
	fma.rm.f32 	%f66, %f63, %f65, %f64;
	add.f32 	%f67, %f66, 0fCB40007F;
	neg.f32 	%f68, %f67;
	fma.rn.f32 	%f69, %f76, 0f3FB8AA3B, %f68;
	fma.rn.f32 	%f70, %f76, 0f32A57060, %f69;
	mov.b32 	%r471, %f66;
	shl.b32 	%r472, %r471, 23;
	mov.b32 	%f71, %r472;
	ex2.approx.ftz.f32 	%f72, %f70;
	mul.f32 	%f73, %f72, %f71;
	cvt.f64.f32 	%fd60, %f73;
	add.f64 	%fd61, %fd60, 0d3FF0000000000000;
	div.rn.f64 	%fd62, %fd60, %fd61;
	cvt.rn.f32.f64 	%f76, %fd62;
	bra.uni 	$L__BB1_197;
$L__BB1_184:
	cvt.f64.f32 	%fd55, %f76;
	max.f64 	%fd56, %fd55, 0d0000000000000000;
	cvt.rn.f32.f64 	%f76, %fd56;
	bra.uni 	$L__BB1_197;
$L__BB1_185:
	cvt.f64.f32 	%fd21, %f76;
	add.f64 	%fd65, %fd21, 0d3EB0C6F7A0B5ED8D;
	{
	.reg .b32 %temp; 
	mov.b64 	{%temp, %r517}, %fd65;
	}
	{
	.reg .b32 %temp; 
	mov.b64 	{%r518, %temp}, %fd65;
	}
	setp.gt.s32 	%p99, %r517, 1048575;
	mov.b32 	%r519, -1023;
	@%p99 bra 	$L__BB1_187;
	mul.f64 	%fd65, %fd65, 0d4350000000000000;
	{
	.reg .b32 %temp; 
	mov.b64 	{%temp, %r517}, %fd65;
	}
	{
	.reg .b32 %temp; 
	mov.b64 	{%r518, %temp}, %fd65;
	}
	mov.b32 	%r519, -1077;
$L__BB1_187:
	add.s32 	%r457, %r517, -1;
	setp.gt.u32 	%p100, %r457, 2146435070;
	@%p100 bra 	$L__BB1_191;
	shr.u32 	%r460, %r517, 20;
	add.s32 	%r520, %r519, %r460;
	and.b32  	%r461, %r517, 1048575;
	or.b32  	%r462, %r461, 1072693248;
	mov.b64 	%fd66, {%r518, %r462};
	setp.lt.u32 	%p102, %r462, 1073127583;
	@%p102 bra 	$L__BB1_190;
	{
	.reg .b32 %temp; 
	mov.b64 	{%r463, %temp}, %fd66;
	}
	{
	.reg .b32 %temp; 
	mov.b64 	{%temp, %r464}, %fd66;
	}
	add.s32 	%r465, %r464, -1048576;
	mov.b64 	%fd66, {%r463, %r465};
	add.s32 	%r520, %r520, 1;
$L__BB1_190:
	add.f64 	%fd23, %fd66, 0dBFF0000000000000;
	add.f64 	%fd24, %fd66, 0d3FF0000000000000;
	rcp.approx.ftz.f64 	%fd25, %fd24;
	neg.f64 	%fd26, %fd24;
	fma.rn.f64 	%fd27, %fd26, %fd25, 0d3FF0000000000000;
	fma.rn.f64 	%fd28, %fd27, %fd27, %fd27;
	fma.rn.f64 	%fd29, %fd28, %fd25, %fd25;
	mul.f64 	%fd30, %fd23, %fd29;
	fma.rn.f64 	%fd31, %fd23, %fd29, %fd30;
	mul.f64 	%fd32, %fd31, %fd31;
	fma.rn.f64 	%fd33, %fd32, 0d3EB1380B3AE80F1E, 0d3ED0EE258B7A8B04;
	fma.rn.f64 	%fd34, %fd33, %fd32, 0d3EF3B2669F02676F;
	fma.rn.f64 	%fd35, %fd34, %fd32, 0d3F1745CBA9AB0956;
	fma.rn.f64 	%fd36, %fd35, %fd32, 0d3F3C71C72D1B5154;
	fma.rn.f64 	%fd37, %fd36, %fd32, 0d3F624924923BE72D;
	fma.rn.f64 	%fd38, %fd37, %fd32, 0d3F8999999999A3C4;
	fma.rn.f64 	%fd39, %fd38, %fd32, 0d3FB5555555555554;
	sub.f64 	%fd40, %fd23, %fd31;
	add.f64 	%fd41, %fd40, %fd40;
	neg.f64 	%fd42, %fd31;
	fma.rn.f64 	%fd43, %fd42, %fd23, %fd41;
	mul.f64 	%fd44, %fd29, %fd43;
	mul.f64 	%fd45, %fd32, %fd39;
	fma.rn.f64 	%fd46, %fd45, %fd31, %fd44;
	xor.b32  	%r466, %r520, -2147483648;
	mov.b32 	%r467, 1127219200;
	mov.b64 	%fd47, {%r466, %r467};
	mov.b32 	%r468, -2147483648;
	mov.b64 	%fd48, {%r468, %r467};
	sub.f64 	%fd49, %fd47, %fd48;
	fma.rn.f64 	%fd50, %fd49, 0d3FE62E42FEFA39EF, %fd31;
	fma.rn.f64 	%fd51, %fd49, 0dBFE62E42FEFA39EF, %fd50;
	sub.f64 	%fd52, %fd51, %fd31;
	sub.f64 	%fd53, %fd46, %fd52;
	fma.rn.f64 	%fd54, %fd49, 0d3C7ABC9E3B39803F, %fd53;
	add.f64 	%fd7, %fd50, %fd54;
	cvt.rn.f32.f64 	%f76, %fd7;
	bra.uni 	$L__BB1_197;
$L__BB1_191:
	fma.rn.f64 	%fd22, %fd65, 0d7FF0000000000000, 0d7FF0000000000000;
	{
	.reg .b32 %temp; 
	mov.b64 	{%temp, %r458}, %fd65;
	}
	and.b32  	%r459, %r458, 2147483647;
	setp.eq.s32 	%p101, %r459, 0;
	selp.f64 	%fd8, 0dFFF0000000000000, %fd22, %p101;
	cvt.rn.f32.f64 	%f76, %fd8;
	bra.uni 	$L__BB1_197;
$L__BB1_192:
	fma.rn.f32 	%f38, %f76, 0f3BBB989D, 0f3F000000;
	cvt.sat.f32.f32 	%f39, %f38;
	mov.f32 	%f40, 0f4B400001;
	mov.f32 	%f41, 0f437C0000;
	fma.rm.f32 	%f42, %f39, %f41, %f40;
	add.f32 	%f43, %f42, 0fCB40007F;
	neg.f32 	%f44, %f43;
	fma.rn.f32 	%f45, %f76, 0f3FB8AA3B, %f44;
	fma.rn.f32 	%f46, %f76, 0f32A57060, %f45;
	mov.b32 	%r453, %f42;
	shl.b32 	%r454, %r453, 23;
	mov.b32 	%f47, %r454;
	ex2.approx.ftz.f32 	%f48, %f46;
	mul.f32 	%f76, %f48, %f47;
	bra.uni 	$L__BB1_197;
$L__BB1_193:
	mul.f32 	%f37, %f76, %f76;
	cvt.f64.f32 	%fd13, %f37;
	rcp.rn.f64 	%fd14, %fd13;
	neg.f64 	%fd15, %fd14;
	mul.f64 	%fd16, %fd15, 0d0000000000000000;
	cvt.rn.f32.f64 	%f76, %fd16;
	bra.uni 	$L__BB1_197;
$L__BB1_194:
	max.f32 	%f76, %f76, 0f00000000;
	bra.uni 	$L__BB1_197;
$L__BB1_195:
	mov.f32 	%f76, 0f3F800000;
	bra.uni 	$L__BB1_197;
$L__BB1_196:
	add.f32 	%f76, %f76, 0f00000000;
$L__BB1_197:
	cvta.to.global.u64 	%rd140, %rd59;
	shl.b64 	%rd141, %rd158, 2;
	add.s64 	%rd142, %rd140, %rd141;
	st.global.f32 	[%rd142], %f76;
$L__BB1_198:
	ret;

}
	// .globl	_Z12reduceKernelPfPiS0_iS_S0_S0_ifii
.visible .entry _Z12reduceKernelPfPiS0_iS_S0_S0_ifii(
	.param .u64 .ptr .align 1 _Z12reduceKernelPfPiS0_iS_S0_S0_ifii_param_0,
	.param .u64 .ptr .align 1 _Z12reduceKernelPfPiS0_iS_S0_S0_ifii_param_1,
	.param .u64 .ptr .align 1 _Z12reduceKernelPfPiS0_iS_S0_S0_ifii_param_2,
	.param .u32 _Z12reduceKernelPfPiS0_iS_S0_S0_ifii_param_3,
	.param .u64 .ptr .align 1 _Z12reduceKernelPfPiS0_iS_S0_S0_ifii_param_4,
	.param .u64 .ptr .align 1 _Z12reduceKernelPfPiS0_iS_S0_S0_ifii_param_5,
	.param .u64 .ptr .align 1 _Z12reduceKernelPfPiS0_iS_S0_S0_ifii_param_6,
	.param .u32 _Z12reduceKernelPfPiS0_iS_S0_S0_ifii_param_7,
	.param .f32 _Z12reduceKernelPfPiS0_iS_S0_S0_ifii_param_8,
	.param .u32 _Z12reduceKernelPfPiS0_iS_S0_S0_ifii_param_9,
	.param .u32 _Z12reduceKernelPfPiS0_iS_S0_S0_ifii_param_10
)
{
	.local .align 8 .b8 	__local_depot2[80];
	.reg .b64 	%SP;
	.reg .b64 	%SPL;
	.reg .pred 	%p<167>;
	.reg .b32 	%r<552>;
	.reg .b32 	%f<304>;
	.reg .b64 	%rd<122>;
	.reg .b64 	%fd<138>;
	// demoted variable
	.shared .align 8 .b8 _ZZ12reduceKernelPfPiS0_iS_S0_S0_ifiiE5cache[8192];
	mov.u64 	%SPL, __local_depot2;
	ld.param.u64 	%rd21, [_Z12reduceKernelPfPiS0_iS_S0_S0_ifii_param_0];
	ld.param.u64 	%rd24, [_Z12reduceKernelPfPiS0_iS_S0_S0_ifii_param_1];
	ld.param.u64 	%rd25, [_Z12reduceKernelPfPiS0_iS_S0_S0_ifii_param_2];
	ld.param.u32 	%r127, [_Z12reduceKernelPfPiS0_iS_S0_S0_ifii_param_3];
	ld.param.u64 	%rd22, [_Z12reduceKernelPfPiS0_iS_S0_S0_ifii_param_4];
	ld.param.u64 	%rd23, [_Z12reduceKernelPfPiS0_iS_S0_S0_ifii_param_5];
	ld.param.u64 	%rd26, [_Z12reduceKernelPfPiS0_iS_S0_S0_ifii_param_6];
	ld.param.u32 	%r124, [_Z12reduceKernelPfPiS0_iS_S0_S0_ifii_param_7];
	ld.param.f32 	%f302, [_Z12reduceKernelPfPiS0_iS_S0_S0_ifii_param_8];
	ld.param.u32 	%r125, [_Z12reduceKernelPfPiS0_iS_S0_S0_ifii_param_9];
	ld.param.u32 	%r126, [_Z12reduceKernelPfPiS0_iS_S0_S0_ifii_param_10];
	cvta.to.global.u64 	%rd1, %rd24;
	cvta.to.global.u64 	%rd2, %rd25;
	cvta.to.global.u64 	%rd3, %rd26;
	add.u64 	%rd4, %SPL, 0;
	add.u64 	%rd5, %SPL, 40;
	mov.u32 	%r505, %ctaid.x;
	setp.ge.s32 	%p1, %r505, %r127;
	@%p1 bra 	$L__BB2_183;
	cvta.to.global.u64 	%rd29, %rd23;
	mov.u32 	%r2, %tid.x;
	mul.wide.s32 	%rd30, %r124, 4;
	add.s64 	%rd6, %rd29, %rd30;
	ld.global.u32 	%r546, [%rd6];
	setp.ge.u32 	%p2, %r2, %r546;
	@%p2 bra 	$L__BB2_183;
	setp.lt.s32 	%p3, %r125, 1;
	mov.b64 	%rd118, 0;
	@%p3 bra 	$L__BB2_30;
	add.s32 	%r4, %r125, -1;
	and.b32  	%r5, %r125, 7;
	setp.lt.u32 	%p4, %r4, 7;
	mov.u32 	%r504, %r125;
	@%p4 bra 	$L__BB2_6;
	and.b32  	%r6, %r125, 2147483640;
	mov.b32 	%r506, 0;
	mov.u32 	%r504, %r125;
$L__BB2_5:
	.pragma "nounroll";
	add.s32 	%r129, %r504, -1;
	mul.wide.u32 	%rd32, %r129, 4;
	add.s64 	%rd33, %rd1, %rd32;
	ld.global.u32 	%r130, [%rd33];
	div.s32 	%r131, %r505, %r130;
	mul.lo.s32 	%r132, %r131, %r130;
	sub.s32 	%r133, %r505, %r132;
	add.s64 	%rd34, %rd4, %rd32;
	st.local.u32 	[%rd34], %r133;
	add.s32 	%r134, %r504, -2;
	mul.wide.u32 	%rd35, %r134, 4;
	add.s64 	%rd36, %rd1, %rd35;
	ld.global.u32 	%r135, [%rd36];
	div.s32 	%r136, %r131, %r135;
	mul.lo.s32 	%r137, %r136, %r135;
	sub.s32 	%r138, %r131, %r137;
	add.s64 	%rd37, %rd4, %rd35;
	st.local.u32 	[%rd37], %r138;
	add.s32 	%r139, %r504, -3;
	mul.wide.u32 	%rd38, %r139, 4;
	add.s64 	%rd39, %rd1, %rd38;
	ld.global.u32 	%r140, [%rd39];
	div.s32 	%r141, %r136, %r140;
	mul.lo.s32 	%r142, %r141, %r140;
	sub.s32 	%r143, %r136, %r142;
	add.s64 	%rd40, %rd4, %rd38;
	st.local.u32 	[%rd40], %r143;
	add.s32 	%r144, %r504, -4;
	mul.wide.u32 	%rd41, %r144, 4;
	add.s64 	%rd42, %rd1, %rd41;
	ld.global.u32 	%r145, [%rd42];
	div.s32 	%r146, %r141, %r145;
	mul.lo.s32 	%r147, %r146, %r145;
	sub.s32 	%r148, %r141, %r147;
	add.s64 	%rd43, %rd4, %rd41;
	st.local.u32 	[%rd43], %r148;
	add.s32 	%r149, %r504, -5;
	mul.wide.u32 	%rd44, %r149, 4;
	add.s64 	%rd45, %rd1, %rd44;
	ld.global.u32 	%r150, [%rd45];
	div.s32 	%r151, %r146, %r150;
	mul.lo.s32 	%r152, %r151, %r150;
	sub.s32 	%r153, %r146, %r152;
	add.s64 	%rd46, %rd4, %rd44;
	st.local.u32 	[%rd46], %r153;
	add.s32 	%r154, %r504, -6;
	mul.wide.u32 	%rd47, %r154, 4;
	add.s64 	%rd48, %rd1, %rd47;
	ld.global.u32 	%r155, [%rd48];
	div.s32 	%r156, %r151, %r155;
	mul.lo.s32 	%r157, %r156, %r155;
	sub.s32 	%r158, %r151, %r157;
	add.s64 	%rd49, %rd4, %rd47;
	st.local.u32 	[%rd49], %r158;
	add.s32 	%r159, %r504, -7;
	mul.wide.u32 	%rd50, %r159, 4;
	add.s64 	%rd51, %rd1, %rd50;
	ld.global.u32 	%r160, [%rd51];
	div.s32 	%r161, %r156, %r160;
	mul.lo.s32 	%r162, %r161, %r160;
	sub.s32 	%r163, %r156, %r162;
	add.s64 	%rd52, %rd4, %rd50;
	st.local.u32 	[%rd52], %r163;
	add.s32 	%r504, %r504, -8;
	mul.wide.u32 	%rd53, %r504, 4;
	add.s64 	%rd54, %rd1, %rd53;
	ld.global.u32 	%r164, [%rd54];
	div.s32 	%r505, %r161, %r164;
	mul.lo.s32 	%r165, %r505, %r164;
	sub.s32 	%r166, %r161, %r165;
	add.s64 	%rd55, %rd4, %rd53;
	st.local.u32 	[%rd55], %r166;
	add.s32 	%r506, %r506, 8;
	setp.eq.s32 	%p5, %r506, %r6;
	@%p5 bra 	$L__BB2_6;
	bra.uni 	$L__BB2_5;
$L__BB2_6:
	setp.eq.s32 	%p6, %r5, 0;
	@%p6 bra 	$L__BB2_14;
	and.b32  	%r9, %r125, 3;
	setp.lt.u32 	%p7, %r5, 4;
	@%p7 bra 	$L__BB2_9;
	add.s32 	%r167, %r504, -1;
	mul.wide.u32 	%rd56, %r167, 4;
	add.s64 	%rd57, %rd1, %rd56;
	ld.global.u32 	%r168, [%rd57];
	div.s32 	%r169, %r505, %r168;
	mul.lo.s32 	%r170, %r169, %r168;
	sub.s32 	%r171, %r505, %r170;
	add.s64 	%rd58, %rd4, %rd56;
	st.local.u32 	[%rd58], %r171;
	add.s32 	%r172, %r504, -2;
	mul.wide.u32 	%rd59, %r172, 4;
	add.s64 	%rd60, %rd1, %rd59;
	ld.global.u32 	%r173, [%rd60];
	div.s32 	%r174, %r169, %r173;
	mul.lo.s32 	%r175, %r174, %r173;
	sub.s32 	%r176, %r169, %r175;
	add.s64 	%rd61, %rd4, %rd59;
	st.local.u32 	[%rd61], %r176;
	add.s32 	%r177, %r504, -3;
	mul.wide.u32 	%rd62, %r177, 4;
	add.s64 	%rd63, %rd1, %rd62;
	ld.global.u32 	%r178, [%rd63];
	div.s32 	%r179, %r174, %r178;
	mul.lo.s32 	%r180, %r179, %r178;
	sub.s32 	%r181, %r174, %r180;
	add.s64 	%rd64, %rd4, %rd62;
	st.local.u32 	[%rd64], %r181;
	add.s32 	%r504, %r504, -4;
	mul.wide.u32 	%rd65, %r504, 4;
	add.s64 	%rd66, %rd1, %rd65;
	ld.global.u32 	%r182, [%rd66];
	div.s32 	%r505, %r179, %r182;
	mul.lo.s32 	%r183, %r505, %r182;
	sub.s32 	%r184, %r179, %r183;
	add.s64 	%rd67, %rd4, %rd65;
	st.local.u32 	[%rd67], %r184;
$L__BB2_9:
	setp.eq.s32 	%p8, %r9, 0;
	@%p8 bra 	$L__BB2_14;
	setp.eq.s32 	%p9, %r9, 1;
	@%p9 bra 	$L__BB2_12;
	add.s32 	%r185, %r504, -1;
	mul.wide.u32 	%rd68, %r185, 4;
	add.s64 	%rd69, %rd1, %rd68;
	ld.global.u32 	%r186, [%rd69];
	div.s32 	%r187, %r505, %r186;
	mul.lo.s32 	%r188, %r187, %r186;
	sub.s32 	%r189, %r505, %r188;
	add.s64 	%rd70, %rd4, %rd68;
	st.local.u32 	[%rd70], %r189;
	add.s32 	%r504, %r504, -2;
	mul.wide.u32 	%rd71, %r504, 4;
	add.s64 	%rd72, %rd1, %rd71;
	ld.global.u32 	%r190, [%rd72];
	div.s32 	%r505, %r187, %r190;
	mul.lo.s32 	%r191, %r505, %r190;
	sub.s32 	%r192, %r187, %r191;
	add.s64 	%rd73, %rd4, %rd71;
	st.local.u32 	[%rd73], %r192;
$L__BB2_12:
	and.b32  	%r193, %r125, 1;
	setp.eq.b32 	%p10, %r193, 1;
	not.pred 	%p11, %p10;
	@%p11 bra 	$L__BB2_14;
	add.s32 	%r194, %r504, -1;
	mul.wide.u32 	%rd74, %r194, 4;
	add.s64 	%rd75, %rd1, %rd74;
	ld.global.u32 	%r195, [%rd75];
	rem.s32 	%r196, %r505, %r195;
	add.s64 	%rd76, %rd4, %rd74;
	st.local.u32 	[%rd76], %r196;
$L__BB2_14:
	mov.b32 	%r507, 0;
$L__BB2_15:
	mul.wide.u32 	%rd77, %r507, 4;
	add.s64 	%rd78, %rd4, %rd77;
	ld.local.u32 	%r198, [%rd78];
	add.s64 	%rd79, %rd1, %rd77;
	ld.global.u32 	%r199, [%rd79];
	setp.lt.s32 	%p12, %r198, %r199;
	@%p12 bra 	$L__BB2_16;
	bra.uni 	$L__BB2_183;
$L__BB2_16:
	add.s32 	%r507, %r507, 1;
	setp.ne.s32 	%p13, %r507, %r125;
	@%p13 bra 	$L__BB2_15;
	and.b32  	%r25, %r125, 15;
	setp.lt.u32 	%p14, %r4, 15;
	mov.b32 	%r509, 0;
	mov.u32 	%r520, %r509;
	@%p14 bra 	$L__BB2_20;
	and.b32  	%r509, %r125, 2147483632;
	mov.b32 	%r521, 0;
	mov.u32 	%r520, %r521;
$L__BB2_19:
	.pragma "nounroll";
	mul.wide.u32 	%rd80, %r521, 4;
	add.s64 	%rd81, %rd4, %rd80;
	ld.local.v2.u32 	{%r203, %r204}, [%rd81];
	add.s64 	%rd82, %rd2, %rd80;
	ld.global.u32 	%r205, [%rd82];
	mad.lo.s32 	%r206, %r205, %r203, %r520;
	ld.global.u32 	%r207, [%rd82+4];
	mad.lo.s32 	%r208, %r207, %r204, %r206;
	ld.local.v2.u32 	{%r209, %r210}, [%rd81+8];
	ld.global.u32 	%r211, [%rd82+8];
	mad.lo.s32 	%r212, %r211, %r209, %r208;
	ld.global.u32 	%r213, [%rd82+12];
	mad.lo.s32 	%r214, %r213, %r210, %r212;
	ld.local.v2.u32 	{%r215, %r216}, [%rd81+16];
	ld.global.u32 	%r217, [%rd82+16];
	mad.lo.s32 	%r218, %r217, %r215, %r214;
	ld.global.u32 	%r219, [%rd82+20];
	mad.lo.s32 	%r220, %r219, %r216, %r218;
	ld.local.v2.u32 	{%r221, %r222}, [%rd81+24];
	ld.global.u32 	%r223, [%rd82+24];
	mad.lo.s32 	%r224, %r223, %r221, %r220;
	ld.global.u32 	%r225, [%rd82+28];
	mad.lo.s32 	%r226, %r225, %r222, %r224;
	ld.local.v2.u32 	{%r227, %r228}, [%rd81+32];
	ld.global.u32 	%r229, [%rd82+32];
	mad.lo.s32 	%r230, %r229, %r227, %r226;
	ld.global.u32 	%r231, [%rd82+36];
	mad.lo.s32 	%r232, %r231, %r228, %r230;
	ld.local.v2.u32 	{%r233, %r234}, [%rd81+40];
	ld.global.u32 	%r235, [%rd82+40];
	mad.lo.s32 	%r236, %r235, %r233, %r232;
	ld.global.u32 	%r237, [%rd82+44];
	mad.lo.s32 	%r238, %r237, %r234, %r236;
	ld.local.v2.u32 	{%r239, %r240}, [%rd81+48];
	ld.global.u32 	%r241, [%rd82+48];
	mad.lo.s32 	%r242, %r241, %r239, %r238;
	ld.global.u32 	%r243, [%rd82+52];
	mad.lo.s32 	%r244, %r243, %r240, %r242;
	ld.local.v2.u32 	{%r245, %r246}, [%rd81+56];
	ld.global.u32 	%r247, [%rd82+56];
	mad.lo.s32 	%r248, %r247, %r245, %r244;
	ld.global.u32 	%r249, [%rd82+60];
	mad.lo.s32 	%r520, %r249, %r246, %r248;
	add.s32 	%r521, %r521, 16;
	setp.eq.s32 	%p15, %r521, %r509;
	@%p15 bra 	$L__BB2_20;
	bra.uni 	$L__BB2_19;
$L__BB2_20:
	setp.eq.s32 	%p16, %r25, 0;
	@%p16 bra 	$L__BB2_29;
	setp.lt.u32 	%p17, %r25, 8;
	@%p17 bra 	$L__BB2_23;
	mul.wide.u32 	%rd83, %r509, 4;
	add.s64 	%rd84, %rd4, %rd83;
	ld.local.u32 	%r251, [%rd84];
	add.s64 	%rd85, %rd2, %rd83;
	ld.global.u32 	%r252, [%rd85];
	mad.lo.s32 	%r253, %r252, %r251, %r520;
	ld.local.u32 	%r254, [%rd84+4];
	ld.global.u32 	%r255, [%rd85+4];
	mad.lo.s32 	%r256, %r255, %r254, %r253;
	ld.local.u32 	%r257, [%rd84+8];
	ld.global.u32 	%r258, [%rd85+8];
	mad.lo.s32 	%r259, %r258, %r257, %r256;
	ld.local.u32 	%r260, [%rd84+12];
	ld.global.u32 	%r261, [%rd85+12];
	mad.lo.s32 	%r262, %r261, %r260, %r259;
	ld.local.u32 	%r263, [%rd84+16];
	ld.global.u32 	%r264, [%rd85+16];
	mad.lo.s32 	%r265, %r264, %r263, %r262;
	ld.local.u32 	%r266, [%rd84+20];
	ld.global.u32 	%r267, [%rd85+20];
	mad.lo.s32 	%r268, %r267, %r266, %r265;
	ld.local.u32 	%r269, [%rd84+24];
	ld.global.u32 	%r270, [%rd85+24];
	mad.lo.s32 	%r271, %r270, %r269, %r268;
	ld.local.u32 	%r272, [%rd84+28];
	ld.global.u32 	%r273, [%rd85+28];
	mad.lo.s32 	%r520, %r273, %r272, %r271;
	add.s32 	%r509, %r509, 8;
$L__BB2_23:
	setp.eq.s32 	%p18, %r5, 0;
	@%p18 bra 	$L__BB2_29;
	and.b32  	%r36, %r125, 3;
	setp.lt.u32 	%p19, %r5, 4;
	@%p19 bra 	$L__BB2_26;
	mul.wide.u32 	%rd86, %r509, 4;
	add.s64 	%rd87, %rd4, %rd86;
	ld.local.u32 	%r275, [%rd87];
	add.s64 	%rd88, %rd2, %rd86;
	ld.global.u32 	%r276, [%rd88];
	mad.lo.s32 	%r277, %r276, %r275, %r520;
	ld.local.u32 	%r278, [%rd87+4];
	ld.global.u32 	%r279, [%rd88+4];
	mad.lo.s32 	%r280, %r279, %r278, %r277;
	ld.local.u32 	%r281, [%rd87+8];
	ld.global.u32 	%r282, [%rd88+8];
	mad.lo.s32 	%r283, %r282, %r281, %r280;
	ld.local.u32 	%r284, [%rd87+12];
	ld.global.u32 	%r285, [%rd88+12];
	mad.lo.s32 	%r520, %r285, %r284, %r283;
	add.s32 	%r509, %r509, 4;
$L__BB2_26:
	setp.eq.s32 	%p20, %r36, 0;
	@%p20 bra 	$L__BB2_29;
	mov.b32 	%r519, 0;
$L__BB2_28:
	.pragma "nounroll";
	mul.wide.u32 	%rd89, %r509, 4;
	add.s64 	%rd90, %rd4, %rd89;
	ld.local.u32 	%r287, [%rd90];
	add.s64 	%rd91, %rd2, %rd89;
	ld.global.u32 	%r288, [%rd91];
	mad.lo.s32 	%r520, %r288, %r287, %r520;
	add.s32 	%r509, %r509, 1;
	add.s32 	%r519, %r519, 1;
	setp.ne.s32 	%p21, %r519, %r36;
	@%p21 bra 	$L__BB2_28;
$L__BB2_29:
	cvt.s64.s32 	%rd118, %r520;
$L__BB2_30:
	setp.lt.s32 	%p22, %r125, 1;
	@%p22 bra 	$L__BB2_43;
	add.s32 	%r290, %r125, -1;
	and.b32  	%r49, %r125, 15;
	setp.lt.u32 	%p23, %r290, 15;
	mov.b32 	%r524, 0;
	@%p23 bra 	$L__BB2_34;
	and.b32  	%r524, %r125, 2147483632;
	mov.b32 	%r523, 0;
$L__BB2_33:
	.pragma "nounroll";
	mul.wide.u32 	%rd92, %r523, 4;
	add.s64 	%rd93, %rd4, %rd92;
	ld.local.v2.u32 	{%r292, %r293}, [%rd93];
	add.s64 	%rd94, %rd5, %rd92;
	st.local.v2.u32 	[%rd94], {%r292, %r293};
	ld.local.v2.u32 	{%r294, %r295}, [%rd93+8];
	st.local.v2.u32 	[%rd94+8], {%r294, %r295};
	ld.local.v2.u32 	{%r296, %r297}, [%rd93+16];
	st.local.v2.u32 	[%rd94+16], {%r296, %r297};
	ld.local.v2.u32 	{%r298, %r299}, [%rd93+24];
	st.local.v2.u32 	[%rd94+24], {%r298, %r299};
	ld.local.v2.u32 	{%r300, %r301}, [%rd93+32];
	st.local.v2.u32 	[%rd94+32], {%r300, %r301};
	ld.local.v2.u32 	{%r302, %r303}, [%rd93+40];
	st.local.v2.u32 	[%rd94+40], {%r302, %r303};
	ld.local.v2.u32 	{%r304, %r305}, [%rd93+48];
	st.local.v2.u32 	[%rd94+48], {%r304, %r305};
	ld.local.v2.u32 	{%r306, %r307}, [%rd93+56];
	st.local.v2.u32 	[%rd94+56], {%r306, %r307};
	add.s32 	%r523, %r523, 16;
	setp.ne.s32 	%p24, %r523, %r524;
	@%p24 bra 	$L__BB2_33;
$L__BB2_34:
	setp.eq.s32 	%p25, %r49, 0;
	@%p25 bra 	$L__BB2_43;
	and.b32  	%r58, %r125, 7;
	setp.lt.u32 	%p26, %r49, 8;
	@%p26 bra 	$L__BB2_37;
	mul.wide.u32 	%rd95, %r524, 4;
	add.s64 	%rd96, %rd4, %rd95;
	ld.local.u32 	%r308, [%rd96];
	add.s64 	%rd97, %rd5, %rd95;
	st.local.u32 	[%rd97], %r308;
	ld.local.u32 	%r309, [%rd96+4];
	st.local.u32 	[%rd97+4], %r309;
	ld.local.u32 	%r310, [%rd96+8];
	st.local.u32 	[%rd97+8], %r310;
	ld.local.u32 	%r311, [%rd96+12];
	st.local.u32 	[%rd97+12], %r311;
	ld.local.u32 	%r312, [%rd96+16];
	st.local.u32 	[%rd97+16], %r312;
	ld.local.u32 	%r313, [%rd96+20];
	st.local.u32 	[%rd97+20], %r313;
	ld.local.u32 	%r314, [%rd96+24];
	st.local.u32 	[%rd97+24], %r314;
	ld.local.u32 	%r315, [%rd96+28];
	st.local.u32 	[%rd97+28], %r315;
	add.s32 	%r524, %r524, 8;
$L__BB2_37:
	setp.eq.s32 	%p27, %r58, 0;
	@%p27 bra 	$L__BB2_43;
	and.b32  	%r61, %r125, 3;
	setp.lt.u32 	%p28, %r58, 4;
	@%p28 bra 	$L__BB2_40;
	mul.wide.u32 	%rd98, %r524, 4;
	add.s64 	%rd99, %rd4, %rd98;
	ld.local.u32 	%r316, [%rd99];
	add.s64 	%rd100, %rd5, %rd98;
	st.local.u32 	[%rd100], %r316;
	ld.local.u32 	%r317, [%rd99+4];
	st.local.u32 	[%rd100+4], %r317;
	ld.local.u32 	%r318, [%rd99+8];
	st.local.u32 	[%rd100+8], %r318;
	ld.local.u32 	%r319, [%rd99+12];
	st.local.u32 	[%rd100+12], %r319;
	add.s32 	%r524, %r524, 4;
$L__BB2_40:
	setp.eq.s32 	%p29, %r61, 0;
	@%p29 bra 	$L__BB2_43;
	mov.b32 	%r528, 0;
$L__BB2_42:
	.pragma "nounroll";
	mul.wide.u32 	%rd101, %r524, 4;
	add.s64 	%rd102, %rd4, %rd101;
	ld.local.u32 	%r321, [%rd102];
	add.s64 	%rd103, %rd5, %rd101;
	st.local.u32 	[%rd103], %r321;
	add.s32 	%r524, %r524, 1;
	add.s32 	%r528, %r528, 1;
	setp.ne.s32 	%p30, %r528, %r61;
	@%p30 bra 	$L__BB2_42;
$L__BB2_43:
	mul.wide.s32 	%rd104, %r124, 4;
	add.s64 	%rd9, %rd5, %rd104;
	st.local.u32 	[%rd9], %r2;
	setp.ge.s32 	%p31, %r2, %r546;
	@%p31 bra 	$L__BB2_119;
	mov.b32 	%r322, 1127219200;
	mov.b32 	%r323, -2147483648;
	mov.b64 	%fd1, {%r323, %r322};
	mov.u32 	%r68, %ntid.x;
	add.s32 	%r69, %r125, -1;
	and.b32  	%r70, %r125, 15;
	and.b32  	%r71, %r125, 7;
	and.b32  	%r72, %r125, 2147483632;
	and.b32  	%r73, %r125, 3;
	neg.s32 	%r74, %r72;
	cvta.to.global.u64 	%rd10, %rd22;
	mov.u32 	%r529, %r2;
$L__BB2_45:
	mov.f32 	%f1, %f302;
	setp.lt.s32 	%p32, %r125, 1;
	mov.b64 	%rd121, 0;
	@%p32 bra 	$L__BB2_60;
	setp.lt.u32 	%p33, %r69, 15;
	mov.b32 	%r536, 0;
	mov.u32 	%r541, %r536;
	@%p33 bra 	$L__BB2_49;
	add.s64 	%rd120, %rd5, 32;
	add.s64 	%rd119, %rd3, 32;
	mov.b32 	%r541, 0;
	mov.u32 	%r530, %r74;
$L__BB2_48:
	.pragma "nounroll";
	ld.local.v2.u32 	{%r327, %r328}, [%rd120+-32];
	ld.global.u32 	%r329, [%rd119+-32];
	mad.lo.s32 	%r330, %r329, %r327, %r541;
	ld.global.u32 	%r331, [%rd119+-28];
	mad.lo.s32 	%r332, %r331, %r328, %r330;
	ld.local.v2.u32 	{%r333, %r334}, [%rd120+-24];
	ld.global.u32 	%r335, [%rd119+-24];
	mad.lo.s32 	%r336, %r335, %r333, %r332;
	ld.global.u32 	%r337, [%rd119+-20];
	mad.lo.s32 	%r338, %r337, %r334, %r336;
	ld.local.v2.u32 	{%r339, %r340}, [%rd120+-16];
	ld.global.u32 	%r341, [%rd119+-16];
	mad.lo.s32 	%r342, %r341, %r339, %r338;
	ld.global.u32 	%r343, [%rd119+-12];
	mad.lo.s32 	%r344, %r343, %r340, %r342;
	ld.local.v2.u32 	{%r345, %r346}, [%rd120+-8];
	ld.global.u32 	%r347, [%rd119+-8];
	mad.lo.s32 	%r348, %r347, %r345, %r344;
	ld.global.u32 	%r349, [%rd119+-4];
	mad.lo.s32 	%r350, %r349, %r346, %r348;
	ld.local.v2.u32 	{%r351, %r352}, [%rd120];
	ld.global.u32 	%r353, [%rd119];
	mad.lo.s32 	%r354, %r353, %r351, %r350;
	ld.global.u32 	%r355, [%rd119+4];
	mad.lo.s32 	%r356, %r355, %r352, %r354;
	ld.local.v2.u32 	{%r357, %r358}, [%rd120+8];
	ld.global.u32 	%r359, [%rd119+8];
	mad.lo.s32 	%r360, %r359, %r357, %r356;
	ld.global.u32 	%r361, [%rd119+12];
	mad.lo.s32 	%r362, %r361, %r358, %r360;
	ld.local.v2.u32 	{%r363, %r364}, [%rd120+16];
	ld.global.u32 	%r365, [%rd119+16];
	mad.lo.s32 	%r366, %r365, %r363, %r362;
	ld.global.u32 	%r367, [%rd119+20];
	mad.lo.s32 	%r368, %r367, %r364, %r366;
	ld.local.v2.u32 	{%r369, %r370}, [%rd120+24];
	ld.global.u32 	%r371, [%rd119+24];
	mad.lo.s32 	%r372, %r371, %r369, %r368;
	ld.global.u32 	%r373, [%rd119+28];
	mad.lo.s32 	%r541, %r373, %r370, %r372;
	add.s32 	%r530, %r530, 16;
	add.s64 	%rd120, %rd120, 64;
	add.s64 	%rd119, %rd119, 64;
	setp.ne.s32 	%p34, %r530, 0;
	mov.u32 	%r536, %r72;
	@%p34 bra 	$L__BB2_48;
$L__BB2_49:
	setp.eq.s32 	%p35, %r70, 0;
	@%p35 bra 	$L__BB2_59;
	add.s32 	%r375, %r70, -1;
	setp.lt.u32 	%p36, %r375, 7;
	@%p36 bra 	$L__BB2_52;
	mul.wide.u32 	%rd106, %r536, 4;
	add.s64 	%rd107, %rd5, %rd106;
	ld.local.u32 	%r376, [%rd107];
	add.s64 	%rd108, %rd3, %rd106;
	ld.global.u32 	%r377, [%rd108];
	mad.lo.s32 	%r378, %r377, %r376, %r541;
	ld.local.u32 	%r379, [%rd107+4];
	ld.global.u32 	%r380, [%rd108+4];
	mad.lo.s32 	%r381, %r380, %r379, %r378;
	ld.local.u32 	%r382, [%rd107+8];
	ld.global.u32 	%r383, [%rd108+8];
	mad.lo.s32 	%r384, %r383, %r382, %r381;
	ld.local.u32 	%r385, [%rd107+12];
	ld.global.u32 	%r386, [%rd108+12];
	mad.lo.s32 	%r387, %r386, %r385, %r384;
	ld.local.u32 	%r388, [%rd107+16];
	ld.global.u32 	%r389, [%rd108+16];
	mad.lo.s32 	%r390, %r389, %r388, %r387;
	ld.local.u32 	%r391, [%rd107+20];
	ld.global.u32 	%r392, [%rd108+20];
	mad.lo.s32 	%r393, %r392, %r391, %r390;
	ld.local.u32 	%r394, [%rd107+24];
	ld.global.u32 	%r395, [%rd108+24];
	mad.lo.s32 	%r396, %r395, %r394, %r393;
	ld.local.u32 	%r397, [%rd107+28];
	ld.global.u32 	%r398, [%rd108+28];
	mad.lo.s32 	%r541, %r398, %r397, %r396;
	add.s32 	%r536, %r536, 8;
$L__BB2_52:
	setp.eq.s32 	%p37, %r71, 0;
	@%p37 bra 	$L__BB2_59;
	add.s32 	%r400, %r71, -1;
	setp.lt.u32 	%p38, %r400, 3;
	@%p38 bra 	$L__BB2_55;
	mul.wide.u32 	%rd109, %r536, 4;
	add.s64 	%rd110, %rd5, %rd109;
	ld.local.u32 	%r401, [%rd110];
	add.s64 	%rd111, %rd3, %rd109;
	ld.global.u32 	%r402, [%rd111];
	mad.lo.s32 	%r403, %r402, %r401, %r541;
	ld.local.u32 	%r404, [%rd110+4];
	ld.global.u32 	%r405, [%rd111+4];
	mad.lo.s32 	%r406, %r405, %r404, %r403;
	ld.local.u32 	%r407, [%rd110+8];
	ld.global.u32 	%r408, [%rd111+8];
	mad.lo.s32 	%r409, %r408, %r407, %r406;
	ld.local.u32 	%r410, [%rd110+12];
	ld.global.u32 	%r411, [%rd111+12];
	mad.lo.s32 	%r541, %r411, %r410, %r409;
	add.s32 	%r536, %r536, 4;
$L__BB2_55:
	setp.eq.s32 	%p39, %r73, 0;
	@%p39 bra 	$L__BB2_59;
	setp.eq.s32 	%p40, %r73, 1;
	mul.wide.u32 	%rd112, %r536, 4;
	add.s64 	%rd17, %rd5, %rd112;
	ld.local.u32 	%r412, [%rd17];
	add.s64 	%rd18, %rd3, %rd112;
	ld.global.u32 	%r413, [%rd18];
	mad.lo.s32 	%r541, %r413, %r412, %r541;
	@%p40 bra 	$L__BB2_59;
	setp.eq.s32 	%p41, %r73, 2;
	ld.local.u32 	%r414, [%rd17+4];
	ld.global.u32 	%r415, [%rd18+4];
	mad.lo.s32 	%r541, %r415, %r414, %r541;
	@%p41 bra 	$L__BB2_59;
	ld.local.u32 	%r416, [%rd17+8];
	ld.global.u32 	%r417, [%rd18+8];
	mad.lo.s32 	%r541, %r417, %r416, %r541;
$L__BB2_59:
	cvt.s64.s32 	%rd121, %r541;
$L__BB2_60:
	shl.b64 	%rd113, %rd121, 2;
	add.s64 	%rd114, %rd10, %rd113;
	ld.global.f32 	%f2, [%rd114];
	setp.gt.s32 	%p42, %r126, 9;
	@%p42 bra 	$L__BB2_77;
	setp.gt.s32 	%p55, %r126, 4;
	@%p55 bra 	$L__BB2_69;
	setp.gt.s32 	%p62, %r126, 2;
	@%p62 bra 	$L__BB2_66;
	setp.eq.s32 	%p65, %r126, 1;
	@%p65 bra 	$L__BB2_93;
	setp.eq.s32 	%p66, %r126, 2;
	@%p66 bra 	$L__BB2_65;
	bra.uni 	$L__BB2_117;
$L__BB2_65:
	mul.f32 	%f302, %f1, %f2;
	bra.uni 	$L__BB2_118;
$L__BB2_66:
	setp.eq.s32 	%p63, %r126, 3;
	mov.f32 	%f302, %f1;
	@%p63 bra 	$L__BB2_118;
	setp.eq.s32 	%p64, %r126, 4;
	@%p64 bra 	$L__BB2_68;
	bra.uni 	$L__BB2_117;
$L__BB2_68:
	neg.f32 	%f302, %f1;
	bra.uni 	$L__BB2_118;
$L__BB2_69:
	setp.gt.s32 	%p56, %r126, 6;
	@%p56 bra 	$L__BB2_73;
	setp.eq.s32 	%p60, %r126, 5;
	@%p60 bra 	$L__BB2_94;
	setp.eq.s32 	%p61, %r126, 6;
	@%p61 bra 	$L__BB2_72;
	bra.uni 	$L__BB2_117;
$L__BB2_72:
	setp.eq.f32 	%p100, %f1, %f2;
	selp.f32 	%f302, 0f3F800000, 0f00000000, %p100;
	bra.uni 	$L__BB2_118;
$L__BB2_73:
	setp.eq.s32 	%p57, %r126, 7;
	@%p57 bra 	$L__BB2_95;
	setp.eq.s32 	%p58, %r126, 8;
	@%p58 bra 	$L__BB2_98;
	setp.eq.s32 	%p59, %r126, 9;
	@%p59 bra 	$L__BB2_76;
	bra.uni 	$L__BB2_117;
$L__BB2_76:
	setp.gt.f32 	%p98, %f1, 0f00000000;
	selp.f32 	%f302, %f2, 0f00000000, %p98;
	bra.uni 	$L__BB2_118;
$L__BB2_77:
	setp.gt.s32 	%p43, %r126, 13;
	@%p43 bra 	$L__BB2_85;
	setp.gt.s32 	%p50, %r126, 11;
	@%p50 bra 	$L__BB2_82;
	setp.eq.s32 	%p53, %r126, 10;
	@%p53 bra 	$L__BB2_99;
	setp.eq.s32 	%p54, %r126, 11;
	@%p54 bra 	$L__BB2_81;
	bra.uni 	$L__BB2_117;
$L__BB2_81:
	cvt.f64.f32 	%fd29, %f2;
	cvt.f64.f32 	%fd30, %f1;
	add.f64 	%fd31, %fd30, 0d3EB0C6F7A0B5ED8D;
	div.rn.f64 	%fd32, %fd29, %fd31;
	cvt.rn.f32.f64 	%f302, %fd32;
	bra.uni 	$L__BB2_118;
$L__BB2_82:
	setp.eq.s32 	%p51, %r126, 12;
	@%p51 bra 	$L__BB2_106;
	setp.eq.s32 	%p52, %r126, 13;
	@%p52 bra 	$L__BB2_84;
	bra.uni 	$L__BB2_117;
$L__BB2_84:
	rcp.rn.f32 	%f302, %f1;
	bra.uni 	$L__BB2_118;
$L__BB2_85:
	setp.gt.s32 	%p44, %r126, 15;
	@%p44 bra 	$L__BB2_89;
	setp.eq.s32 	%p48, %r126, 14;
	@%p48 bra 	$L__BB2_107;
	setp.eq.s32 	%p49, %r126, 15;
	@%p49 bra 	$L__BB2_88;
	bra.uni 	$L__BB2_117;
$L__BB2_88:
	sub.f32 	%f138, %f1, %f2;
	cvt.f64.f32 	%fd21, %f138;
	setp.lt.f64 	%p91, %fd21, 0d3F847AE147AE147B;
	sub.f32 	%f139, %f2, %f1;
	cvt.f64.f32 	%fd22, %f139;
	setp.lt.f64 	%p92, %fd22, 0d3F847AE147AE147B;
	and.pred  	%p93, %p91, %p92;
	selp.u32 	%r432, 1, 0, %p93;
	cvt.rn.f32.u32 	%f302, %r432;
	bra.uni 	$L__BB2_118;
$L__BB2_89:
	setp.eq.s32 	%p45, %r126, 16;
	@%p45 bra 	$L__BB2_108;
	setp.eq.s32 	%p46, %r126, 17;
	mov.f32 	%f302, 0f3F800000;
	@%p46 bra 	$L__BB2_109;
	setp.eq.s32 	%p47, %r126, 18;
	@%p47 bra 	$L__BB2_92;
	bra.uni 	$L__BB2_117;
$L__BB2_92:
	abs.f32 	%f60, %f1;
	mul.f32 	%f61, %f60, 0f4038AA3B;
	ex2.approx.ftz.f32 	%f62, %f61;
	add.f32 	%f63, %f62, 0f3F800000;
	rcp.approx.ftz.f32 	%f64, %f63;
	fma.rn.f32 	%f65, %f64, 0fC0000000, 0f3F800000;
	setp.ge.f32 	%p67, %f60, 0f41102CB4;
	selp.f32 	%f66, 0f3F800000, %f65, %p67;
	copysign.f32 	%f67, %f1, %f66;
	mul.f32 	%f68, %f1, %f1;
	fma.rn.f32 	%f69, %f68, 0f3C80F082, 0fBD563CAE;
	fma.rn.f32 	%f70, %f69, %f68, 0f3E085941;
	fma.rn.f32 	%f71, %f70, %f68, 0fBEAAA9ED;
	fma.rn.f32 	%f72, %f71, %f68, 0f00000000;
	fma.rn.f32 	%f73, %f72, %f1, %f1;
	setp.ge.f32 	%p68, %f60, 0f3F19999A;
	selp.f32 	%f302, %f67, %f73, %p68;
	bra.uni 	$L__BB2_118;
$L__BB2_93:
	add.f32 	%f302, %f1, %f2;
	bra.uni 	$L__BB2_118;
$L__BB2_94:
	setp.lt.f32 	%p101, %f1, %f2;
	selp.f32 	%f302, 0f3F800000, 0f00000000, %p101;
	bra.uni 	$L__BB2_118;
$L__BB2_95:
	setp.ltu.f32 	%p99, %f1, 0f00000000;
	@%p99 bra 	$L__BB2_97;
	fma.rn.f32 	%f152, %f1, 0fBBBB989D, 0f3F000000;
	cvt.sat.f32.f32 	%f153, %f152;
	mov.f32 	%f154, 0f4B400001;
	mov.f32 	%f155, 0f437C0000;
	fma.rm.f32 	%f156, %f153, %f155, %f154;
	add.f32 	%f157, %f156, 0fCB40007F;
	neg.f32 	%f158, %f157;
	fma.rn.f32 	%f159, %f1, 0fBFB8AA3B, %f158;
	fma.rn.f32 	%f160, %f1, 0fB2A57060, %f159;
	mov.b32 	%r448, %f156;
	shl.b32 	%r449, %r448, 23;
	mov.b32 	%f161, %r449;
	ex2.approx.ftz.f32 	%f162, %f160;
	mul.f32 	%f163, %f162, %f161;
	cvt.f64.f32 	%fd68, %f163;
	add.f64 	%fd69, %fd68, 0d3FF0000000000000;
	rcp.rn.f64 	%fd70, %fd69;
	cvt.rn.f32.f64 	%f302, %fd70;
	bra.uni 	$L__BB2_118;
$L__BB2_97:
	fma.rn.f32 	%f164, %f1, 0f3BBB989D, 0f3F000000;
	cvt.sat.f32.f32 	%f165, %f164;
	mov.f32 	%f166, 0f4B400001;
	mov.f32 	%f167, 0f437C0000;
	fma.rm.f32 	%f168, %f165, %f167, %f166;
	add.f32 	%f169, %f168, 0fCB40007F;
	neg.f32 	%f170, %f169;
	fma.rn.f32 	%f171, %f1, 0f3FB8AA3B, %f170;
	fma.rn.f32 	%f172, %f1, 0f32A57060, %f171;
	mov.b32 	%r450, %f168;
	shl.b32 	%r451, %r450, 23;
	mov.b32 	%f173, %r451;
	ex2.approx.ftz.f32 	%f174, %f172;
	mul.f32 	%f175, %f174, %f173;
	cvt.f64.f32 	%fd71, %f175;
	add.f64 	%fd72, %fd71, 0d3FF0000000000000;
	div.rn.f64 	%fd73, %fd71, %fd72;
	cvt.rn.f32.f64 	%f302, %fd73;
	bra.uni 	$L__BB2_118;
$L__BB2_98:
	cvt.f64.f32 	%fd66, %f1;
	max.f64 	%fd67, %fd66, 0d0000000000000000;
	cvt.rn.f32.f64 	%f302, %fd67;
	bra.uni 	$L__BB2_118;
$L__BB2_99:
	cvt.f64.f32 	%fd33, %f1;
	add.f64 	%fd134, %fd33, 0d3EB0C6F7A0B5ED8D;
	{
	.reg .b32 %temp; 
	mov.b64 	{%temp, %r542}, %fd134;
	}
	{
	.reg .b32 %temp; 
	mov.b64 	{%r543, %temp}, %fd134;
	}
	setp.gt.s32 	%p94, %r542, 1048575;
	mov.b32 	%r544, -1023;
	@%p94 bra 	$L__BB2_101;
	mul.f64 	%fd134, %fd134, 0d4350000000000000;
	{
	.reg .b32 %temp; 
	mov.b64 	{%temp, %r542}, %fd134;
	}
	{
	.reg .b32 %temp; 
	mov.b64 	{%r543, %temp}, %fd134;
	}
	mov.b32 	%r544, -1077;
$L__BB2_101:
	add.s32 	%r437, %r542, -1;
	setp.gt.u32 	%p95, %r437, 2146435070;
	@%p95 bra 	$L__BB2_105;
	shr.u32 	%r440, %r542, 20;
	add.s32 	%r545, %r544, %r440;
	and.b32  	%r441, %r542, 1048575;
	or.b32  	%r442, %r441, 1072693248;
	mov.b64 	%fd135, {%r543, %r442};
	setp.lt.u32 	%p97, %r442, 1073127583;
	@%p97 bra 	$L__BB2_104;
	{
	.reg .b32 %temp; 
	mov.b64 	{%r443, %temp}, %fd135;
	}
	{
	.reg .b32 %temp; 
	mov.b64 	{%temp, %r444}, %fd135;
	}
	add.s32 	%r445, %r444, -1048576;
	mov.b64 	%fd135, {%r443, %r445};
	add.s32 	%r545, %r545, 1;
$L__BB2_104:
	add.f64 	%fd35, %fd135, 0dBFF0000000000000;
	add.f64 	%fd36, %fd135, 0d3FF0000000000000;
	rcp.approx.ftz.f64 	%fd37, %fd36;
	neg.f64 	%fd38, %fd36;
	fma.rn.f64 	%fd39, %fd38, %fd37, 0d3FF0000000000000;
	fma.rn.f64 	%fd40, %fd39, %fd39, %fd39;
	fma.rn.f64 	%fd41, %fd40, %fd37, %fd37;
	mul.f64 	%fd42, %fd35, %fd41;
	fma.rn.f64 	%fd43, %fd35, %fd41, %fd42;
	mul.f64 	%fd44, %fd43, %fd43;
	fma.rn.f64 	%fd45, %fd44, 0d3EB1380B3AE80F1E, 0d3ED0EE258B7A8B04;
	fma.rn.f64 	%fd46, %fd45, %fd44, 0d3EF3B2669F02676F;
	fma.rn.f64 	%fd47, %fd46, %fd44, 0d3F1745CBA9AB0956;
	fma.rn.f64 	%fd48, %fd47, %fd44, 0d3F3C71C72D1B5154;
	fma.rn.f64 	%fd49, %fd48, %fd44, 0d3F624924923BE72D;
	fma.rn.f64 	%fd50, %fd49, %fd44, 0d3F8999999999A3C4;
	fma.rn.f64 	%fd51, %fd50, %fd44, 0d3FB5555555555554;
	sub.f64 	%fd52, %fd35, %fd43;
	add.f64 	%fd53, %fd52, %fd52;
	neg.f64 	%fd54, %fd43;
	fma.rn.f64 	%fd55, %fd54, %fd35, %fd53;
	mul.f64 	%fd56, %fd41, %fd55;
	mul.f64 	%fd57, %fd44, %fd51;
	fma.rn.f64 	%fd58, %fd57, %fd43, %fd56;
	xor.b32  	%r446, %r545, -2147483648;
	mov.b32 	%r447, 1127219200;
	mov.b64 	%fd59, {%r446, %r447};
	sub.f64 	%fd60, %fd59, %fd1;
	fma.rn.f64 	%fd61, %fd60, 0d3FE62E42FEFA39EF, %fd43;
	fma.rn.f64 	%fd62, %fd60, 0dBFE62E42FEFA39EF, %fd61;
	sub.f64 	%fd63, %fd62, %fd43;
	sub.f64 	%fd64, %fd58, %fd63;
	fma.rn.f64 	%fd65, %fd60, 0d3C7ABC9E3B39803F, %fd64;
	add.f64 	%fd8, %fd61, %fd65;
	cvt.rn.f32.f64 	%f302, %fd8;
	bra.uni 	$L__BB2_118;
$L__BB2_105:
	fma.rn.f64 	%fd34, %fd134, 0d7FF0000000000000, 0d7FF0000000000000;
	{
	.reg .b32 %temp; 
	mov.b64 	{%temp, %r438}, %fd134;
	}
	and.b32  	%r439, %r438, 2147483647;
	setp.eq.s32 	%p96, %r439, 0;
	selp.f64 	%fd9, 0dFFF0000000000000, %fd34, %p96;
	cvt.rn.f32.f64 	%f302, %fd9;
	bra.uni 	$L__BB2_118;
$L__BB2_106:
	fma.rn.f32 	%f141, %f1, 0f3BBB989D, 0f3F000000;
	cvt.sat.f32.f32 	%f142, %f141;
	mov.f32 	%f143, 0f4B400001;
	mov.f32 	%f144, 0f437C0000;
	fma.rm.f32 	%f145, %f142, %f144, %f143;
	add.f32 	%f146, %f145, 0fCB40007F;
	neg.f32 	%f147, %f146;
	fma.rn.f32 	%f148, %f1, 0f3FB8AA3B, %f147;
	fma.rn.f32 	%f149, %f1, 0f32A57060, %f148;
	mov.b32 	%r433, %f145;
	shl.b32 	%r434, %r433, 23;
	mov.b32 	%f150, %r434;
	ex2.approx.ftz.f32 	%f151, %f149;
	mul.f32 	%f302, %f151, %f150;
	bra.uni 	$L__BB2_118;
$L__BB2_107:
	mul.f32 	%f140, %f1, %f1;
	cvt.f64.f32 	%fd24, %f140;
	rcp.rn.f64 	%fd25, %fd24;
	neg.f64 	%fd26, %fd25;
	cvt.f64.f32 	%fd27, %f2;
	mul.f64 	%fd28, %fd26, %fd27;
	cvt.rn.f32.f64 	%f302, %fd28;
	bra.uni 	$L__BB2_118;
$L__BB2_108:
	setp.gt.f32 	%p90, %f1, %f2;
	selp.f32 	%f302, %f1, %f2, %p90;
	bra.uni 	$L__BB2_118;
$L__BB2_109:
	mul.f32 	%f75, %f2, 0f3F000000;
	cvt.rzi.f32.f32 	%f76, %f75;
	add.f32 	%f77, %f76, %f76;
	sub.f32 	%f78, %f2, %f77;
	abs.f32 	%f19, %f78;
	abs.f32 	%f20, %f1;
	setp.lt.f32 	%p69, %f20, 0f00800000;
	mul.f32 	%f79, %f20, 0f4B800000;
	selp.f32 	%f80, %f79, %f20, %p69;
	selp.f32 	%f81, 0fC1C00000, 0f00000000, %p69;
	mov.b32 	%r418, %f80;
	add.s32 	%r419, %r418, -1060439283;
	and.b32  	%r420, %r419, -8388608;
	sub.s32 	%r421, %r418, %r420;
	mov.b32 	%f82, %r421;
	cvt.rn.f32.s32 	%f83, %r420;
	fma.rn.f32 	%f84, %f83, 0f34000000, %f81;
	add.f32 	%f85, %f82, 0fBF800000;
	add.f32 	%f86, %f82, 0f3F800000;
	rcp.approx.ftz.f32 	%f87, %f86;
	add.f32 	%f88, %f85, %f85;
	mul.f32 	%f89, %f88, %f87;
	mul.f32 	%f90, %f89, %f89;
	sub.f32 	%f91, %f85, %f89;
	add.f32 	%f92, %f91, %f91;
	neg.f32 	%f93, %f89;
	fma.rn.f32 	%f94, %f93, %f85, %f92;
	mul.rn.f32 	%f95, %f87, %f94;
	fma.rn.f32 	%f96, %f90, 0f3A2C32E4, 0f3B52E7DB;
	fma.rn.f32 	%f97, %f96, %f90, 0f3C93BB73;
	fma.rn.f32 	%f98, %f97, %f90, 0f3DF6384F;
	mul.rn.f32 	%f99, %f98, %f90;
	fma.rn.f32 	%f100, %f89, 0f3FB8AA3B, %f84;
	sub.f32 	%f101, %f84, %f100;
	fma.rn.f32 	%f102, %f89, 0f3FB8AA3B, %f101;
	fma.rn.f32 	%f103, %f95, 0f3FB8AA3B, %f102;
	fma.rn.f32 	%f104, %f89, 0f32A55E34, %f103;
	mul.f32 	%f105, %f99, 0f40400000;
	fma.rn.f32 	%f106, %f105, %f95, %f104;
	fma.rn.f32 	%f107, %f99, %f89, %f106;
	add.rn.f32 	%f108, %f100, %f107;
	neg.f32 	%f109, %f100;
	add.rn.f32 	%f110, %f108, %f109;
	neg.f32 	%f111, %f110;
	add.rn.f32 	%f112, %f107, %f111;
	mul.rn.f32 	%f113, %f108, %f2;
	neg.f32 	%f114, %f113;
	fma.rn.f32 	%f115, %f108, %f2, %f114;
	fma.rn.f32 	%f116, %f112, %f2, %f115;
	cvt.rni.f32.f32 	%f117, %f113;
	sub.f32 	%f118, %f113, %f117;
	add.f32 	%f119, %f118, %f116;
	fma.rn.f32 	%f120, %f119, 0f391FCB8E, 0f3AAF85ED;
	fma.rn.f32 	%f121, %f120, %f119, 0f3C1D9856;
	fma.rn.f32 	%f122, %f121, %f119, 0f3D6357BB;
	fma.rn.f32 	%f123, %f122, %f119, 0f3E75FDEC;
	fma.rn.f32 	%f124, %f123, %f119, 0f3F317218;
	fma.rn.f32 	%f125, %f124, %f119, 0f3F800000;
	cvt.rzi.s32.f32 	%r422, %f117;
	setp.gt.f32 	%p70, %f117, 0f00000000;
	selp.b32 	%r423, 0, -2097152000, %p70;
	add.s32 	%r424, %r423, 2130706432;
	mov.b32 	%f126, %r424;
	mul.f32 	%f127, %f125, %f126;
	shl.b32 	%r425, %r422, 23;
	sub.s32 	%r426, %r425, %r423;
	mov.b32 	%f128, %r426;
	mul.f32 	%f129, %f127, %f128;
	abs.f32 	%f130, %f113;
	setp.gt.f32 	%p71, %f130, 0f43180000;
	setp.lt.f32 	%p72, %f113, 0f00000000;
	selp.f32 	%f131, 0f00000000, 0f7F800000, %p72;
	selp.f32 	%f21, %f131, %f129, %p71;
	setp.eq.f32 	%p73, %f1, 0f3F800000;
	setp.eq.f32 	%p74, %f2, 0f00000000;
	or.pred  	%p75, %p73, %p74;
	@%p75 bra 	$L__BB2_118;
	setp.num.f32 	%p76, %f20, %f20;
	abs.f32 	%f132, %f2;
	setp.num.f32 	%p77, %f132, %f132;
	and.pred  	%p78, %p76, %p77;
	@%p78 bra 	$L__BB2_112;
	add.rn.f32 	%f302, %f1, %f2;
	bra.uni 	$L__BB2_118;
$L__BB2_112:
	setp.neu.f32 	%p79, %f1, 0f00000000;
	setp.neu.f32 	%p80, %f20, 0f7F800000;
	and.pred  	%p81, %p79, %p80;
	@%p81 bra 	$L__BB2_114;
	setp.neu.f32 	%p88, %f19, 0f3F800000;
	add.f32 	%f137, %f1, %f1;
	mov.b32 	%r427, %f137;
	setp.lt.f32 	%p89, %f2, 0f00000000;
	xor.b32  	%r428, %r427, 2139095040;
	selp.b32 	%r429, %r428, %r427, %p89;
	and.b32  	%r430, %r429, 2147483647;
	selp.b32 	%r431, %r430, %r429, %p88;
	mov.b32 	%f302, %r431;
	bra.uni 	$L__BB2_118;
$L__BB2_114:
	setp.eq.f32 	%p82, %f1, 0fBF800000;
	setp.eq.f32 	%p83, %f132, 0f7F800000;
	and.pred  	%p84, %p82, %p83;
	@%p84 bra 	$L__BB2_118;
	setp.geu.f32 	%p85, %f1, 0f00000000;
	mov.f32 	%f302, %f21;
	@%p85 bra 	$L__BB2_118;
	setp.neu.f32 	%p86, %f19, 0f3F800000;
	neg.f32 	%f134, %f21;
	selp.f32 	%f135, %f21, %f134, %p86;
	cvt.rmi.f32.f32 	%f136, %f2;
	setp.neu.f32 	%p87, %f2, %f136;
	selp.f32 	%f302, 0f7FFFFFFF, %f135, %p87;
	bra.uni 	$L__BB2_118;
$L__BB2_117:
	add.f32 	%f302, %f1, %f2;
$L__BB2_118:
	add.s32 	%r529, %r529, %r68;
	st.local.u32 	[%rd9], %r529;
	setp.lt.s32 	%p102, %r529, %r546;
	@%p102 bra 	$L__BB2_45;
$L__BB2_119:
	cvt.f64.f32 	%fd74, %f302;
	shl.b32 	%r452, %r2, 3;
	mov.u32 	%r453, _ZZ12reduceKernelPfPiS0_iS_S0_S0_ifiiE5cache;
	add.s32 	%r108, %r453, %r452;
	st.shared.f64 	[%r108], %fd74;
	mov.u32 	%r109, %ntid.x;
	min.u32 	%r454, %r546, %r109;
	setp.lt.u32 	%p103, %r454, 2;
	@%p103 bra 	$L__BB2_182;
	mov.b32 	%r456, 1127219200;
	mov.b32 	%r457, -2147483648;
	mov.b64 	%fd11, {%r457, %r456};
	mov.b32 	%r547, 1;
$L__BB2_121:
	mov.f32 	%f30, %f302;
	add.s32 	%r458, %r547, -1;
	and.b32  	%r459, %r458, %r2;
	setp.ne.s32 	%p104, %r459, 0;
	@%p104 bra 	$L__BB2_183;
	add.s32 	%r460, %r547, %r2;
	setp.ge.u32 	%p105, %r460, %r546;
	@%p105 bra 	$L__BB2_183;
	shl.b32 	%r461, %r547, 3;
	add.s32 	%r462, %r108, %r461;
	ld.shared.f64 	%fd75, [%r462];
	cvt.rn.f32.f64 	%f31, %fd75;
	setp.gt.s32 	%p106, %r126, 9;
	@%p106 bra 	$L__BB2_140;
	setp.gt.s32 	%p119, %r126, 4;
	@%p119 bra 	$L__BB2_132;
	setp.gt.s32 	%p126, %r126, 2;
	@%p126 bra 	$L__BB2_129;
	setp.eq.s32 	%p129, %r126, 1;
	@%p129 bra 	$L__BB2_156;
	setp.eq.s32 	%p130, %r126, 2;
	@%p130 bra 	$L__BB2_128;
	bra.uni 	$L__BB2_180;
$L__BB2_128:
	mul.f32 	%f302, %f30, %f31;
	bra.uni 	$L__BB2_181;
$L__BB2_129:
	setp.eq.s32 	%p127, %r126, 3;
	mov.f32 	%f302, %f30;
	@%p127 bra 	$L__BB2_181;
	setp.eq.s32 	%p128, %r126, 4;
	@%p128 bra 	$L__BB2_131;
	bra.uni 	$L__BB2_180;
$L__BB2_131:
	neg.f32 	%f302, %f30;
	bra.uni 	$L__BB2_181;
$L__BB2_132:
	setp.gt.s32 	%p120, %r126, 6;
	@%p120 bra 	$L__BB2_136;
	setp.eq.s32 	%p124, %r126, 5;
	@%p124 bra 	$L__BB2_157;
	setp.eq.s32 	%p125, %r126, 6;
	@%p125 bra 	$L__BB2_135;
	bra.uni 	$L__BB2_180;
$L__BB2_135:
	setp.eq.f32 	%p164, %f30, %f31;
	selp.f32 	%f302, 0f3F800000, 0f00000000, %p164;
	bra.uni 	$L__BB2_181;
$L__BB2_136:
	setp.eq.s32 	%p121, %r126, 7;
	@%p121 bra 	$L__BB2_158;
	setp.eq.s32 	%p122, %r126, 8;
	@%p122 bra 	$L__BB2_161;
	setp.eq.s32 	%p123, %r126, 9;
	@%p123 bra 	$L__BB2_139;
	bra.uni 	$L__BB2_180;
$L__BB2_139:
	setp.gt.f32 	%p162, %f30, 0f00000000;
	selp.f32 	%f302, %f31, 0f00000000, %p162;
	bra.uni 	$L__BB2_181;
$L__BB2_140:
	setp.gt.s32 	%p107, %r126, 13;
	@%p107 bra 	$L__BB2_148;
	setp.gt.s32 	%p114, %r126, 11;
	@%p114 bra 	$L__BB2_145;
	setp.eq.s32 	%p117, %r126, 10;
	@%p117 bra 	$L__BB2_162;
	setp.eq.s32 	%p118, %r126, 11;
	@%p118 bra 	$L__BB2_144;
	bra.uni 	$L__BB2_180;
$L__BB2_144:
	cvt.f64.f32 	%fd84, %f31;
	cvt.f64.f32 	%fd85, %f30;
	add.f64 	%fd86, %fd85, 0d3EB0C6F7A0B5ED8D;
	div.rn.f64 	%fd87, %fd84, %fd86;
	cvt.rn.f32.f64 	%f302, %fd87;
	bra.uni 	$L__BB2_181;
$L__BB2_145:
	setp.eq.s32 	%p115, %r126, 12;
	@%p115 bra 	$L__BB2_169;
	setp.eq.s32 	%p116, %r126, 13;
	@%p116 bra 	$L__BB2_147;
	bra.uni 	$L__BB2_180;
$L__BB2_147:
	rcp.rn.f32 	%f302, %f30;
	bra.uni 	$L__BB2_181;
$L__BB2_148:
	setp.gt.s32 	%p108, %r126, 15;
	@%p108 bra 	$L__BB2_152;
	setp.eq.s32 	%p112, %r126, 14;
	@%p112 bra 	$L__BB2_170;
	setp.eq.s32 	%p113, %r126, 15;
	@%p113 bra 	$L__BB2_151;
	bra.uni 	$L__BB2_180;
$L__BB2_151:
	sub.f32 	%f254, %f30, %f31;
	cvt.f64.f32 	%fd76, %f254;
	setp.lt.f64 	%p155, %fd76, 0d3F847AE147AE147B;
	sub.f32 	%f255, %f31, %f30;
	cvt.f64.f32 	%fd77, %f255;
	setp.lt.f64 	%p156, %fd77, 0d3F847AE147AE147B;
	and.pred  	%p157, %p155, %p156;
	selp.u32 	%r477, 1, 0, %p157;
	cvt.rn.f32.u32 	%f302, %r477;
	bra.uni 	$L__BB2_181;
$L__BB2_152:
	setp.eq.s32 	%p109, %r126, 16;
	@%p109 bra 	$L__BB2_171;
	setp.eq.s32 	%p110, %r126, 17;
	mov.f32 	%f302, 0f3F800000;
	@%p110 bra 	$L__BB2_172;
	setp.eq.s32 	%p111, %r126, 18;
	@%p111 bra 	$L__BB2_155;
	bra.uni 	$L__BB2_180;
$L__BB2_155:
	abs.f32 	%f176, %f30;
	mul.f32 	%f177, %f176, 0f4038AA3B;
	ex2.approx.ftz.f32 	%f178, %f177;
	add.f32 	%f179, %f178, 0f3F800000;
	rcp.approx.ftz.f32 	%f180, %f179;
	fma.rn.f32 	%f181, %f180, 0fC0000000, 0f3F800000;
	setp.ge.f32 	%p131, %f176, 0f41102CB4;
	selp.f32 	%f182, 0f3F800000, %f181, %p131;
	copysign.f32 	%f183, %f30, %f182;
	mul.f32 	%f184, %f30, %f30;
	fma.rn.f32 	%f185, %f184, 0f3C80F082, 0fBD563CAE;
	fma.rn.f32 	%f186, %f185, %f184, 0f3E085941;
	fma.rn.f32 	%f187, %f186, %f184, 0fBEAAA9ED;
	fma.rn.f32 	%f188, %f187, %f184, 0f00000000;
	fma.rn.f32 	%f189, %f188, %f30, %f30;
	setp.ge.f32 	%p132, %f176, 0f3F19999A;
	selp.f32 	%f302, %f183, %f189, %p132;
	bra.uni 	$L__BB2_181;
$L__BB2_156:
	add.f32 	%f302, %f30, %f31;
	bra.uni 	$L__BB2_181;
$L__BB2_157:
	setp.lt.f32 	%p165, %f30, %f31;
	selp.f32 	%f302, 0f3F800000, 0f00000000, %p165;
	bra.uni 	$L__BB2_181;
$L__BB2_158:
	setp.ltu.f32 	%p163, %f30, 0f00000000;
	@%p163 bra 	$L__BB2_160;
	fma.rn.f32 	%f268, %f30, 0fBBBB989D, 0f3F000000;
	cvt.sat.f32.f32 	%f269, %f268;
	mov.f32 	%f270, 0f4B400001;
	mov.f32 	%f271, 0f437C0000;
	fma.rm.f32 	%f272, %f269, %f271, %f270;
	add.f32 	%f273, %f272, 0fCB40007F;
	neg.f32 	%f274, %f273;
	fma.rn.f32 	%f275, %f30, 0fBFB8AA3B, %f274;
	fma.rn.f32 	%f276, %f30, 0fB2A57060, %f275;
	mov.b32 	%r493, %f272;
	shl.b32 	%r494, %r493, 23;
	mov.b32 	%f277, %r494;
	ex2.approx.ftz.f32 	%f278, %f276;
	mul.f32 	%f279, %f278, %f277;
	cvt.f64.f32 	%fd123, %f279;
	add.f64 	%fd124, %fd123, 0d3FF0000000000000;
	rcp.rn.f64 	%fd125, %fd124;
	cvt.rn.f32.f64 	%f302, %fd125;
	bra.uni 	$L__BB2_181;
$L__BB2_160:
	fma.rn.f32 	%f280, %f30, 0f3BBB989D, 0f3F000000;
	cvt.sat.f32.f32 	%f281, %f280;
	mov.f32 	%f282, 0f4B400001;
	mov.f32 	%f283, 0f437C0000;
	fma.rm.f32 	%f284, %f281, %f283, %f282;
	add.f32 	%f285, %f284, 0fCB40007F;
	neg.f32 	%f286, %f285;
	fma.rn.f32 	%f287, %f30, 0f3FB8AA3B, %f286;
	fma.rn.f32 	%f288, %f30, 0f32A57060, %f287;
	mov.b32 	%r495, %f284;
	shl.b32 	%r496, %r495, 23;
	mov.b32 	%f289, %r496;
	ex2.approx.ftz.f32 	%f290, %f288;
	mul.f32 	%f291, %f290, %f289;
	cvt.f64.f32 	%fd126, %f291;
	add.f64 	%fd127, %fd126, 0d3FF0000000000000;
	div.rn.f64 	%fd128, %fd126, %fd127;
	cvt.rn.f32.f64 	%f302, %fd128;
	bra.uni 	$L__BB2_181;
$L__BB2_161:
	cvt.f64.f32 	%fd121, %f30;
	max.f64 	%fd122, %fd121, 0d0000000000000000;
	cvt.rn.f32.f64 	%f302, %fd122;
	bra.uni 	$L__BB2_181;
$L__BB2_162:
	cvt.f64.f32 	%fd88, %f30;
	add.f64 	%fd136, %fd88, 0d3EB0C6F7A0B5ED8D;
	{
	.reg .b32 %temp; 
	mov.b64 	{%temp, %r548}, %fd136;
	}
	{
	.reg .b32 %temp; 
	mov.b64 	{%r549, %temp}, %fd136;
	}
	setp.gt.s32 	%p158, %r548, 1048575;
	mov.b32 	%r550, -1023;
	@%p158 bra 	$L__BB2_164;
	mul.f64 	%fd136, %fd136, 0d4350000000000000;
	{
	.reg .b32 %temp; 
	mov.b64 	{%temp, %r548}, %fd136;
	}
	{
	.reg .b32 %temp; 
	mov.b64 	{%r549, %temp}, %fd136;
	}
	mov.b32 	%r550, -1077;
$L__BB2_164:
	add.s32 	%r482, %r548, -1;
	setp.gt.u32 	%p159, %r482, 2146435070;
	@%p159 bra 	$L__BB2_168;
	shr.u32 	%r485, %r548, 20;
	add.s32 	%r551, %r550, %r485;
	and.b32  	%r486, %r548, 1048575;
	or.b32  	%r487, %r486, 1072693248;
	mov.b64 	%fd137, {%r549, %r487};
	setp.lt.u32 	%p161, %r487, 1073127583;
	@%p161 bra 	$L__BB2_167;
	{
	.reg .b32 %temp; 
	mov.b64 	{%r488, %temp}, %fd137;
	}
	{
	.reg .b32 %temp; 
	mov.b64 	{%temp, %r489}, %fd137;
	}
	add.s32 	%r490, %r489, -1048576;
	mov.b64 	%fd137, {%r488, %r490};
	add.s32 	%r551, %r551, 1;
$L__BB2_167:
	add.f64 	%fd90, %fd137, 0dBFF0000000000000;
	add.f64 	%fd91, %fd137, 0d3FF0000000000000;
	rcp.approx.ftz.f64 	%fd92, %fd91;
	neg.f64 	%fd93, %fd91;
	fma.rn.f64 	%fd94, %fd93, %fd92, 0d3FF0000000000000;
	fma.rn.f64 	%fd95, %fd94, %fd94, %fd94;
	fma.rn.f64 	%fd96, %fd95, %fd92, %fd92;
	mul.f64 	%fd97, %fd90, %fd96;
	fma.rn.f64 	%fd98, %fd90, %fd96, %fd97;
	mul.f64 	%fd99, %fd98, %fd98;
	fma.rn.f64 	%fd100, %fd99, 0d3EB1380B3AE80F1E, 0d3ED0EE258B7A8B04;
	fma.rn.f64 	%fd101, %fd100, %fd99, 0d3EF3B2669F02676F;
	fma.rn.f64 	%fd102, %fd101, %fd99, 0d3F1745CBA9AB0956;
	fma.rn.f64 	%fd103, %fd102, %fd99, 0d3F3C71C72D1B5154;
	fma.rn.f64 	%fd104, %fd103, %fd99, 0d3F624924923BE72D;
	fma.rn.f64 	%fd105, %fd104, %fd99, 0d3F8999999999A3C4;
	fma.rn.f64 	%fd106, %fd105, %fd99, 0d3FB5555555555554;
	sub.f64 	%fd107, %fd90, %fd98;
	add.f64 	%fd108, %fd107, %fd107;
	neg.f64 	%fd109, %fd98;
	fma.rn.f64 	%fd110, %fd109, %fd90, %fd108;
	mul.f64 	%fd111, %fd96, %fd110;
	mul.f64 	%fd112, %fd99, %fd106;
	fma.rn.f64 	%fd113, %fd112, %fd98, %fd111;
	xor.b32  	%r491, %r551, -2147483648;
	mov.b32 	%r492, 1127219200;
	mov.b64 	%fd114, {%r491, %r492};
	sub.f64 	%fd115, %fd114, %fd11;
	fma.rn.f64 	%fd116, %fd115, 0d3FE62E42FEFA39EF, %fd98;
	fma.rn.f64 	%fd117, %fd115, 0dBFE62E42FEFA39EF, %fd116;
	sub.f64 	%fd118, %fd117, %fd98;
	sub.f64 	%fd119, %fd113, %fd118;
	fma.rn.f64 	%fd120, %fd115, 0d3C7ABC9E3B39803F, %fd119;
	add.f64 	%fd18, %fd116, %fd120;
	cvt.rn.f32.f64 	%f302, %fd18;
	bra.uni 	$L__BB2_181;
$L__BB2_168:
	fma.rn.f64 	%fd89, %fd136, 0d7FF0000000000000, 0d7FF0000000000000;
	{
	.reg .b32 %temp; 
	mov.b64 	{%temp, %r483}, %fd136;
	}
	and.b32  	%r484, %r483, 2147483647;
	setp.eq.s32 	%p160, %r484, 0;
	selp.f64 	%fd19, 0dFFF0000000000000, %fd89, %p160;
	cvt.rn.f32.f64 	%f302, %fd19;
	bra.uni 	$L__BB2_181;
$L__BB2_169:
	fma.rn.f32 	%f257, %f30, 0f3BBB989D, 0f3F000000;
	cvt.sat.f32.f32 	%f258, %f257;
	mov.f32 	%f259, 0f4B400001;
	mov.f32 	%f260, 0f437C0000;
	fma.rm.f32 	%f261, %f258, %f260, %f259;
	add.f32 	%f262, %f261, 0fCB40007F;
	neg.f32 	%f263, %f262;
	fma.rn.f32 	%f264, %f30, 0f3FB8AA3B, %f263;
	fma.rn.f32 	%f265, %f30, 0f32A57060, %f264;
	mov.b32 	%r478, %f261;
	shl.b32 	%r479, %r478, 23;
	mov.b32 	%f266, %r479;
	ex2.approx.ftz.f32 	%f267, %f265;
	mul.f32 	%f302, %f267, %f266;
	bra.uni 	$L__BB2_181;
$L__BB2_170:
	mul.f32 	%f256, %f30, %f30;
	cvt.f64.f32 	%fd79, %f256;
	rcp.rn.f64 	%fd80, %fd79;
	neg.f64 	%fd81, %fd80;
	cvt.f64.f32 	%fd82, %f31;
	mul.f64 	%fd83, %fd81, %fd82;
	cvt.rn.f32.f64 	%f302, %fd83;
	bra.uni 	$L__BB2_181;
$L__BB2_171:
	setp.gt.f32 	%p154, %f30, %f31;
	selp.f32 	%f302, %f30, %f31, %p154;
	bra.uni 	$L__BB2_181;
$L__BB2_172:
	mul.f32 	%f191, %f31, 0f3F000000;
	cvt.rzi.f32.f32 	%f192, %f191;
	add.f32 	%f193, %f192, %f192;
	sub.f32 	%f194, %f31, %f193;
	abs.f32 	%f48, %f194;
	abs.f32 	%f49, %f30;
	setp.lt.f32 	%p133, %f49, 0f00800000;
	mul.f32 	%f195, %f49, 0f4B800000;
	selp.f32 	%f196, %f195, %f49, %p133;
	selp.f32 	%f197, 0fC1C00000, 0f00000000, %p133;
	mov.b32 	%r463, %f196;
	add.s32 	%r464, %r463, -1060439283;
	and.b32  	%r465, %r464, -8388608;
	sub.s32 	%r466, %r463, %r465;
	mov.b32 	%f198, %r466;
	cvt.rn.f32.s32 	%f199, %r465;
	fma.rn.f32 	%f200, %f199, 0f34000000, %f197;
	add.f32 	%f201, %f198, 0fBF800000;
	add.f32 	%f202, %f198, 0f3F800000;
	rcp.approx.ftz.f32 	%f203, %f202;
	add.f32 	%f204, %f201, %f201;
	mul.f32 	%f205, %f204, %f203;
	mul.f32 	%f206, %f205, %f205;
	sub.f32 	%f207, %f201, %f205;
	add.f32 	%f208, %f207, %f207;
	neg.f32 	%f209, %f205;
	fma.rn.f32 	%f210, %f209, %f201, %f208;
	mul.rn.f32 	%f211, %f203, %f210;
	fma.rn.f32 	%f212, %f206, 0f3A2C32E4, 0f3B52E7DB;
	fma.rn.f32 	%f213, %f212, %f206, 0f3C93BB73;
	fma.rn.f32 	%f214, %f213, %f206, 0f3DF6384F;
	mul.rn.f32 	%f215, %f214, %f206;
	fma.rn.f32 	%f216, %f205, 0f3FB8AA3B, %f200;
	sub.f32 	%f217, %f200, %f216;
	fma.rn.f32 	%f218, %f205, 0f3FB8AA3B, %f217;
	fma.rn.f32 	%f219, %f211, 0f3FB8AA3B, %f218;
	fma.rn.f32 	%f220, %f205, 0f32A55E34, %f219;
	mul.f32 	%f221, %f215, 0f40400000;
	fma.rn.f32 	%f222, %f221, %f211, %f220;
	fma.rn.f32 	%f223, %f215, %f205, %f222;
	add.rn.f32 	%f224, %f216, %f223;
	neg.f32 	%f225, %f216;
	add.rn.f32 	%f226, %f224, %f225;
	neg.f32 	%f227, %f226;
	add.rn.f32 	%f228, %f223, %f227;
	mul.rn.f32 	%f229, %f224, %f31;
	neg.f32 	%f230, %f229;
	fma.rn.f32 	%f231, %f224, %f31, %f230;
	fma.rn.f32 	%f232, %f228, %f31, %f231;
	cvt.rni.f32.f32 	%f233, %f229;
	sub.f32 	%f234, %f229, %f233;
	add.f32 	%f235, %f234, %f232;
	fma.rn.f32 	%f236, %f235, 0f391FCB8E, 0f3AAF85ED;
	fma.rn.f32 	%f237, %f236, %f235, 0f3C1D9856;
	fma.rn.f32 	%f238, %f237, %f235, 0f3D6357BB;
	fma.rn.f32 	%f239, %f238, %f235, 0f3E75FDEC;
	fma.rn.f32 	%f240, %f239, %f235, 0f3F317218;
	fma.rn.f32 	%f241, %f240, %f235, 0f3F800000;
	cvt.rzi.s32.f32 	%r467, %f233;
	setp.gt.f32 	%p134, %f233, 0f00000000;
	selp.b32 	%r468, 0, -2097152000, %p134;
	add.s32 	%r469, %r468, 2130706432;
	mov.b32 	%f242, %r469;
	mul.f32 	%f243, %f241, %f242;
	shl.b32 	%r470, %r467, 23;
	sub.s32 	%r471, %r470, %r468;
	mov.b32 	%f244, %r471;
	mul.f32 	%f245, %f243, %f244;
	abs.f32 	%f246, %f229;
	setp.gt.f32 	%p135, %f246, 0f43180000;
	setp.lt.f32 	%p136, %f229, 0f00000000;
	selp.f32 	%f247, 0f00000000, 0f7F800000, %p136;
	selp.f32 	%f50, %f247, %f245, %p135;
	setp.eq.f32 	%p137, %f30, 0f3F800000;
	setp.eq.f32 	%p138, %f31, 0f00000000;
	or.pred  	%p139, %p137, %p138;
	@%p139 bra 	$L__BB2_181;
	setp.num.f32 	%p140, %f49, %f49;
	abs.f32 	%f248, %f31;
	setp.num.f32 	%p141, %f248, %f248;
	and.pred  	%p142, %p140, %p141;
	@%p142 bra 	$L__BB2_175;
	add.rn.f32 	%f302, %f30, %f31;
	bra.uni 	$L__BB2_181;
$L__BB2_175:
	setp.neu.f32 	%p143, %f30, 0f00000000;
	setp.neu.f32 	%p144, %f49, 0f7F800000;
	and.pred  	%p145, %p143, %p144;
	@%p145 bra 	$L__BB2_177;
	setp.neu.f32 	%p152, %f48, 0f3F800000;
	add.f32 	%f253, %f30, %f30;
	mov.b32 	%r472, %f253;
	setp.lt.f32 	%p153, %f31, 0f00000000;
	xor.b32  	%r473, %r472, 2139095040;
	selp.b32 	%r474, %r473, %r472, %p153;
	and.b32  	%r475, %r474, 2147483647;
	selp.b32 	%r476, %r475, %r474, %p152;
	mov.b32 	%f302, %r476;
	bra.uni 	$L__BB2_181;
$L__BB2_177:
	setp.eq.f32 	%p146, %f30, 0fBF800000;
	setp.eq.f32 	%p147, %f248, 0f7F800000;
	and.pred  	%p148, %p146, %p147;
	@%p148 bra 	$L__BB2_181;
	setp.geu.f32 	%p149, %f30, 0f00000000;
	mov.f32 	%f302, %f50;
	@%p149 bra 	$L__BB2_181;
	setp.neu.f32 	%p150, %f48, 0f3F800000;
	neg.f32 	%f250, %f50;
	selp.f32 	%f251, %f50, %f250, %p150;
	cvt.rmi.f32.f32 	%f252, %f31;
	setp.neu.f32 	%p151, %f252, %f31;
	selp.f32 	%f302, 0f7FFFFFFF, %f251, %p151;
	bra.uni 	$L__BB2_181;
$L__BB2_180:
	add.f32 	%f302, %f30, %f31;
$L__BB2_181:
	cvt.f64.f32 	%fd129, %f302;
	st.shared.f64 	[%r108], %fd129;
	bar.sync 	0;
	shl.b32 	%r547, %r547, 1;
	ld.global.u32 	%r546, [%rd6];
	min.u32 	%r497, %r546, %r109;
	setp.lt.u32 	%p166, %r547, %r497;
	@%p166 bra 	$L__BB2_121;
$L__BB2_182:
	cvta.to.global.u64 	%rd115, %rd21;
	shl.b64 	%rd116, %rd118, 2;
	add.s64 	%rd117, %rd115, %rd116;
	st.global.f32 	[%rd117], %f302;
$L__BB2_183:
	ret;

}
	// .globl	_Z9zipKernelPfPiS0_iiS_S0_S0_iS_S0_S0_ii
.visible .entry _Z9zipKernelPfPiS0_iiS_S0_S0_iS_S0_S0_ii(
	.param .u64 .ptr .align 1 _Z9zipKernelPfPiS0_iiS_S0_S0_iS_S0_S0_ii_param_0,
	.param .u64 .ptr .align 1 _Z9zipKernelPfPiS0_iiS_S0_S0_iS_S0_S0_ii_param_1,
	.param .u64 .ptr .align 1 _Z9zipKernelPfPiS0_iiS_S0_S0_iS_S0_S0_ii_param_2,
	.param .u32 _Z9zipKernelPfPiS0_iiS_S0_S0_iS_S0_S0_ii_param_3,
	.param .u32 _Z9zipKernelPfPiS0_iiS_S0_S0_iS_S0_S0_ii_param_4,
	.param .u64 .ptr .align 1 _Z9zipKernelPfPiS0_iiS_S0_S0_iS_S0_S0_ii_param_5,
	.param .u64 .ptr .align 1 _Z9zipKernelPfPiS0_iiS_S0_S0_iS_S0_S0_ii_param_6,
	.param .u64 .ptr .align 1 _Z9zipKernelPfPiS0_iiS_S0_S0_iS_S0_S0_ii_param_7,
	.param .u32 _Z9zipKernelPfPiS0_iiS_S0_S0_iS_S0_S0_ii_param_8,
	.param .u64 .ptr .align 1 _Z9zipKernelPfPiS0_iiS_S0_S0_iS_S0_S0_ii_param_9,
	.param .u64 .ptr .align 1 _Z9zipKernelPfPiS0_iiS_S0_S0_iS_S0_S0_ii_param_10,
	.param .u64 .ptr .align 1 _Z9zipKernelPfPiS0_iiS_S0_S0_iS_S0_S0_ii_param_11,
	.param .u32 _Z9zipKernelPfPiS0_iiS_S0_S0_iS_S0_S0_ii_param_12,
	.param .u32 _Z9zipKernelPfPiS0_iiS_S0_S0_iS_S0_S0_ii_param_13
)
{
	.local .align 8 .b8 	__local_depot3[120];
	.reg .b64 	%SP;
	.reg .b64 	%SPL;
	.reg .pred 	%p<149>;
	.reg .b32 	%r<701>;
	.reg .b32 	%f<149>;
	.reg .b64 	%rd<257>;
	.reg .b64 	%fd<68>;

	mov.u64 	%SPL, __local_depot3;
	ld.param.u64 	%rd83, [_Z9zipKernelPfPiS0_iiS_S0_S0_iS_S0_S0_ii_param_1];
	ld.param.u64 	%rd84, [_Z9zipKernelPfPiS0_iiS_S0_S0_iS_S0_S0_ii_param_2];
	ld.param.u32 	%r152, [_Z9zipKernelPfPiS0_iiS_S0_S0_iS_S0_S0_ii_param_3];
	ld.param.u32 	%r148, [_Z9zipKernelPfPiS0_iiS_S0_S0_iS_S0_S0_ii_param_4];
	ld.param.u64 	%rd85, [_Z9zipKernelPfPiS0_iiS_S0_S0_iS_S0_S0_ii_param_6];
	ld.param.u64 	%rd86, [_Z9zipKernelPfPiS0_iiS_S0_S0_iS_S0_S0_ii_param_7];
	ld.param.u32 	%r149, [_Z9zipKernelPfPiS0_iiS_S0_S0_iS_S0_S0_ii_param_8];
	ld.param.u64 	%rd87, [_Z9zipKernelPfPiS0_iiS_S0_S0_iS_S0_S0_ii_param_10];
	ld.param.u64 	%rd88, [_Z9zipKernelPfPiS0_iiS_S0_S0_iS_S0_S0_ii_param_11];
	ld.param.u32 	%r150, [_Z9zipKernelPfPiS0_iiS_S0_S0_iS_S0_S0_ii_param_12];
	ld.param.u32 	%r151, [_Z9zipKernelPfPiS0_iiS_S0_S0_iS_S0_S0_ii_param_13];
	cvta.to.global.u64 	%rd1, %rd83;
	cvta.to.global.u64 	%rd2, %rd84;
	cvta.to.global.u64 	%rd3, %rd85;
	cvta.to.global.u64 	%rd4, %rd86;
	cvta.to.global.u64 	%rd5, %rd87;
	cvta.to.global.u64 	%rd6, %rd88;
	add.u64 	%rd7, %SPL, 0;
	add.u64 	%rd8, %SPL, 40;
	add.u64 	%rd9, %SPL, 80;
	mov.u32 	%r153, %tid.x;
	mov.u32 	%r154, %ctaid.x;
	mov.u32 	%r155, %ntid.x;
	mad.lo.s32 	%r636, %r154, %r155, %r153;
	setp.ge.s32 	%p1, %r636, %r152;
	@%p1 bra 	$L__BB3_233;
	setp.lt.s32 	%p2, %r148, 1;
	mov.b64 	%rd238, 0;
	@%p2 bra 	$L__BB3_30;
	and.b32  	%r2, %r148, 7;
	setp.lt.u32 	%p3, %r148, 8;
	mov.u32 	%r635, %r148;
	@%p3 bra 	$L__BB3_6;
	add.s32 	%r640, %r148, -4;
	and.b32  	%r156, %r148, 2147483640;
	neg.s32 	%r639, %r156;
$L__BB3_4:
	.pragma "nounroll";
	add.s32 	%r157, %r640, 3;
	mul.wide.u32 	%rd93, %r157, 4;
	add.s64 	%rd94, %rd1, %rd93;
	ld.global.u32 	%r158, [%rd94];
	div.s32 	%r159, %r636, %r158;
	mul.lo.s32 	%r160, %r159, %r158;
	sub.s32 	%r161, %r636, %r160;
	add.s64 	%rd95, %rd7, %rd93;
	st.local.u32 	[%rd95], %r161;
	add.s32 	%r162, %r640, 2;
	mul.wide.u32 	%rd96, %r162, 4;
	add.s64 	%rd97, %rd1, %rd96;
	ld.global.u32 	%r163, [%rd97];
	div.s32 	%r164, %r159, %r163;
	mul.lo.s32 	%r165, %r164, %r163;
	sub.s32 	%r166, %r159, %r165;
	add.s64 	%rd98, %rd7, %rd96;
	st.local.u32 	[%rd98], %r166;
	add.s32 	%r167, %r640, 1;
	mul.wide.u32 	%rd99, %r167, 4;
	add.s64 	%rd100, %rd1, %rd99;
	ld.global.u32 	%r168, [%rd100];
	div.s32 	%r169, %r164, %r168;
	mul.lo.s32 	%r170, %r169, %r168;
	sub.s32 	%r171, %r164, %r170;
	add.s64 	%rd101, %rd7, %rd99;
	st.local.u32 	[%rd101], %r171;
	add.s32 	%r172, %r640, -4;
	mul.wide.u32 	%rd102, %r640, 4;
	add.s64 	%rd103, %rd1, %rd102;
	ld.global.u32 	%r173, [%rd103];
	div.s32 	%r174, %r169, %r173;
	mul.lo.s32 	%r175, %r174, %r173;
	sub.s32 	%r176, %r169, %r175;
	add.s64 	%rd104, %rd7, %rd102;
	st.local.u32 	[%rd104], %r176;
	add.s32 	%r177, %r640, -1;
	mul.wide.u32 	%rd105, %r177, 4;
	add.s64 	%rd106, %rd1, %rd105;
	ld.global.u32 	%r178, [%rd106];
	div.s32 	%r179, %r174, %r178;
	mul.lo.s32 	%r180, %r179, %r178;
	sub.s32 	%r181, %r174, %r180;
	add.s64 	%rd107, %rd7, %rd105;
	st.local.u32 	[%rd107], %r181;
	add.s32 	%r182, %r640, -2;
	mul.wide.u32 	%rd108, %r182, 4;
	add.s64 	%rd109, %rd1, %rd108;
	ld.global.u32 	%r183, [%rd109];
	div.s32 	%r184, %r179, %r183;
	mul.lo.s32 	%r185, %r184, %r183;
	sub.s32 	%r186, %r179, %r185;
	add.s64 	%rd110, %rd7, %rd108;
	st.local.u32 	[%rd110], %r186;
	add.s32 	%r187, %r640, -3;
	mul.wide.u32 	%rd111, %r187, 4;
	add.s64 	%rd112, %rd1, %rd111;
	ld.global.u32 	%r188, [%rd112];
	div.s32 	%r189, %r184, %r188;
	mul.lo.s32 	%r190, %r189, %r188;
	sub.s32 	%r191, %r184, %r190;
	add.s64 	%rd113, %rd7, %rd111;
	st.local.u32 	[%rd113], %r191;
	mul.wide.u32 	%rd114, %r172, 4;
	add.s64 	%rd115, %rd1, %rd114;
	ld.global.u32 	%r192, [%rd115];
	div.s32 	%r636, %r189, %r192;
	mul.lo.s32 	%r193, %r636, %r192;
	sub.s32 	%r194, %r189, %r193;
	add.s64 	%rd116, %rd7, %rd114;
	st.local.u32 	[%rd116], %r194;
	add.s32 	%r640, %r640, -8;
	add.s32 	%r639, %r639, 8;
	setp.eq.s32 	%p4, %r639, 0;
	@%p4 bra 	$L__BB3_5;
	bra.uni 	$L__BB3_4;
$L__BB3_5:
	add.s32 	%r635, %r640, 4;
$L__BB3_6:
	setp.eq.s32 	%p5, %r2, 0;
	@%p5 bra 	$L__BB3_14;
	and.b32  	%r8, %r148, 3;
	setp.lt.u32 	%p6, %r2, 4;
	@%p6 bra 	$L__BB3_9;
	add.s32 	%r195, %r635, -1;
	mul.wide.u32 	%rd117, %r195, 4;
	add.s64 	%rd118, %rd1, %rd117;
	ld.global.u32 	%r196, [%rd118];
	div.s32 	%r197, %r636, %r196;
	mul.lo.s32 	%r198, %r197, %r196;
	sub.s32 	%r199, %r636, %r198;
	add.s64 	%rd119, %rd7, %rd117;
	st.local.u32 	[%rd119], %r199;
	add.s32 	%r200, %r635, -2;
	mul.wide.u32 	%rd120, %r200, 4;
	add.s64 	%rd121, %rd1, %rd120;
	ld.global.u32 	%r201, [%rd121];
	div.s32 	%r202, %r197, %r201;
	mul.lo.s32 	%r203, %r202, %r201;
	sub.s32 	%r204, %r197, %r203;
	add.s64 	%rd122, %rd7, %rd120;
	st.local.u32 	[%rd122], %r204;
	add.s32 	%r205, %r635, -3;
	mul.wide.u32 	%rd123, %r205, 4;
	add.s64 	%rd124, %rd1, %rd123;
	ld.global.u32 	%r206, [%rd124];
	div.s32 	%r207, %r202, %r206;
	mul.lo.s32 	%r208, %r207, %r206;
	sub.s32 	%r209, %r202, %r208;
	add.s64 	%rd125, %rd7, %rd123;
	st.local.u32 	[%rd125], %r209;
	add.s32 	%r635, %r635, -4;
	mul.wide.u32 	%rd126, %r635, 4;
	add.s64 	%rd127, %rd1, %rd126;
	ld.global.u32 	%r210, [%rd127];
	div.s32 	%r636, %r207, %r210;
	mul.lo.s32 	%r211, %r636, %r210;
	sub.s32 	%r212, %r207, %r211;
	add.s64 	%rd128, %rd7, %rd126;
	st.local.u32 	[%rd128], %r212;
$L__BB3_9:
	setp.eq.s32 	%p7, %r8, 0;
	@%p7 bra 	$L__BB3_14;
	setp.eq.s32 	%p8, %r8, 1;
	@%p8 bra 	$L__BB3_12;
	add.s32 	%r213, %r635, -1;
	mul.wide.u32 	%rd129, %r213, 4;
	add.s64 	%rd130, %rd1, %rd129;
	ld.global.u32 	%r214, [%rd130];
	div.s32 	%r215, %r636, %r214;
	mul.lo.s32 	%r216, %r215, %r214;
	sub.s32 	%r217, %r636, %r216;
	add.s64 	%rd131, %rd7, %rd129;
	st.local.u32 	[%rd131], %r217;
	add.s32 	%r635, %r635, -2;
	mul.wide.u32 	%rd132, %r635, 4;
	add.s64 	%rd133, %rd1, %rd132;
	ld.global.u32 	%r218, [%rd133];
	div.s32 	%r636, %r215, %r218;
	mul.lo.s32 	%r219, %r636, %r218;
	sub.s32 	%r220, %r215, %r219;
	add.s64 	%rd134, %rd7, %rd132;
	st.local.u32 	[%rd134], %r220;
$L__BB3_12:
	and.b32  	%r221, %r148, 1;
	setp.eq.b32 	%p9, %r221, 1;
	not.pred 	%p10, %p9;
	@%p10 bra 	$L__BB3_14;
	add.s32 	%r222, %r635, -1;
	mul.wide.u32 	%rd135, %r222, 4;
	add.s64 	%rd136, %rd1, %rd135;
	ld.global.u32 	%r223, [%rd136];
	rem.s32 	%r224, %r636, %r223;
	add.s64 	%rd137, %rd7, %rd135;
	st.local.u32 	[%rd137], %r224;
$L__BB3_14:
	mov.b32 	%r642, 0;
$L__BB3_15:
	mul.wide.u32 	%rd138, %r642, 4;
	add.s64 	%rd139, %rd7, %rd138;
	ld.local.u32 	%r226, [%rd139];
	add.s64 	%rd140, %rd1, %rd138;
	ld.global.u32 	%r227, [%rd140];
	setp.lt.s32 	%p11, %r226, %r227;
	@%p11 bra 	$L__BB3_16;
	bra.uni 	$L__BB3_233;
$L__BB3_16:
	add.s32 	%r642, %r642, 1;
	setp.ne.s32 	%p12, %r642, %r148;
	@%p12 bra 	$L__BB3_15;
	and.b32  	%r24, %r148, 15;
	setp.lt.u32 	%p13, %r148, 16;
	mov.b32 	%r644, 0;
	mov.u32 	%r654, %r644;
	@%p13 bra 	$L__BB3_20;
	and.b32  	%r644, %r148, 2147483632;
	neg.s32 	%r655, %r644;
	add.s64 	%rd240, %rd7, 32;
	add.s64 	%rd239, %rd2, 32;
	mov.b32 	%r654, 0;
$L__BB3_19:
	.pragma "nounroll";
	ld.local.v2.u32 	{%r231, %r232}, [%rd240+-32];
	ld.global.u32 	%r233, [%rd239+-32];
	mad.lo.s32 	%r234, %r233, %r231, %r654;
	ld.global.u32 	%r235, [%rd239+-28];
	mad.lo.s32 	%r236, %r235, %r232, %r234;
	ld.local.v2.u32 	{%r237, %r238}, [%rd240+-24];
	ld.global.u32 	%r239, [%rd239+-24];
	mad.lo.s32 	%r240, %r239, %r237, %r236;
	ld.global.u32 	%r241, [%rd239+-20];
	mad.lo.s32 	%r242, %r241, %r238, %r240;
	ld.local.v2.u32 	{%r243, %r244}, [%rd240+-16];
	ld.global.u32 	%r245, [%rd239+-16];
	mad.lo.s32 	%r246, %r245, %r243, %r242;
	ld.global.u32 	%r247, [%rd239+-12];
	mad.lo.s32 	%r248, %r247, %r244, %r246;
	ld.local.v2.u32 	{%r249, %r250}, [%rd240+-8];
	ld.global.u32 	%r251, [%rd239+-8];
	mad.lo.s32 	%r252, %r251, %r249, %r248;
	ld.global.u32 	%r253, [%rd239+-4];
	mad.lo.s32 	%r254, %r253, %r250, %r252;
	ld.local.v2.u32 	{%r255, %r256}, [%rd240];
	ld.global.u32 	%r257, [%rd239];
	mad.lo.s32 	%r258, %r257, %r255, %r254;
	ld.global.u32 	%r259, [%rd239+4];
	mad.lo.s32 	%r260, %r259, %r256, %r258;
	ld.local.v2.u32 	{%r261, %r262}, [%rd240+8];
	ld.global.u32 	%r263, [%rd239+8];
	mad.lo.s32 	%r264, %r263, %r261, %r260;
	ld.global.u32 	%r265, [%rd239+12];
	mad.lo.s32 	%r266, %r265, %r262, %r264;
	ld.local.v2.u32 	{%r267, %r268}, [%rd240+16];
	ld.global.u32 	%r269, [%rd239+16];
	mad.lo.s32 	%r270, %r269, %r267, %r266;
	ld.global.u32 	%r271, [%rd239+20];
	mad.lo.s32 	%r272, %r271, %r268, %r270;
	ld.local.v2.u32 	{%r273, %r274}, [%rd240+24];
	ld.global.u32 	%r275, [%rd239+24];
	mad.lo.s32 	%r276, %r275, %r273, %r272;
	ld.global.u32 	%r277, [%rd239+28];
	mad.lo.s32 	%r654, %r277, %r274, %r276;
	add.s32 	%r655, %r655, 16;
	add.s64 	%rd240, %rd240, 64;
	add.s64 	%rd239, %rd239, 64;
	setp.eq.s32 	%p14, %r655, 0;
	@%p14 bra 	$L__BB3_20;
	bra.uni 	$L__BB3_19;
$L__BB3_20:
	setp.eq.s32 	%p15, %r24, 0;
	@%p15 bra 	$L__BB3_29;
	setp.lt.u32 	%p16, %r24, 8;
	@%p16 bra 	$L__BB3_23;
	mul.wide.u32 	%rd141, %r644, 4;
	add.s64 	%rd142, %rd7, %rd141;
	ld.local.u32 	%r279, [%rd142];
	add.s64 	%rd143, %rd2, %rd141;
	ld.global.u32 	%r280, [%rd143];
	mad.lo.s32 	%r281, %r280, %r279, %r654;
	ld.local.u32 	%r282, [%rd142+4];
	ld.global.u32 	%r283, [%rd143+4];
	mad.lo.s32 	%r284, %r283, %r282, %r281;
	ld.local.u32 	%r285, [%rd142+8];
	ld.global.u32 	%r286, [%rd143+8];
	mad.lo.s32 	%r287, %r286, %r285, %r284;
	ld.local.u32 	%r288, [%rd142+12];
	ld.global.u32 	%r289, [%rd143+12];
	mad.lo.s32 	%r290, %r289, %r288, %r287;
	ld.local.u32 	%r291, [%rd142+16];
	ld.global.u32 	%r292, [%rd143+16];
	mad.lo.s32 	%r293, %r292, %r291, %r290;
	ld.local.u32 	%r294, [%rd142+20];
	ld.global.u32 	%r295, [%rd143+20];
	mad.lo.s32 	%r296, %r295, %r294, %r293;
	ld.local.u32 	%r297, [%rd142+24];
	ld.global.u32 	%r298, [%rd143+24];
	mad.lo.s32 	%r299, %r298, %r297, %r296;
	ld.local.u32 	%r300, [%rd142+28];
	ld.global.u32 	%r301, [%rd143+28];
	mad.lo.s32 	%r654, %r301, %r300, %r299;
	add.s32 	%r644, %r644, 8;
$L__BB3_23:
	setp.eq.s32 	%p17, %r2, 0;
	@%p17 bra 	$L__BB3_29;
	and.b32  	%r36, %r148, 3;
	setp.lt.u32 	%p18, %r2, 4;
	@%p18 bra 	$L__BB3_26;
	mul.wide.u32 	%rd144, %r644, 4;
	add.s64 	%rd145, %rd7, %rd144;
	ld.local.u32 	%r303, [%rd145];
	add.s64 	%rd146, %rd2, %rd144;
	ld.global.u32 	%r304, [%rd146];
	mad.lo.s32 	%r305, %r304, %r303, %r654;
	ld.local.u32 	%r306, [%rd145+4];
	ld.global.u32 	%r307, [%rd146+4];
	mad.lo.s32 	%r308, %r307, %r306, %r305;
	ld.local.u32 	%r309, [%rd145+8];
	ld.global.u32 	%r310, [%rd146+8];
	mad.lo.s32 	%r311, %r310, %r309, %r308;
	ld.local.u32 	%r312, [%rd145+12];
	ld.global.u32 	%r313, [%rd146+12];
	mad.lo.s32 	%r654, %r313, %r312, %r311;
	add.s32 	%r644, %r644, 4;
$L__BB3_26:
	setp.eq.s32 	%p19, %r36, 0;
	@%p19 bra 	$L__BB3_29;
	mul.wide.u32 	%rd147, %r644, 4;
	add.s64 	%rd237, %rd2, %rd147;
	add.s64 	%rd236, %rd7, %rd147;
	neg.s32 	%r652, %r36;
$L__BB3_28:
	.pragma "nounroll";
	ld.local.u32 	%r314, [%rd236];
	ld.global.u32 	%r315, [%rd237];
	mad.lo.s32 	%r654, %r315, %r314, %r654;
	add.s64 	%rd237, %rd237, 4;
	add.s64 	%rd236, %rd236, 4;
	add.s32 	%r652, %r652, 1;
	setp.ne.s32 	%p20, %r652, 0;
	@%p20 bra 	$L__BB3_28;
$L__BB3_29:
	cvt.s64.s32 	%rd238, %r654;
$L__BB3_30:
	setp.lt.s32 	%p21, %r149, 1;
	mov.b64 	%rd246, 0;
	@%p21 bra 	$L__BB3_102;
	sub.s32 	%r48, %r148, %r149;
	and.b32  	%r49, %r149, 7;
	setp.lt.u32 	%p22, %r149, 8;
	mov.b32 	%r657, 0;
	@%p22 bra 	$L__BB3_35;
	and.b32  	%r657, %r149, 2147483640;
	neg.s32 	%r661, %r657;
	add.s64 	%rd243, %rd3, 16;
	add.s64 	%rd242, %rd8, 16;
	mul.wide.s32 	%rd149, %r48, 4;
	add.s64 	%rd150, %rd149, %rd7;
	add.s64 	%rd241, %rd150, 16;
	mov.u32 	%r660, %r48;
$L__BB3_33:
	.pragma "nounroll";
	ld.global.u32 	%r317, [%rd243+-16];
	setp.lt.s32 	%p23, %r317, 2;
	@%p23 bra 	$L__BB3_68;
	mul.wide.s32 	%rd151, %r660, 4;
	add.s64 	%rd152, %rd7, %rd151;
	ld.local.u32 	%r319, [%rd152];
	st.local.u32 	[%rd242+-16], %r319;
	bra.uni 	$L__BB3_69;
$L__BB3_35:
	setp.eq.s32 	%p32, %r49, 0;
	@%p32 bra 	$L__BB3_63;
	and.b32  	%r57, %r149, 3;
	setp.lt.u32 	%p33, %r49, 4;
	@%p33 bra 	$L__BB3_50;
	mul.wide.u32 	%rd153, %r657, 4;
	add.s64 	%rd27, %rd3, %rd153;
	ld.global.u32 	%r341, [%rd27];
	setp.gt.s32 	%p34, %r341, 1;
	add.s64 	%rd28, %rd8, %rd153;
	@%p34 bra 	$L__BB3_39;
	mov.b32 	%r342, 0;
	st.local.u32 	[%rd28], %r342;
	bra.uni 	$L__BB3_40;
$L__BB3_39:
	add.s32 	%r343, %r48, %r657;
	mul.wide.s32 	%rd154, %r343, 4;
	add.s64 	%rd155, %rd7, %rd154;
	ld.local.u32 	%r344, [%rd155];
	st.local.u32 	[%rd28], %r344;
$L__BB3_40:
	ld.global.u32 	%r345, [%rd27+4];
	setp.gt.s32 	%p35, %r345, 1;
	cvt.u64.u32 	%rd156, %r657;
	cvt.s64.s32 	%rd157, %r48;
	add.s64 	%rd158, %rd157, %rd156;
	shl.b64 	%rd159, %rd158, 2;
	add.s64 	%rd29, %rd7, %rd159;
	@%p35 bra 	$L__BB3_42;
	mov.b32 	%r346, 0;
	st.local.u32 	[%rd28+4], %r346;
	bra.uni 	$L__BB3_43;
$L__BB3_42:
	ld.local.u32 	%r347, [%rd29+4];
	st.local.u32 	[%rd28+4], %r347;
$L__BB3_43:
	ld.global.u32 	%r348, [%rd27+8];
	setp.gt.s32 	%p36, %r348, 1;
	@%p36 bra 	$L__BB3_45;
	mov.b32 	%r349, 0;
	st.local.u32 	[%rd28+8], %r349;
	bra.uni 	$L__BB3_46;
$L__BB3_45:
	ld.local.u32 	%r350, [%rd29+8];
	st.local.u32 	[%rd28+8], %r350;
$L__BB3_46:
	ld.global.u32 	%r351, [%rd27+12];
	setp.gt.s32 	%p37, %r351, 1;
	@%p37 bra 	$L__BB3_48;
	mov.b32 	%r352, 0;
	st.local.u32 	[%rd28+12], %r352;
	bra.uni 	$L__BB3_49;
$L__BB3_48:
	ld.local.u32 	%r353, [%rd29+12];
	st.local.u32 	[%rd28+12], %r353;
$L__BB3_49:
	add.s32 	%r657, %r657, 4;
$L__BB3_50:
	setp.eq.s32 	%p38, %r57, 0;
	@%p38 bra 	$L__BB3_63;
	setp.eq.s32 	%p39, %r57, 1;
	@%p39 bra 	$L__BB3_59;
	mul.wide.u32 	%rd160, %r657, 4;
	add.s64 	%rd30, %rd3, %rd160;
	ld.global.u32 	%r354, [%rd30];
	setp.gt.s32 	%p40, %r354, 1;
	add.s64 	%rd31, %rd8, %rd160;
	@%p40 bra 	$L__BB3_54;
	mov.b32 	%r355, 0;
	st.local.u32 	[%rd31], %r355;
	bra.uni 	$L__BB3_55;
$L__BB3_54:
	add.s32 	%r356, %r48, %r657;
	mul.wide.s32 	%rd161, %r356, 4;
	add.s64 	%rd162, %rd7, %rd161;
	ld.local.u32 	%r357, [%rd162];
	st.local.u32 	[%rd31], %r357;
$L__BB3_55:
	ld.global.u32 	%r358, [%rd30+4];
	setp.gt.s32 	%p41, %r358, 1;
	@%p41 bra 	$L__BB3_57;
	mov.b32 	%r359, 0;
	st.local.u32 	[%rd31+4], %r359;
	bra.uni 	$L__BB3_58;
$L__BB3_57:
	cvt.s64.s32 	%rd163, %r48;
	cvt.u64.u32 	%rd164, %r657;
	add.s64 	%rd165, %rd163, %rd164;
	shl.b64 	%rd166, %rd165, 2;
	add.s64 	%rd167, %rd7, %rd166;
	ld.local.u32 	%r360, [%rd167+4];
	st.local.u32 	[%rd31+4], %r360;
$L__BB3_58:
	add.s32 	%r657, %r657, 2;
$L__BB3_59:
	and.b32  	%r361, %r149, 1;
	setp.eq.b32 	%p42, %r361, 1;
	not.pred 	%p43, %p42;
	@%p43 bra 	$L__BB3_63;
	mul.wide.u32 	%rd168, %r657, 4;
	add.s64 	%rd169, %rd3, %rd168;
	ld.global.u32 	%r362, [%rd169];
	setp.gt.s32 	%p44, %r362, 1;
	@%p44 bra 	$L__BB3_62;
	add.s64 	%rd171, %rd8, %rd168;
	mov.b32 	%r363, 0;
	st.local.u32 	[%rd171], %r363;
	bra.uni 	$L__BB3_63;
$L__BB3_62:
	add.s32 	%r364, %r48, %r657;
	mul.wide.s32 	%rd172, %r364, 4;
	add.s64 	%rd173, %rd7, %rd172;
	ld.local.u32 	%r365, [%rd173];
	add.s64 	%rd175, %rd8, %rd168;
	st.local.u32 	[%rd175], %r365;
$L__BB3_63:
	mov.b32 	%r662, 0;
$L__BB3_64:
	mul.wide.u32 	%rd176, %r662, 4;
	add.s64 	%rd177, %rd8, %rd176;
	ld.local.u32 	%r367, [%rd177];
	add.s64 	%rd178, %rd3, %rd176;
	ld.global.u32 	%r368, [%rd178];
	setp.lt.s32 	%p45, %r367, %r368;
	@%p45 bra 	$L__BB3_65;
	bra.uni 	$L__BB3_233;
$L__BB3_65:
	add.s32 	%r662, %r662, 1;
	setp.ne.s32 	%p46, %r662, %r149;
	@%p46 bra 	$L__BB3_64;
	and.b32  	%r67, %r149, 15;
	setp.lt.u32 	%p47, %r149, 16;
	mov.b32 	%r664, 0;
	mov.u32 	%r674, %r664;
	@%p47 bra 	$L__BB3_92;
	and.b32  	%r664, %r149, 2147483632;
	neg.s32 	%r675, %r664;
	add.s64 	%rd248, %rd8, 32;
	add.s64 	%rd247, %rd4, 32;
	mov.b32 	%r674, 0;
	bra.uni 	$L__BB3_91;
$L__BB3_68:
	mov.b32 	%r318, 0;
	st.local.u32 	[%rd242+-16], %r318;
$L__BB3_69:
	ld.global.u32 	%r320, [%rd243+-12];
	setp.gt.s32 	%p24, %r320, 1;
	@%p24 bra 	$L__BB3_71;
	mov.b32 	%r321, 0;
	st.local.u32 	[%rd242+-12], %r321;
	bra.uni 	$L__BB3_72;
$L__BB3_71:
	ld.local.u32 	%r322, [%rd241+-12];
	st.local.u32 	[%rd242+-12], %r322;
$L__BB3_72:
	ld.global.u32 	%r323, [%rd243+-8];
	setp.gt.s32 	%p25, %r323, 1;
	@%p25 bra 	$L__BB3_74;
	mov.b32 	%r324, 0;
	st.local.u32 	[%rd242+-8], %r324;
	bra.uni 	$L__BB3_75;
$L__BB3_74:
	ld.local.u32 	%r325, [%rd241+-8];
	st.local.u32 	[%rd242+-8], %r325;
$L__BB3_75:
	ld.global.u32 	%r326, [%rd243+-4];
	setp.gt.s32 	%p26, %r326, 1;
	@%p26 bra 	$L__BB3_77;
	mov.b32 	%r327, 0;
	st.local.u32 	[%rd242+-4], %r327;
	bra.uni 	$L__BB3_78;
$L__BB3_77:
	ld.local.u32 	%r328, [%rd241+-4];
	st.local.u32 	[%rd242+-4], %r328;
$L__BB3_78:
	ld.global.u32 	%r329, [%rd243];
	setp.gt.s32 	%p27, %r329, 1;
	@%p27 bra 	$L__BB3_80;
	mov.b32 	%r330, 0;
	st.local.u32 	[%rd242], %r330;
	bra.uni 	$L__BB3_81;
$L__BB3_80:
	ld.local.u32 	%r331, [%rd241];
	st.local.u32 	[%rd242], %r331;
$L__BB3_81:
	ld.global.u32 	%r332, [%rd243+4];
	setp.gt.s32 	%p28, %r332, 1;
	@%p28 bra 	$L__BB3_83;
	mov.b32 	%r333, 0;
	st.local.u32 	[%rd242+4], %r333;
	bra.uni 	$L__BB3_84;
$L__BB3_83:
	ld.local.u32 	%r334, [%rd241+4];
	st.local.u32 	[%rd242+4], %r334;
$L__BB3_84:
	ld.global.u32 	%r335, [%rd243+8];
	setp.gt.s32 	%p29, %r335, 1;
	@%p29 bra 	$L__BB3_86;
	mov.b32 	%r336, 0;
	st.local.u32 	[%rd242+8], %r336;
	bra.uni 	$L__BB3_87;
$L__BB3_86:
	ld.local.u32 	%r337, [%rd241+8];
	st.local.u32 	[%rd242+8], %r337;
$L__BB3_87:
	ld.global.u32 	%r338, [%rd243+12];
	setp.gt.s32 	%p30, %r338, 1;
	@%p30 bra 	$L__BB3_89;
	mov.b32 	%r339, 0;
	st.local.u32 	[%rd242+12], %r339;
	bra.uni 	$L__BB3_90;
$L__BB3_89:
	ld.local.u32 	%r340, [%rd241+12];
	st.local.u32 	[%rd242+12], %r340;
$L__BB3_90:
	add.s32 	%r661, %r661, 8;
	add.s32 	%r660, %r660, 8;
	add.s64 	%rd243, %rd243, 32;
	add.s64 	%rd242, %rd242, 32;
	add.s64 	%rd241, %rd241, 32;
	setp.eq.s32 	%p31, %r661, 0;
	@%p31 bra 	$L__BB3_35;
	bra.uni 	$L__BB3_33;
$L__BB3_91:
	.pragma "nounroll";
	ld.local.v2.u32 	{%r372, %r373}, [%rd248+-32];
	ld.global.u32 	%r374, [%rd247+-32];
	mad.lo.s32 	%r375, %r374, %r372, %r674;
	ld.global.u32 	%r376, [%rd247+-28];
	mad.lo.s32 	%r377, %r376, %r373, %r375;
	ld.local.v2.u32 	{%r378, %r379}, [%rd248+-24];
	ld.global.u32 	%r380, [%rd247+-24];
	mad.lo.s32 	%r381, %r380, %r378, %r377;
	ld.global.u32 	%r382, [%rd247+-20];
	mad.lo.s32 	%r383, %r382, %r379, %r381;
	ld.local.v2.u32 	{%r384, %r385}, [%rd248+-16];
	ld.global.u32 	%r386, [%rd247+-16];
	mad.lo.s32 	%r387, %r386, %r384, %r383;
	ld.global.u32 	%r388, [%rd247+-12];
	mad.lo.s32 	%r389, %r388, %r385, %r387;
	ld.local.v2.u32 	{%r390, %r391}, [%rd248+-8];
	ld.global.u32 	%r392, [%rd247+-8];
	mad.lo.s32 	%r393, %r392, %r390, %r389;
	ld.global.u32 	%r394, [%rd247+-4];
	mad.lo.s32 	%r395, %r394, %r391, %r393;
	ld.local.v2.u32 	{%r396, %r397}, [%rd248];
	ld.global.u32 	%r398, [%rd247];
	mad.lo.s32 	%r399, %r398, %r396, %r395;
	ld.global.u32 	%r400, [%rd247+4];
	mad.lo.s32 	%r401, %r400, %r397, %r399;
	ld.local.v2.u32 	{%r402, %r403}, [%rd248+8];
	ld.global.u32 	%r404, [%rd247+8];
	mad.lo.s32 	%r405, %r404, %r402, %r401;
	ld.global.u32 	%r406, [%rd247+12];
	mad.lo.s32 	%r407, %r406, %r403, %r405;
	ld.local.v2.u32 	{%r408, %r409}, [%rd248+16];
	ld.global.u32 	%r410, [%rd247+16];
	mad.lo.s32 	%r411, %r410, %r408, %r407;
	ld.global.u32 	%r412, [%rd247+20];
	mad.lo.s32 	%r413, %r412, %r409, %r411;
	ld.local.v2.u32 	{%r414, %r415}, [%rd248+24];
	ld.global.u32 	%r416, [%rd247+24];
	mad.lo.s32 	%r417, %r416, %r414, %r413;
	ld.global.u32 	%r418, [%rd247+28];
	mad.lo.s32 	%r674, %r418, %r415, %r417;
	add.s32 	%r675, %r675, 16;
	add.s64 	%rd248, %rd248, 64;
	add.s64 	%rd247, %rd247, 64;
	setp.eq.s32 	%p48, %r675, 0;
	@%p48 bra 	$L__BB3_92;
	bra.uni 	$L__BB3_91;
$L__BB3_92:
	setp.eq.s32 	%p49, %r67, 0;
	@%p49 bra 	$L__BB3_101;
	setp.lt.u32 	%p50, %r67, 8;
	@%p50 bra 	$L__BB3_95;
	mul.wide.u32 	%rd179, %r664, 4;
	add.s64 	%rd180, %rd8, %rd179;
	ld.local.u32 	%r420, [%rd180];
	add.s64 	%rd181, %rd4, %rd179;
	ld.global.u32 	%r421, [%rd181];
	mad.lo.s32 	%r422, %r421, %r420, %r674;
	ld.local.u32 	%r423, [%rd180+4];
	ld.global.u32 	%r424, [%rd181+4];
	mad.lo.s32 	%r425, %r424, %r423, %r422;
	ld.local.u32 	%r426, [%rd180+8];
	ld.global.u32 	%r427, [%rd181+8];
	mad.lo.s32 	%r428, %r427, %r426, %r425;
	ld.local.u32 	%r429, [%rd180+12];
	ld.global.u32 	%r430, [%rd181+12];
	mad.lo.s32 	%r431, %r430, %r429, %r428;
	ld.local.u32 	%r432, [%rd180+16];
	ld.global.u32 	%r433, [%rd181+16];
	mad.lo.s32 	%r434, %r433, %r432, %r431;
	ld.local.u32 	%r435, [%rd180+20];
	ld.global.u32 	%r436, [%rd181+20];
	mad.lo.s32 	%r437, %r436, %r435, %r434;
	ld.local.u32 	%r438, [%rd180+24];
	ld.global.u32 	%r439, [%rd181+24];
	mad.lo.s32 	%r440, %r439, %r438, %r437;
	ld.local.u32 	%r441, [%rd180+28];
	ld.global.u32 	%r442, [%rd181+28];
	mad.lo.s32 	%r674, %r442, %r441, %r440;
	add.s32 	%r664, %r664, 8;
$L__BB3_95:
	setp.eq.s32 	%p51, %r49, 0;
	@%p51 bra 	$L__BB3_101;
	and.b32  	%r79, %r149, 3;
	setp.lt.u32 	%p52, %r49, 4;
	@%p52 bra 	$L__BB3_98;
	mul.wide.u32 	%rd182, %r664, 4;
	add.s64 	%rd183, %rd8, %rd182;
	ld.local.u32 	%r444, [%rd183];
	add.s64 	%rd184, %rd4, %rd182;
	ld.global.u32 	%r445, [%rd184];
	mad.lo.s32 	%r446, %r445, %r444, %r674;
	ld.local.u32 	%r447, [%rd183+4];
	ld.global.u32 	%r448, [%rd184+4];
	mad.lo.s32 	%r449, %r448, %r447, %r446;
	ld.local.u32 	%r450, [%rd183+8];
	ld.global.u32 	%r451, [%rd184+8];
	mad.lo.s32 	%r452, %r451, %r450, %r449;
	ld.local.u32 	%r453, [%rd183+12];
	ld.global.u32 	%r454, [%rd184+12];
	mad.lo.s32 	%r674, %r454, %r453, %r452;
	add.s32 	%r664, %r664, 4;
$L__BB3_98:
	setp.eq.s32 	%p53, %r79, 0;
	@%p53 bra 	$L__BB3_101;
	mul.wide.u32 	%rd185, %r664, 4;
	add.s64 	%rd245, %rd4, %rd185;
	add.s64 	%rd244, %rd8, %rd185;
	neg.s32 	%r672, %r79;
$L__BB3_100:
	.pragma "nounroll";
	ld.local.u32 	%r455, [%rd244];
	ld.global.u32 	%r456, [%rd245];
	mad.lo.s32 	%r674, %r456, %r455, %r674;
	add.s64 	%rd245, %rd245, 4;
	add.s64 	%rd244, %rd244, 4;
	add.s32 	%r672, %r672, 1;
	setp.ne.s32 	%p54, %r672, 0;
	@%p54 bra 	$L__BB3_100;
$L__BB3_101:
	cvt.s64.s32 	%rd246, %r674;
$L__BB3_102:
	setp.lt.s32 	%p55, %r150, 1;
	mov.b64 	%rd256, 0;
	@%p55 bra 	$L__BB3_151;
	sub.s32 	%r91, %r148, %r150;
	and.b32  	%r92, %r150, 7;
	setp.lt.u32 	%p56, %r150, 8;
	mov.b32 	%r677, 0;
	@%p56 bra 	$L__BB3_107;
	and.b32  	%r677, %r150, 2147483640;
	neg.s32 	%r681, %r677;
	add.s64 	%rd251, %rd5, 16;
	add.s64 	%rd250, %rd9, 16;
	mul.wide.s32 	%rd187, %r91, 4;
	add.s64 	%rd188, %rd187, %rd7;
	add.s64 	%rd249, %rd188, 16;
	mov.u32 	%r680, %r91;
$L__BB3_105:
	.pragma "nounroll";
	ld.global.u32 	%r458, [%rd251+-16];
	setp.lt.s32 	%p57, %r458, 2;
	@%p57 bra 	$L__BB3_156;
	mul.wide.s32 	%rd189, %r680, 4;
	add.s64 	%rd190, %rd7, %rd189;
	ld.local.u32 	%r460, [%rd190];
	st.local.u32 	[%rd250+-16], %r460;
	bra.uni 	$L__BB3_157;
$L__BB3_107:
	setp.eq.s32 	%p66, %r92, 0;
	@%p66 bra 	$L__BB3_135;
	and.b32  	%r100, %r150, 3;
	setp.lt.u32 	%p67, %r92, 4;
	@%p67 bra 	$L__BB3_122;
	mul.wide.u32 	%rd191, %r677, 4;
	add.s64 	%rd55, %rd5, %rd191;
	ld.global.u32 	%r482, [%rd55];
	setp.gt.s32 	%p68, %r482, 1;
	add.s64 	%rd56, %rd9, %rd191;
	@%p68 bra 	$L__BB3_111;
	mov.b32 	%r483, 0;
	st.local.u32 	[%rd56], %r483;
	bra.uni 	$L__BB3_112;
$L__BB3_111:
	add.s32 	%r484, %r91, %r677;
	mul.wide.s32 	%rd192, %r484, 4;
	add.s64 	%rd193, %rd7, %rd192;
	ld.local.u32 	%r485, [%rd193];
	st.local.u32 	[%rd56], %r485;
$L__BB3_112:
	ld.global.u32 	%r486, [%rd55+4];
	setp.gt.s32 	%p69, %r486, 1;
	cvt.u64.u32 	%rd194, %r677;
	cvt.s64.s32 	%rd195, %r91;
	add.s64 	%rd196, %rd195, %rd194;
	shl.b64 	%rd197, %rd196, 2;
	add.s64 	%rd57, %rd7, %rd197;
	@%p69 bra 	$L__BB3_114;
	mov.b32 	%r487, 0;
	st.local.u32 	[%rd56+4], %r487;
	bra.uni 	$L__BB3_115;
$L__BB3_114:
	ld.local.u32 	%r488, [%rd57+4];
	st.local.u32 	[%rd56+4], %r488;
$L__BB3_115:
	ld.global.u32 	%r489, [%rd55+8];
	setp.gt.s32 	%p70, %r489, 1;
	@%p70 bra 	$L__BB3_117;
	mov.b32 	%r490, 0;
	st.local.u32 	[%rd56+8], %r490;
	bra.uni 	$L__BB3_118;
$L__BB3_117:
	ld.local.u32 	%r491, [%rd57+8];
	st.local.u32 	[%rd56+8], %r491;
$L__BB3_118:
	ld.global.u32 	%r492, [%rd55+12];
	setp.gt.s32 	%p71, %r492, 1;
	@%p71 bra 	$L__BB3_120;
	mov.b32 	%r493, 0;
	st.local.u32 	[%rd56+12], %r493;
	bra.uni 	$L__BB3_121;
$L__BB3_120:
	ld.local.u32 	%r494, [%rd57+12];
	st.local.u32 	[%rd56+12], %r494;
$L__BB3_121:
	add.s32 	%r677, %r677, 4;
$L__BB3_122:
	setp.eq.s32 	%p72, %r100, 0;
	@%p72 bra 	$L__BB3_135;
	setp.eq.s32 	%p73, %r100, 1;
	@%p73 bra 	$L__BB3_131;
	mul.wide.u32 	%rd198, %r677, 4;
	add.s64 	%rd58, %rd5, %rd198;
	ld.global.u32 	%r495, [%rd58];
	setp.gt.s32 	%p74, %r495, 1;
	add.s64 	%rd59, %rd9, %rd198;
	@%p74 bra 	$L__BB3_126;
	mov.b32 	%r496, 0;
	st.local.u32 	[%rd59], %r496;
	bra.uni 	$L__BB3_127;
$L__BB3_126:
	add.s32 	%r497, %r91, %r677;
	mul.wide.s32 	%rd199, %r497, 4;
	add.s64 	%rd200, %rd7, %rd199;
	ld.local.u32 	%r498, [%rd200];
	st.local.u32 	[%rd59], %r498;
$L__BB3_127:
	ld.global.u32 	%r499, [%rd58+4];
	setp.gt.s32 	%p75, %r499, 1;
	@%p75 bra 	$L__BB3_129;
	mov.b32 	%r500, 0;
	st.local.u32 	[%rd59+4], %r500;
	bra.uni 	$L__BB3_130;
$L__BB3_129:
	cvt.s64.s32 	%rd201, %r91;
	cvt.u64.u32 	%rd202, %r677;
	add.s64 	%rd203, %rd201, %rd202;
	shl.b64 	%rd204, %rd203, 2;
	add.s64 	%rd205, %rd7, %rd204;
	ld.local.u32 	%r501, [%rd205+4];
	st.local.u32 	[%rd59+4], %r501;
$L__BB3_130:
	add.s32 	%r677, %r677, 2;
$L__BB3_131:
	and.b32  	%r502, %r150, 1;
	setp.eq.b32 	%p76, %r502, 1;
	not.pred 	%p77, %p76;
	@%p77 bra 	$L__BB3_135;
	mul.wide.u32 	%rd206, %r677, 4;
	add.s64 	%rd207, %rd5, %rd206;
	ld.global.u32 	%r503, [%rd207];
	setp.gt.s32 	%p78, %r503, 1;
	@%p78 bra 	$L__BB3_134;
	add.s64 	%rd209, %rd9, %rd206;
	mov.b32 	%r504, 0;
	st.local.u32 	[%rd209], %r504;
	bra.uni 	$L__BB3_135;
$L__BB3_134:
	add.s32 	%r505, %r91, %r677;
	mul.wide.s32 	%rd210, %r505, 4;
	add.s64 	%rd211, %rd7, %rd210;
	ld.local.u32 	%r506, [%rd211];
	add.s64 	%rd213, %rd9, %rd206;
	st.local.u32 	[%rd213], %r506;
$L__BB3_135:
	mov.b32 	%r682, 0;
$L__BB3_136:
	mul.wide.u32 	%rd214, %r682, 4;
	add.s64 	%rd215, %rd9, %rd214;
	ld.local.u32 	%r508, [%rd215];
	add.s64 	%rd216, %rd5, %rd214;
	ld.global.u32 	%r509, [%rd216];
	setp.lt.s32 	%p79, %r508, %r509;
	@%p79 bra 	$L__BB3_137;
	bra.uni 	$L__BB3_233;
$L__BB3_137:
	add.s32 	%r682, %r682, 1;
	setp.ne.s32 	%p80, %r682, %r150;
	@%p80 bra 	$L__BB3_136;
	and.b32  	%r110, %r150, 15;
	setp.lt.u32 	%p81, %r150, 16;
	mov.b32 	%r686, 0;
	mov.u32 	%r696, %r686;
	@%p81 bra 	$L__BB3_141;
	and.b32  	%r686, %r150, 2147483632;
	neg.s32 	%r683, %r686;
	add.s64 	%rd253, %rd9, 32;
	add.s64 	%rd252, %rd6, 32;
	mov.b32 	%r696, 0;
$L__BB3_140:
	.pragma "nounroll";
	ld.local.v2.u32 	{%r513, %r514}, [%rd253+-32];
	ld.global.u32 	%r515, [%rd252+-32];
	mad.lo.s32 	%r516, %r515, %r513, %r696;
	ld.global.u32 	%r517, [%rd252+-28];
	mad.lo.s32 	%r518, %r517, %r514, %r516;
	ld.local.v2.u32 	{%r519, %r520}, [%rd253+-24];
	ld.global.u32 	%r521, [%rd252+-24];
	mad.lo.s32 	%r522, %r521, %r519, %r518;
	ld.global.u32 	%r523, [%rd252+-20];
	mad.lo.s32 	%r524, %r523, %r520, %r522;
	ld.local.v2.u32 	{%r525, %r526}, [%rd253+-16];
	ld.global.u32 	%r527, [%rd252+-16];
	mad.lo.s32 	%r528, %r527, %r525, %r524;
	ld.global.u32 	%r529, [%rd252+-12];
	mad.lo.s32 	%r530, %r529, %r526, %r528;
	ld.local.v2.u32 	{%r531, %r532}, [%rd253+-8];
	ld.global.u32 	%r533, [%rd252+-8];
	mad.lo.s32 	%r534, %r533, %r531, %r530;
	ld.global.u32 	%r535, [%rd252+-4];
	mad.lo.s32 	%r536, %r535, %r532, %r534;
	ld.local.v2.u32 	{%r537, %r538}, [%rd253];
	ld.global.u32 	%r539, [%rd252];
	mad.lo.s32 	%r540, %r539, %r537, %r536;
	ld.global.u32 	%r541, [%rd252+4];
	mad.lo.s32 	%r542, %r541, %r538, %r540;
	ld.local.v2.u32 	{%r543, %r544}, [%rd253+8];
	ld.global.u32 	%r545, [%rd252+8];
	mad.lo.s32 	%r546, %r545, %r543, %r542;
	ld.global.u32 	%r547, [%rd252+12];
	mad.lo.s32 	%r548, %r547, %r544, %r546;
	ld.local.v2.u32 	{%r549, %r550}, [%rd253+16];
	ld.global.u32 	%r551, [%rd252+16];
	mad.lo.s32 	%r552, %r551, %r549, %r548;
	ld.global.u32 	%r553, [%rd252+20];
	mad.lo.s32 	%r554, %r553, %r550, %r552;
	ld.local.v2.u32 	{%r555, %r556}, [%rd253+24];
	ld.global.u32 	%r557, [%rd252+24];
	mad.lo.s32 	%r558, %r557, %r555, %r554;
	ld.global.u32 	%r559, [%rd252+28];
	mad.lo.s32 	%r696, %r559, %r556, %r558;
	add.s32 	%r683, %r683, 16;
	add.s64 	%rd253, %rd253, 64;
	add.s64 	%rd252, %rd252, 64;
	setp.ne.s32 	%p82, %r683, 0;
	@%p82 bra 	$L__BB3_140;
$L__BB3_141:
	setp.eq.s32 	%p83, %r110, 0;
	@%p83 bra 	$L__BB3_150;
	setp.lt.u32 	%p84, %r110, 8;
	@%p84 bra 	$L__BB3_144;
	mul.wide.u32 	%rd217, %r686, 4;
	add.s64 	%rd218, %rd9, %rd217;
	ld.local.u32 	%r561, [%rd218];
	add.s64 	%rd219, %rd6, %rd217;
	ld.global.u32 	%r562, [%rd219];
	mad.lo.s32 	%r563, %r562, %r561, %r696;
	ld.local.u32 	%r564, [%rd218+4];
	ld.global.u32 	%r565, [%rd219+4];
	mad.lo.s32 	%r566, %r565, %r564, %r563;
	ld.local.u32 	%r567, [%rd218+8];
	ld.global.u32 	%r568, [%rd219+8];
	mad.lo.s32 	%r569, %r568, %r567, %r566;
	ld.local.u32 	%r570, [%rd218+12];
	ld.global.u32 	%r571, [%rd219+12];
	mad.lo.s32 	%r572, %r571, %r570, %r569;
	ld.local.u32 	%r573, [%rd218+16];
	ld.global.u32 	%r574, [%rd219+16];
	mad.lo.s32 	%r575, %r574, %r573, %r572;
	ld.local.u32 	%r576, [%rd218+20];
	ld.global.u32 	%r577, [%rd219+20];
	mad.lo.s32 	%r578, %r577, %r576, %r575;
	ld.local.u32 	%r579, [%rd218+24];
	ld.global.u32 	%r580, [%rd219+24];
	mad.lo.s32 	%r581, %r580, %r579, %r578;
	ld.local.u32 	%r582, [%rd218+28];
	ld.global.u32 	%r583, [%rd219+28];
	mad.lo.s32 	%r696, %r583, %r582, %r581;
	add.s32 	%r686, %r686, 8;
$L__BB3_144:
	setp.eq.s32 	%p85, %r92, 0;
	@%p85 bra 	$L__BB3_150;
	and.b32  	%r126, %r150, 3;
	setp.lt.u32 	%p86, %r92, 4;
	@%p86 bra 	$L__BB3_147;
	mul.wide.u32 	%rd220, %r686, 4;
	add.s64 	%rd221, %rd9, %rd220;
	ld.local.u32 	%r585, [%rd221];
	add.s64 	%rd222, %rd6, %rd220;
	ld.global.u32 	%r586, [%rd222];
	mad.lo.s32 	%r587, %r586, %r585, %r696;
	ld.local.u32 	%r588, [%rd221+4];
	ld.global.u32 	%r589, [%rd222+4];
	mad.lo.s32 	%r590, %r589, %r588, %r587;
	ld.local.u32 	%r591, [%rd221+8];
	ld.global.u32 	%r592, [%rd222+8];
	mad.lo.s32 	%r593, %r592, %r591, %r590;
	ld.local.u32 	%r594, [%rd221+12];
	ld.global.u32 	%r595, [%rd222+12];
	mad.lo.s32 	%r696, %r595, %r594, %r593;
	add.s32 	%r686, %r686, 4;
$L__BB3_147:
	setp.eq.s32 	%p87, %r126, 0;
	@%p87 bra 	$L__BB3_150;
	mul.wide.u32 	%rd223, %r686, 4;
	add.s64 	%rd255, %rd6, %rd223;
	add.s64 	%rd254, %rd9, %rd223;
	neg.s32 	%r694, %r126;
$L__BB3_149:
	.pragma "nounroll";
	ld.local.u32 	%r596, [%rd254];
	ld.global.u32 	%r597, [%rd255];
	mad.lo.s32 	%r696, %r597, %r596, %r696;
	add.s64 	%rd255, %rd255, 4;
	add.s64 	%rd254, %rd254, 4;
	add.s32 	%r694, %r694, 1;
	setp.ne.s32 	%p88, %r694, 0;
	@%p88 bra 	$L__BB3_149;
$L__BB3_150:
	cvt.s64.s32 	%rd256, %r696;
$L__BB3_151:
	ld.param.u64 	%rd235, [_Z9zipKernelPfPiS0_iiS_S0_S0_iS_S0_S0_ii_param_9];
	ld.param.u64 	%rd234, [_Z9zipKernelPfPiS0_iiS_S0_S0_iS_S0_S0_ii_param_5];
	cvta.to.global.u64 	%rd224, %rd234;
	shl.b64 	%rd225, %rd246, 2;
	add.s64 	%rd226, %rd224, %rd225;
	ld.global.f32 	%f1, [%rd226];
	cvta.to.global.u64 	%rd227, %rd235;
	shl.b64 	%rd228, %rd256, 2;
	add.s64 	%rd229, %rd227, %rd228;
	ld.global.f32 	%f2, [%rd229];
	setp.gt.s32 	%p89, %r151, 9;
	@%p89 bra 	$L__BB3_192;
	setp.gt.s32 	%p102, %r151, 4;
	@%p102 bra 	$L__BB3_184;
	setp.gt.s32 	%p109, %r151, 2;
	@%p109 bra 	$L__BB3_181;
	setp.eq.s32 	%p112, %r151, 1;
	@%p112 bra 	$L__BB3_155;
	bra.uni 	$L__BB3_179;
$L__BB3_155:
	add.f32 	%f148, %f1, %f2;
	bra.uni 	$L__BB3_232;
$L__BB3_156:
	mov.b32 	%r459, 0;
	st.local.u32 	[%rd250+-16], %r459;
$L__BB3_157:
	ld.global.u32 	%r461, [%rd251+-12];
	setp.gt.s32 	%p58, %r461, 1;
	@%p58 bra 	$L__BB3_159;
	mov.b32 	%r462, 0;
	st.local.u32 	[%rd250+-12], %r462;
	bra.uni 	$L__BB3_160;
$L__BB3_159:
	ld.local.u32 	%r463, [%rd249+-12];
	st.local.u32 	[%rd250+-12], %r463;
$L__BB3_160:
	ld.global.u32 	%r464, [%rd251+-8];
	setp.gt.s32 	%p59, %r464, 1;
	@%p59 bra 	$L__BB3_162;
	mov.b32 	%r465, 0;
	st.local.u32 	[%rd250+-8], %r465;
	bra.uni 	$L__BB3_163;
$L__BB3_162:
	ld.local.u32 	%r466, [%rd249+-8];
	st.local.u32 	[%rd250+-8], %r466;
$L__BB3_163:
	ld.global.u32 	%r467, [%rd251+-4];
	setp.gt.s32 	%p60, %r467, 1;
	@%p60 bra 	$L__BB3_165;
	mov.b32 	%r468, 0;
	st.local.u32 	[%rd250+-4], %r468;
	bra.uni 	$L__BB3_166;
$L__BB3_165:
	ld.local.u32 	%r469, [%rd249+-4];
	st.local.u32 	[%rd250+-4], %r469;
$L__BB3_166:
	ld.global.u32 	%r470, [%rd251];
	setp.gt.s32 	%p61, %r470, 1;
	@%p61 bra 	$L__BB3_168;
	mov.b32 	%r471, 0;
	st.local.u32 	[%rd250], %r471;
	bra.uni 	$L__BB3_169;
$L__BB3_168:
	ld.local.u32 	%r472, [%rd249];
	st.local.u32 	[%rd250], %r472;
$L__BB3_169:
	ld.global.u32 	%r473, [%rd251+4];
	setp.gt.s32 	%p62, %r473, 1;
	@%p62 bra 	$L__BB3_171;
	mov.b32 	%r474, 0;
	st.local.u32 	[%rd250+4], %r474;
	bra.uni 	$L__BB3_172;
$L__BB3_171:
	ld.local.u32 	%r475, [%rd249+4];
	st.local.u32 	[%rd250+4], %r475;
$L__BB3_172:
	ld.global.u32 	%r476, [%rd251+8];
	setp.gt.s32 	%p63, %r476, 1;
	@%p63 bra 	$L__BB3_174;
	mov.b32 	%r477, 0;
	st.local.u32 	[%rd250+8], %r477;
	bra.uni 	$L__BB3_175;
$L__BB3_174:
	ld.local.u32 	%r478, [%rd249+8];
	st.local.u32 	[%rd250+8], %r478;
$L__BB3_175:
	ld.global.u32 	%r479, [%rd251+12];
	setp.gt.s32 	%p64, %r479, 1;
	@%p64 bra 	$L__BB3_177;
	mov.b32 	%r480, 0;
	st.local.u32 	[%rd250+12], %r480;
	bra.uni 	$L__BB3_178;
$L__BB3_177:
	ld.local.u32 	%r481, [%rd249+12];
	st.local.u32 	[%rd250+12], %r481;
$L__BB3_178:
	add.s32 	%r681, %r681, 8;
	add.s32 	%r680, %r680, 8;
	add.s64 	%rd251, %rd251, 32;
	add.s64 	%rd250, %rd250, 32;
	add.s64 	%rd249, %rd249, 32;
	setp.eq.s32 	%p65, %r681, 0;
	@%p65 bra 	$L__BB3_107;
	bra.uni 	$L__BB3_105;
$L__BB3_179:
	setp.eq.s32 	%p113, %r151, 2;
	@%p113 bra 	$L__BB3_180;
	bra.uni 	$L__BB3_231;
$L__BB3_180:
	mul.f32 	%f148, %f1, %f2;
	bra.uni 	$L__BB3_232;
$L__BB3_181:
	setp.eq.s32 	%p110, %r151, 3;
	mov.f32 	%f148, %f1;
	@%p110 bra 	$L__BB3_232;
	setp.eq.s32 	%p111, %r151, 4;
	@%p111 bra 	$L__BB3_183;
	bra.uni 	$L__BB3_231;
$L__BB3_183:
	neg.f32 	%f148, %f1;
	bra.uni 	$L__BB3_232;
$L__BB3_184:
	setp.gt.s32 	%p103, %r151, 6;
	@%p103 bra 	$L__BB3_188;
	setp.eq.s32 	%p107, %r151, 5;
	@%p107 bra 	$L__BB3_208;
	setp.eq.s32 	%p108, %r151, 6;
	@%p108 bra 	$L__BB3_187;
	bra.uni 	$L__BB3_231;
$L__BB3_187:
	setp.eq.f32 	%p147, %f1, %f2;
	selp.f32 	%f148, 0f3F800000, 0f00000000, %p147;
	bra.uni 	$L__BB3_232;
$L__BB3_188:
	setp.eq.s32 	%p104, %r151, 7;
	@%p104 bra 	$L__BB3_209;
	setp.eq.s32 	%p105, %r151, 8;
	@%p105 bra 	$L__BB3_212;
	setp.eq.s32 	%p106, %r151, 9;
	@%p106 bra 	$L__BB3_191;
	bra.uni 	$L__BB3_231;
$L__BB3_191:
	setp.gt.f32 	%p145, %f1, 0f00000000;
	selp.f32 	%f148, %f2, 0f00000000, %p145;
	bra.uni 	$L__BB3_232;
$L__BB3_192:
	setp.gt.s32 	%p90, %r151, 13;
	@%p90 bra 	$L__BB3_200;
	setp.gt.s32 	%p97, %r151, 11;
	@%p97 bra 	$L__BB3_197;
	setp.eq.s32 	%p100, %r151, 10;
	@%p100 bra 	$L__BB3_213;
	setp.eq.s32 	%p101, %r151, 11;
	@%p101 bra 	$L__BB3_196;
	bra.uni 	$L__BB3_231;
$L__BB3_196:
	cvt.f64.f32 	%fd18, %f2;
	cvt.f64.f32 	%fd19, %f1;
	add.f64 	%fd20, %fd19, 0d3EB0C6F7A0B5ED8D;
	div.rn.f64 	%fd21, %fd18, %fd20;
	cvt.rn.f32.f64 	%f148, %fd21;
	bra.uni 	$L__BB3_232;
$L__BB3_197:
	setp.eq.s32 	%p98, %r151, 12;
	@%p98 bra 	$L__BB3_220;
	setp.eq.s32 	%p99, %r151, 13;
	@%p99 bra 	$L__BB3_199;
	bra.uni 	$L__BB3_231;
$L__BB3_199:
	rcp.rn.f32 	%f148, %f1;
	bra.uni 	$L__BB3_232;
$L__BB3_200:
	setp.gt.s32 	%p91, %r151, 15;
	@%p91 bra 	$L__BB3_204;
	setp.eq.s32 	%p95, %r151, 14;
	@%p95 bra 	$L__BB3_221;
	setp.eq.s32 	%p96, %r151, 15;
	@%p96 bra 	$L__BB3_203;
	bra.uni 	$L__BB3_231;
$L__BB3_203:
	sub.f32 	%f107, %f1, %f2;
	cvt.f64.f32 	%fd10, %f107;
	setp.lt.f64 	%p138, %fd10, 0d3F847AE147AE147B;
	sub.f32 	%f108, %f2, %f1;
	cvt.f64.f32 	%fd11, %f108;
	setp.lt.f64 	%p139, %fd11, 0d3F847AE147AE147B;
	and.pred  	%p140, %p138, %p139;
	selp.u32 	%r612, 1, 0, %p140;
	cvt.rn.f32.u32 	%f148, %r612;
	bra.uni 	$L__BB3_232;
$L__BB3_204:
	setp.eq.s32 	%p92, %r151, 16;
	@%p92 bra 	$L__BB3_222;
	setp.eq.s32 	%p93, %r151, 17;
	mov.f32 	%f148, 0f3F800000;
	@%p93 bra 	$L__BB3_223;
	setp.eq.s32 	%p94, %r151, 18;
	@%p94 bra 	$L__BB3_207;
	bra.uni 	$L__BB3_231;
$L__BB3_207:
	abs.f32 	%f29, %f1;
	mul.f32 	%f30, %f29, 0f4038AA3B;
	ex2.approx.ftz.f32 	%f31, %f30;
	add.f32 	%f32, %f31, 0f3F800000;
	rcp.approx.ftz.f32 	%f33, %f32;
	fma.rn.f32 	%f34, %f33, 0fC0000000, 0f3F800000;
	setp.ge.f32 	%p114, %f29, 0f41102CB4;
	selp.f32 	%f35, 0f3F800000, %f34, %p114;
	copysign.f32 	%f36, %f1, %f35;
	mul.f32 	%f37, %f1, %f1;
	fma.rn.f32 	%f38, %f37, 0f3C80F082, 0fBD563CAE;
	fma.rn.f32 	%f39, %f38, %f37, 0f3E085941;
	fma.rn.f32 	%f40, %f39, %f37, 0fBEAAA9ED;
	fma.rn.f32 	%f41, %f40, %f37, 0f00000000;
	fma.rn.f32 	%f42, %f41, %f1, %f1;
	setp.ge.f32 	%p115, %f29, 0f3F19999A;
	selp.f32 	%f148, %f36, %f42, %p115;
	bra.uni 	$L__BB3_232;
$L__BB3_208:
	setp.lt.f32 	%p148, %f1, %f2;
	selp.f32 	%f148, 0f3F800000, 0f00000000, %p148;
	bra.uni 	$L__BB3_232;
$L__BB3_209:
	setp.ltu.f32 	%p146, %f1, 0f00000000;
	@%p146 bra 	$L__BB3_211;
	fma.rn.f32 	%f121, %f1, 0fBBBB989D, 0f3F000000;
	cvt.sat.f32.f32 	%f122, %f121;
	mov.f32 	%f123, 0f4B400001;
	mov.f32 	%f124, 0f437C0000;
	fma.rm.f32 	%f125, %f122, %f124, %f123;
	add.f32 	%f126, %f125, 0fCB40007F;
	neg.f32 	%f127, %f126;
	fma.rn.f32 	%f128, %f1, 0fBFB8AA3B, %f127;
	fma.rn.f32 	%f129, %f1, 0fB2A57060, %f128;
	mov.b32 	%r629, %f125;
	shl.b32 	%r630, %r629, 23;
	mov.b32 	%f130, %r630;
	ex2.approx.ftz.f32 	%f131, %f129;
	mul.f32 	%f132, %f131, %f130;
	cvt.f64.f32 	%fd58, %f132;
	add.f64 	%fd59, %fd58, 0d3FF0000000000000;
	rcp.rn.f64 	%fd60, %fd59;
	cvt.rn.f32.f64 	%f148, %fd60;
	bra.uni 	$L__BB3_232;
$L__BB3_211:
	fma.rn.f32 	%f133, %f1, 0f3BBB989D, 0f3F000000;
	cvt.sat.f32.f32 	%f134, %f133;
	mov.f32 	%f135, 0f4B400001;
	mov.f32 	%f136, 0f437C0000;
	fma.rm.f32 	%f137, %f134, %f136, %f135;
	add.f32 	%f138, %f137, 0fCB40007F;
	neg.f32 	%f139, %f138;
	fma.rn.f32 	%f140, %f1, 0f3FB8AA3B, %f139;
	fma.rn.f32 	%f141, %f1, 0f32A57060, %f140;
	mov.b32 	%r631, %f137;
	shl.b32 	%r632, %r631, 23;
	mov.b32 	%f142, %r632;
	ex2.approx.ftz.f32 	%f143, %f141;
	mul.f32 	%f144, %f143, %f142;
	cvt.f64.f32 	%fd61, %f144;
	add.f64 	%fd62, %fd61, 0d3FF0000000000000;
	div.rn.f64 	%fd63, %fd61, %fd62;
	cvt.rn.f32.f64 	%f148, %fd63;
	bra.uni 	$L__BB3_232;
$L__BB3_212:
	cvt.f64.f32 	%fd56, %f1;
	max.f64 	%fd57, %fd56, 0d0000000000000000;
	cvt.rn.f32.f64 	%f148, %fd57;
	bra.uni 	$L__BB3_232;
$L__BB3_213:
	cvt.f64.f32 	%fd22, %f1;
	add.f64 	%fd66, %fd22, 0d3EB0C6F7A0B5ED8D;
	{
	.reg .b32 %temp; 
	mov.b64 	{%temp, %r697}, %fd66;
	}
	{
	.reg .b32 %temp; 
	mov.b64 	{%r698, %temp}, %fd66;
	}
	setp.gt.s32 	%p141, %r697, 1048575;
	mov.b32 	%r699, -1023;
	@%p141 bra 	$L__BB3_215;
	mul.f64 	%fd66, %fd66, 0d4350000000000000;
	{
	.reg .b32 %temp; 
	mov.b64 	{%temp, %r697}, %fd66;
	}
	{
	.reg .b32 %temp; 
	mov.b64 	{%r698, %temp}, %fd66;
	}
	mov.b32 	%r699, -1077;
$L__BB3_215:
	add.s32 	%r617, %r697, -1;
	setp.gt.u32 	%p142, %r617, 2146435070;
	@%p142 bra 	$L__BB3_219;
	shr.u32 	%r620, %r697, 20;
	add.s32 	%r700, %r699, %r620;
	and.b32  	%r621, %r697, 1048575;
	or.b32  	%r622, %r621, 1072693248;
	mov.b64 	%fd67, {%r698, %r622};
	setp.lt.u32 	%p144, %r622, 1073127583;
	@%p144 bra 	$L__BB3_218;
	{
	.reg .b32 %temp; 
	mov.b64 	{%r623, %temp}, %fd67;
	}
	{
	.reg .b32 %temp; 
	mov.b64 	{%temp, %r624}, %fd67;
	}
	add.s32 	%r625, %r624, -1048576;
	mov.b64 	%fd67, {%r623, %r625};
	add.s32 	%r700, %r700, 1;
$L__BB3_218:
	add.f64 	%fd24, %fd67, 0dBFF0000000000000;
	add.f64 	%fd25, %fd67, 0d3FF0000000000000;
	rcp.approx.ftz.f64 	%fd26, %fd25;
	neg.f64 	%fd27, %fd25;
	fma.rn.f64 	%fd28, %fd27, %fd26, 0d3FF0000000000000;
	fma.rn.f64 	%fd29, %fd28, %fd28, %fd28;
	fma.rn.f64 	%fd30, %fd29, %fd26, %fd26;
	mul.f64 	%fd31, %fd24, %fd30;
	fma.rn.f64 	%fd32, %fd24, %fd30, %fd31;
	mul.f64 	%fd33, %fd32, %fd32;
	fma.rn.f64 	%fd34, %fd33, 0d3EB1380B3AE80F1E, 0d3ED0EE258B7A8B04;
	fma.rn.f64 	%fd35, %fd34, %fd33, 0d3EF3B2669F02676F;
	fma.rn.f64 	%fd36, %fd35, %fd33, 0d3F1745CBA9AB0956;
	fma.rn.f64 	%fd37, %fd36, %fd33, 0d3F3C71C72D1B5154;
	fma.rn.f64 	%fd38, %fd37, %fd33, 0d3F624924923BE72D;
	fma.rn.f64 	%fd39, %fd38, %fd33, 0d3F8999999999A3C4;
	fma.rn.f64 	%fd40, %fd39, %fd33, 0d3FB5555555555554;
	sub.f64 	%fd41, %fd24, %fd32;
	add.f64 	%fd42, %fd41, %fd41;
	neg.f64 	%fd43, %fd32;
	fma.rn.f64 	%fd44, %fd43, %fd24, %fd42;
	mul.f64 	%fd45, %fd30, %fd44;
	mul.f64 	%fd46, %fd33, %fd40;
	fma.rn.f64 	%fd47, %fd46, %fd32, %fd45;
	xor.b32  	%r626, %r700, -2147483648;
	mov.b32 	%r627, 1127219200;
	mov.b64 	%fd48, {%r626, %r627};
	mov.b32 	%r628, -2147483648;
	mov.b64 	%fd49, {%r628, %r627};
	sub.f64 	%fd50, %fd48, %fd49;
	fma.rn.f64 	%fd51, %fd50, 0d3FE62E42FEFA39EF, %fd32;
	fma.rn.f64 	%fd52, %fd50, 0dBFE62E42FEFA39EF, %fd51;
	sub.f64 	%fd53, %fd52, %fd32;
	sub.f64 	%fd54, %fd47, %fd53;
	fma.rn.f64 	%fd55, %fd50, 0d3C7ABC9E3B39803F, %fd54;
	add.f64 	%fd7, %fd51, %fd55;
	cvt.rn.f32.f64 	%f148, %fd7;
	bra.uni 	$L__BB3_232;
$L__BB3_219:
	fma.rn.f64 	%fd23, %fd66, 0d7FF0000000000000, 0d7FF0000000000000;
	{
	.reg .b32 %temp; 
	mov.b64 	{%temp, %r618}, %fd66;
	}
	and.b32  	%r619, %r618, 2147483647;
	setp.eq.s32 	%p143, %r619, 0;
	selp.f64 	%fd8, 0dFFF0000000000000, %fd23, %p143;
	cvt.rn.f32.f64 	%f148, %fd8;
	bra.uni 	$L__BB3_232;
$L__BB3_220:
	fma.rn.f32 	%f110, %f1, 0f3BBB989D, 0f3F000000;
	cvt.sat.f32.f32 	%f111, %f110;
	mov.f32 	%f112, 0f4B400001;
	mov.f32 	%f113, 0f437C0000;
	fma.rm.f32 	%f114, %f111, %f113, %f112;
	add.f32 	%f115, %f114, 0fCB40007F;
	neg.f32 	%f116, %f115;
	fma.rn.f32 	%f117, %f1, 0f3FB8AA3B, %f116;
	fma.rn.f32 	%f118, %f1, 0f32A57060, %f117;
	mov.b32 	%r613, %f114;
	shl.b32 	%r614, %r613, 23;
	mov.b32 	%f119, %r614;
	ex2.approx.ftz.f32 	%f120, %f118;
	mul.f32 	%f148, %f120, %f119;
	bra.uni 	$L__BB3_232;
$L__BB3_221:
	mul.f32 	%f109, %f1, %f1;
	cvt.f64.f32 	%fd13, %f109;
	rcp.rn.f64 	%fd14, %fd13;
	neg.f64 	%fd15, %fd14;
	cvt.f64.f32 	%fd16, %f2;
	mul.f64 	%fd17, %fd15, %fd16;
	cvt.rn.f32.f64 	%f148, %fd17;
	bra.uni 	$L__BB3_232;
$L__BB3_222:
	setp.gt.f32 	%p137, %f1, %f2;
	selp.f32 	%f148, %f1, %f2, %p137;
	bra.uni 	$L__BB3_232;
$L__BB3_223:
	mul.f32 	%f44, %f2, 0f3F000000;
	cvt.rzi.f32.f32 	%f45, %f44;
	add.f32 	%f46, %f45, %f45;
	sub.f32 	%f47, %f2, %f46;
	abs.f32 	%f19, %f47;
	abs.f32 	%f20, %f1;
	setp.lt.f32 	%p116, %f20, 0f00800000;
	mul.f32 	%f48, %f20, 0f4B800000;
	selp.f32 	%f49, %f48, %f20, %p116;
	selp.f32 	%f50, 0fC1C00000, 0f00000000, %p116;
	mov.b32 	%r598, %f49;
	add.s32 	%r599, %r598, -1060439283;
	and.b32  	%r600, %r599, -8388608;
	sub.s32 	%r601, %r598, %r600;
	mov.b32 	%f51, %r601;
	cvt.rn.f32.s32 	%f52, %r600;
	fma.rn.f32 	%f53, %f52, 0f34000000, %f50;
	add.f32 	%f54, %f51, 0fBF800000;
	add.f32 	%f55, %f51, 0f3F800000;
	rcp.approx.ftz.f32 	%f56, %f55;
	add.f32 	%f57, %f54, %f54;
	mul.f32 	%f58, %f57, %f56;
	mul.f32 	%f59, %f58, %f58;
	sub.f32 	%f60, %f54, %f58;
	add.f32 	%f61, %f60, %f60;
	neg.f32 	%f62, %f58;
	fma.rn.f32 	%f63, %f62, %f54, %f61;
	mul.rn.f32 	%f64, %f56, %f63;
	fma.rn.f32 	%f65, %f59, 0f3A2C32E4, 0f3B52E7DB;
	fma.rn.f32 	%f66, %f65, %f59, 0f3C93BB73;
	fma.rn.f32 	%f67, %f66, %f59, 0f3DF6384F;
	mul.rn.f32 	%f68, %f67, %f59;
	fma.rn.f32 	%f69, %f58, 0f3FB8AA3B, %f53;
	sub.f32 	%f70, %f53, %f69;
	fma.rn.f32 	%f71, %f58, 0f3FB8AA3B, %f70;
	fma.rn.f32 	%f72, %f64, 0f3FB8AA3B, %f71;
	fma.rn.f32 	%f73, %f58, 0f32A55E34, %f72;
	mul.f32 	%f74, %f68, 0f40400000;
	fma.rn.f32 	%f75, %f74, %f64, %f73;
	fma.rn.f32 	%f76, %f68, %f58, %f75;
	add.rn.f32 	%f77, %f69, %f76;
	neg.f32 	%f78, %f69;
	add.rn.f32 	%f79, %f77, %f78;
	neg.f32 	%f80, %f79;
	add.rn.f32 	%f81, %f76, %f80;
	mul.rn.f32 	%f82, %f77, %f2;
	neg.f32 	%f83, %f82;
	fma.rn.f32 	%f84, %f77, %f2, %f83;
	fma.rn.f32 	%f85, %f81, %f2, %f84;
	cvt.rni.f32.f32 	%f86, %f82;
	sub.f32 	%f87, %f82, %f86;
	add.f32 	%f88, %f87, %f85;
	fma.rn.f32 	%f89, %f88, 0f391FCB8E, 0f3AAF85ED;
	fma.rn.f32 	%f90, %f89, %f88, 0f3C1D9856;
	fma.rn.f32 	%f91, %f90, %f88, 0f3D6357BB;
	fma.rn.f32 	%f92, %f91, %f88, 0f3E75FDEC;
	fma.rn.f32 	%f93, %f92, %f88, 0f3F317218;
	fma.rn.f32 	%f94, %f93, %f88, 0f3F800000;
	cvt.rzi.s32.f32 	%r602, %f86;
	setp.gt.f32 	%p117, %f86, 0f00000000;
	selp.b32 	%r603, 0, -2097152000, %p117;
	add.s32 	%r604, %r603, 2130706432;
	mov.b32 	%f95, %r604;
	mul.f32 	%f96, %f94, %f95;
	shl.b32 	%r605, %r602, 23;
	sub.s32 	%r606, %r605, %r603;
	mov.b32 	%f97, %r606;
	mul.f32 	%f98, %f96, %f97;
	abs.f32 	%f99, %f82;
	setp.gt.f32 	%p118, %f99, 0f43180000;
	setp.lt.f32 	%p119, %f82, 0f00000000;
	selp.f32 	%f100, 0f00000000, 0f7F800000, %p119;
	selp.f32 	%f21, %f100, %f98, %p118;
	setp.eq.f32 	%p120, %f1, 0f3F800000;
	setp.eq.f32 	%p121, %f2, 0f00000000;
	or.pred  	%p122, %p120, %p121;
	@%p122 bra 	$L__BB3_232;
	setp.num.f32 	%p123, %f20, %f20;
	abs.f32 	%f101, %f2;
	setp.num.f32 	%p124, %f101, %f101;
	and.pred  	%p125, %p123, %p124;
	@%p125 bra 	$L__BB3_226;
	add.rn.f32 	%f148, %f1, %f2;
	bra.uni 	$L__BB3_232;
$L__BB3_226:
	setp.neu.f32 	%p126, %f1, 0f00000000;
	setp.neu.f32 	%p127, %f20, 0f7F800000;
	and.pred  	%p128, %p126, %p127;
	@%p128 bra 	$L__BB3_228;
	setp.neu.f32 	%p135, %f19, 0f3F800000;
	add.f32 	%f106, %f1, %f1;
	mov.b32 	%r607, %f106;
	setp.lt.f32 	%p136, %f2, 0f00000000;
	xor.b32  	%r608, %r607, 2139095040;
	selp.b32 	%r609, %r608, %r607, %p136;
	and.b32  	%r610, %r609, 2147483647;
	selp.b32 	%r611, %r610, %r609, %p135;
	mov.b32 	%f148, %r611;
	bra.uni 	$L__BB3_232;
$L__BB3_228:
	setp.eq.f32 	%p129, %f1, 0fBF800000;
	setp.eq.f32 	%p130, %f101, 0f7F800000;
	and.pred  	%p131, %p129, %p130;
	@%p131 bra 	$L__BB3_232;
	setp.geu.f32 	%p132, %f1, 0f00000000;
	mov.f32 	%f148, %f21;
	@%p132 bra 	$L__BB3_232;
	setp.neu.f32 	%p133, %f19, 0f3F800000;
	neg.f32 	%f103, %f21;
	selp.f32 	%f104, %f21, %f103, %p133;
	cvt.rmi.f32.f32 	%f105, %f2;
	setp.neu.f32 	%p134, %f2, %f105;
	selp.f32 	%f148, 0f7FFFFFFF, %f104, %p134;
	bra.uni 	$L__BB3_232;
$L__BB3_231:
	add.f32 	%f148, %f1, %f2;
$L__BB3_232:
	ld.param.u64 	%rd233, [_Z9zipKernelPfPiS0_iiS_S0_S0_iS_S0_S0_ii_param_0];
	cvta.to.global.u64 	%rd230, %rd233;
	shl.b64 	%rd231, %rd238, 2;
	add.s64 	%rd232, %rd230, %rd231;
	st.global.f32 	[%rd232], %f148;
$L__BB3_233:
	ret;

}


// ===== COMPILED SASS (sm_100) =====

	.target	sm_100

	.elftype	@"ET_EXEC"


//--------------------- .note.nv.tkinfo           --------------------------
	.section	.note.nv.tkinfo,"",@"SHT_NOTE"
	.sectionflags	@"SHF_NOTE_NV_TKINFO"
	.tkinfo
        /*0018*/ 	.word	0x00000002
        /*0030*/ 	.string	""
        /*0030*/ 	.string	"ptxas"
        /*0030*/ 	.string	"Cuda compilation tools, release 13.0, V13.0.88"
        /*0030*/ 	.string	"Build cuda_13.0.r13.0/compiler.36424714_0"
        /*0030*/ 	.string	"-arch sm_100 -m 64 "



//--------------------- .note.nv.cuinfo           --------------------------
	.section	.note.nv.cuinfo,"",@"SHT_NOTE"
	.sectionflags	@"SHF_NOTE_NV_CUINFO"
        /*0018*/ 	.short	0x0002
        /*001a*/ 	.short	0x0064
        /*001c*/ 	.short	0x0082
	.zero		2


//--------------------- .nv.info                  --------------------------
	.section	.nv.info,"",@"SHT_CUDA_INFO"
	.align	4


	//----- nvinfo : EIATTR_REGCOUNT
	.align		4
        /*0000*/ 	.byte	0x04, 0x2f
        /*0002*/ 	.short	(.L_1 - .L_0)
	.align		4
.L_0:
        /*0004*/ 	.word	index@(_Z20MatrixMultiplyKernelPfPKiS1_S_S1_S1_S_S1_S1_)
        /*0008*/ 	.word	0x0000001e


	//----- nvinfo : EIATTR_FRAME_SIZE
	.align		4
.L_1:
        /*000c*/ 	.byte	0x04, 0x11
        /*000e*/ 	.short	(.L_3 - .L_2)
	.align		4
.L_2:
        /*0010*/ 	.word	index@(_Z20MatrixMultiplyKernelPfPKiS1_S_S1_S1_S_S1_S1_)
        /*0014*/ 	.word	0x00000000


	//----- nvinfo : EIATTR_REGCOUNT
	.align		4
.L_3:
        /*0018*/ 	.byte	0x04, 0x2f
        /*001a*/ 	.short	(.L_5 - .L_4)
	.align		4
.L_4:
        /*001c*/ 	.word	index@(_Z9mapKernelPfPiS0_iS_S0_S0_ii)
        /*0020*/ 	.word	0x0000001f


	//----- nvinfo : EIATTR_FRAME_SIZE
	.align		4
.L_5:
        /*0024*/ 	.byte	0x04, 0x11
        /*0026*/ 	.short	(.L_7 - .L_6)
	.align		4
.L_6:
        /*0028*/ 	.word	index@($__internal_8_$__cuda_sm20_rcp_rn_f32_slowpath)
        /*002c*/ 	.word	0x00000050


	//----- nvinfo : EIATTR_FRAME_SIZE
	.align		4
.L_7:
        /*0030*/ 	.byte	0x04, 0x11
        /*0032*/ 	.short	(.L_9 - .L_8)
	.align		4
.L_8:
        /*0034*/ 	.word	index@($__internal_7_$__cuda_sm20_div_rn_f64_full)
        /*0038*/ 	.word	0x00000050


	//----- nvinfo : EIATTR_FRAME_SIZE
	.align		4
.L_9:
        /*003c*/ 	.byte	0x04, 0x11
        /*003e*/ 	.short	(.L_11 - .L_10)
	.align		4
.L_10:
        /*0040*/ 	.word	index@($__internal_6_$__cuda_sm20_dblrcp_rn_slowpath_v3)
        /*0044*/ 	.word	0x00000050


	//----- nvinfo : EIATTR_FRAME_SIZE
	.align		4
.L_11:
        /*0048*/ 	.byte	0x04, 0x11
        /*004a*/ 	.short	(.L_13 - .L_12)
	.align		4
.L_12:
        /*004c*/ 	.word	index@(_Z9mapKernelPfPiS0_iS_S0_S0_ii)
        /*0050*/ 	.word	0x00000050


	//----- nvinfo : EIATTR_REGCOUNT
	.align		4
.L_13:
        /*0054*/ 	.byte	0x04, 0x2f
        /*0056*/ 	.short	(.L_15 - .L_14)
	.align		4
.L_14:
        /*0058*/ 	.word	index@(_Z12reduceKernelPfPiS0_iS_S0_S0_ifii)
        /*005c*/ 	.word	0x00000027


	//----- nvinfo : EIATTR_FRAME_SIZE
	.align		4
.L_15:
        /*0060*/ 	.byte	0x04, 0x11
        /*0062*/ 	.short	(.L_17 - .L_16)
	.align		4
.L_16:
        /*0064*/ 	.word	index@($__internal_5_$__cuda_sm20_rcp_rn_f32_slowpath)
        /*0068*/ 	.word	0x00000050


	//----- nvinfo : EIATTR_FRAME_SIZE
	.align		4
.L_17:
        /*006c*/ 	.byte	0x04, 0x11
        /*006e*/ 	.short	(.L_19 - .L_18)
	.align		4
.L_18:
        /*0070*/ 	.word	index@($__internal_4_$__cuda_sm20_div_rn_f64_full)
        /*0074*/ 	.word	0x00000050


	//----- nvinfo : EIATTR_FRAME_SIZE
	.align		4
.L_19:
        /*0078*/ 	.byte	0x04, 0x11
        /*007a*/ 	.short	(.L_21 - .L_20)
	.align		4
.L_20:
        /*007c*/ 	.word	index@($__internal_3_$__cuda_sm20_dblrcp_rn_slowpath_v3)
        /*0080*/ 	.word	0x00000050


	//----- nvinfo : EIATTR_FRAME_SIZE
	.align		4
.L_21:
        /*0084*/ 	.byte	0x04, 0x11
        /*0086*/ 	.short	(.L_23 - .L_22)
	.align		4
.L_22:
        /*0088*/ 	.word	index@(_Z12reduceKernelPfPiS0_iS_S0_S0_ifii)
        /*008c*/ 	.word	0x00000050


	//----- nvinfo : EIATTR_REGCOUNT
	.align		4
.L_23:
        /*0090*/ 	.byte	0x04, 0x2f
        /*0092*/ 	.short	(.L_25 - .L_24)
	.align		4
.L_24:
        /*0094*/ 	.word	index@(_Z9zipKernelPfPiS0_iiS_S0_S0_iS_S0_S0_ii)
        /*0098*/ 	.word	0x0000001f


	//----- nvinfo : EIATTR_FRAME_SIZE
	.align		4
.L_25:
        /*009c*/ 	.byte	0x04, 0x11
        /*009e*/ 	.short	(.L_27 - .L_26)
	.align		4
.L_26:
        /*00a0*/ 	.word	index@($__internal_2_$__cuda_sm20_rcp_rn_f32_slowpath)
        /*00a4*/ 	.word	0x00000078


	//----- nvinfo : EIATTR_FRAME_SIZE
	.align		4
.L_27:
        /*00a8*/ 	.byte	0x04, 0x11
        /*00aa*/ 	.short	(.L_29 - .L_28)
	.align		4
.L_28:
        /*00ac*/ 	.word	index@($__internal_1_$__cuda_sm20_div_rn_f64_full)
        /*00b0*/ 	.word	0x00000078


	//----- nvinfo : EIATTR_FRAME_SIZE
	.align		4
.L_29:
        /*00b4*/ 	.byte	0x04, 0x11
        /*00b6*/ 	.short	(.L_31 - .L_30)
	.align		4
.L_30:
        /*00b8*/ 	.word	index@($__internal_0_$__cuda_sm20_dblrcp_rn_slowpath_v3)
        /*00bc*/ 	.word	0x00000078


	//----- nvinfo : EIATTR_FRAME_SIZE
	.align		4
.L_31:
        /*00c0*/ 	.byte	0x04, 0x11
        /*00c2*/ 	.short	(.L_33 - .L_32)
	.align		4
.L_32:
        /*00c4*/ 	.word	index@(_Z9zipKernelPfPiS0_iiS_S0_S0_iS_S0_S0_ii)
        /*00c8*/ 	.word	0x00000078


	//----- nvinfo : EIATTR_MIN_STACK_SIZE
	.align		4
.L_33:
        /*00cc*/ 	.byte	0x04, 0x12
        /*00ce*/ 	.short	(.L_35 - .L_34)
	.align		4
.L_34:
        /*00d0*/ 	.word	index@(_Z9zipKernelPfPiS0_iiS_S0_S0_iS_S0_S0_ii)
        /*00d4*/ 	.word	0x00000078


	//----- nvinfo : EIATTR_MIN_STACK_SIZE
	.align		4
.L_35:
        /*00d8*/ 	.byte	0x04, 0x12
        /*00da*/ 	.short	(.L_37 - .L_36)
	.align		4
.L_36:
        /*00dc*/ 	.word	index@(_Z12reduceKernelPfPiS0_iS_S0_S0_ifii)
        /*00e0*/ 	.word	0x00000050


	//----- nvinfo : EIATTR_MIN_STACK_SIZE
	.align		4
.L_37:
        /*00e4*/ 	.byte	0x04, 0x12
        /*00e6*/ 	.short	(.L_39 - .L_38)
	.align		4
.L_38:
        /*00e8*/ 	.word	index@(_Z9mapKernelPfPiS0_iS_S0_S0_ii)
        /*00ec*/ 	.word	0x00000050


	//----- nvinfo : EIATTR_MIN_STACK_SIZE
	.align		4
.L_39:
        /*00f0*/ 	.byte	0x04, 0x12
        /*00f2*/ 	.short	(.L_41 - .L_40)
	.align		4
.L_40:
        /*00f4*/ 	.word	index@(_Z20MatrixMultiplyKernelPfPKiS1_S_S1_S1_S_S1_S1_)
        /*00f8*/ 	.word	0x00000000
.L_41:


//--------------------- .nv.compat                --------------------------
	.section	.nv.compat,"",@"SHT_CUDA_COMPAT_INFO"
	.align	4
        /*0000*/ 	.byte	0x02, 0x09, 0x00, 0x00, 0x02, 0x02, 0x01, 0x00, 0x02, 0x05, 0x05, 0x00, 0x03, 0x07, 0x01, 0x01
        /*0010*/ 	.byte	0x02, 0x03, 0x00, 0x00, 0x02, 0x06, 0x01, 0x00, 0x04, 0x0b, 0x08, 0x00, 0x01, 0x00, 0x00, 0x00
        /*0020*/ 	.byte	0x00, 0x00, 0x00, 0x00


//--------------------- .nv.info._Z9zipKernelPfPiS0_iiS_S0_S0_iS_S0_S0_ii --------------------------
	.section	.nv.info._Z9zipKernelPfPiS0_iiS_S0_S0_iS_S0_S0_ii,"",@"SHT_CUDA_INFO"
	.sectionflags	@""
	.align	4


	//----- nvinfo : EIATTR_CUDA_API_VERSION
	.align		4
        /*0000*/ 	.byte	0x04, 0x37
        /*0002*/ 	.short	(.L_43 - .L_42)
.L_42:
        /*0004*/ 	.word	0x00000082


	//----- nvinfo : EIATTR_KPARAM_INFO
	.align		4
.L_43:
        /*0008*/ 	.byte	0x04, 0x17
        /*000a*/ 	.short	(.L_45 - .L_44)
.L_44:
        /*000c*/ 	.word	0x00000000
        /*0010*/ 	.short	0x000d
        /*0012*/ 	.short	0x005c
        /*0014*/ 	.byte	0x00, 0xf0, 0x11, 0x00


	//----- nvinfo : EIATTR_KPARAM_INFO
	.align		4
.L_45:
        /*0018*/ 	.byte	0x04, 0x17
        /*001a*/ 	.short	(.L_47 - .L_46)
.L_46:
        /*001c*/ 	.word	0x00000000
        /*0020*/ 	.short	0x000c
        /*0022*/ 	.short	0x0058
        /*0024*/ 	.byte	0x00, 0xf0, 0x11, 0x00


	//----- nvinfo : EIATTR_KPARAM_INFO
	.align		4
.L_47:
        /*0028*/ 	.byte	0x04, 0x17
        /*002a*/ 	.short	(.L_49 - .L_48)
.L_48:
        /*002c*/ 	.word	0x00000000
        /*0030*/ 	.short	0x000b
        /*0032*/ 	.short	0x0050
        /*0034*/ 	.byte	0x00, 0xf5, 0x21, 0x00


	//----- nvinfo : EIATTR_KPARAM_INFO
	.align		4
.L_49:
        /*0038*/ 	.byte	0x04, 0x17
        /*003a*/ 	.short	(.L_51 - .L_50)
.L_50:
        /*003c*/ 	.word	0x00000000
        /*0040*/ 	.short	0x000a
        /*0042*/ 	.short	0x0048
        /*0044*/ 	.byte	0x00, 0xf5, 0x21, 0x00


	//----- nvinfo : EIATTR_KPARAM_INFO
	.align		4
.L_51:
        /*0048*/ 	.byte	0x04, 0x17
        /*004a*/ 	.short	(.L_53 - .L_52)
.L_52:
        /*004c*/ 	.word	0x00000000
        /*0050*/ 	.short	0x0009
        /*0052*/ 	.short	0x0040
        /*0054*/ 	.byte	0x00, 0xf5, 0x21, 0x00


	//----- nvinfo : EIATTR_KPARAM_INFO
	.align		4
.L_53:
        /*0058*/ 	.byte	0x04, 0x17
        /*005a*/ 	.short	(.L_55 - .L_54)
.L_54:
        /*005c*/ 	.word	0x00000000
        /*0060*/ 	.short	0x0008
        /*0062*/ 	.short	0x0038
        /*0064*/ 	.byte	0x00, 0xf0, 0x11, 0x00


	//----- nvinfo : EIATTR_KPARAM_INFO
	.align		4
.L_55:
        /*0068*/ 	.byte	0x04, 0x17
        /*006a*/ 	.short	(.L_57 - .L_56)
.L_56:
        /*006c*/ 	.word	0x00000000
        /*0070*/ 	.short	0x0007
        /*0072*/ 	.short	0x0030
        /*0074*/ 	.byte	0x00, 0xf5, 0x21, 0x00


	//----- nvinfo : EIATTR_KPARAM_INFO
	.align		4
.L_57:
        /*0078*/ 	.byte	0x04, 0x17
        /*007a*/ 	.short	(.L_59 - .L_58)
.L_58:
        /*007c*/ 	.word	0x00000000
        /*0080*/ 	.short	0x0006
        /*0082*/ 	.short	0x0028
        /*0084*/ 	.byte	0x00, 0xf5, 0x21, 0x00


	//----- nvinfo : EIATTR_KPARAM_INFO
	.align		4
.L_59:
        /*0088*/ 	.byte	0x04, 0x17
        /*008a*/ 	.short	(.L_61 - .L_60)
.L_60:
        /*008c*/ 	.word	0x00000000
        /*0090*/ 	.short	0x0005
        /*0092*/ 	.short	0x0020
        /*0094*/ 	.byte	0x00, 0xf5, 0x21, 0x00


	//----- nvinfo : EIATTR_KPARAM_INFO
	.align		4
.L_61:
        /*0098*/ 	.byte	0x04, 0x17
        /*009a*/ 	.short	(.L_63 - .L_62)
.L_62:
        /*009c*/ 	.word	0x00000000
        /*00a0*/ 	.short	0x0004
        /*00a2*/ 	.short	0x001c
        /*00a4*/ 	.byte	0x00, 0xf0, 0x11, 0x00


	//----- nvinfo : EIATTR_KPARAM_INFO
	.align		4
.L_63:
        /*00a8*/ 	.byte	0x04, 0x17
        /*00aa*/ 	.short	(.L_65 - .L_64)
.L_64:
        /*00ac*/ 	.word	0x00000000
        /*00b0*/ 	.short	0x0003
        /*00b2*/ 	.short	0x0018
        /*00b4*/ 	.byte	0x00, 0xf0, 0x11, 0x00


	//----- nvinfo : EIATTR_KPARAM_INFO
	.align		4
.L_65:
        /*00b8*/ 	.byte	0x04, 0x17
        /*00ba*/ 	.short	(.L_67 - .L_66)
.L_66:
        /*00bc*/ 	.word	0x00000000
        /*00c0*/ 	.short	0x0002
        /*00c2*/ 	.short	0x0010
        /*00c4*/ 	.byte	0x00, 0xf5, 0x21, 0x00


	//----- nvinfo : EIATTR_KPARAM_INFO
	.align		4
.L_67:
        /*00c8*/ 	.byte	0x04, 0x17
        /*00ca*/ 	.short	(.L_69 - .L_68)
.L_68:
        /*00cc*/ 	.word	0x00000000
        /*00d0*/ 	.short	0x0001
        /*00d2*/ 	.short	0x0008
        /*00d4*/ 	.byte	0x00, 0xf5, 0x21, 0x00


	//----- nvinfo : EIATTR_KPARAM_INFO
	.align		4
.L_69:
        /*00d8*/ 	.byte	0x04, 0x17
        /*00da*/ 	.short	(.L_71 - .L_70)
.L_70:
        /*00dc*/ 	.word	0x00000000
        /*00e0*/ 	.short	0x0000
        /*00e2*/ 	.short	0x0000
        /*00e4*/ 	.byte	0x00, 0xf5, 0x21, 0x00


	//----- nvinfo : EIATTR_SPARSE_MMA_MASK
	.align		4
.L_71:
        /*00e8*/ 	.byte	0x03, 0x50
        /*00ea*/ 	.short	0x0000


	//----- nvinfo : EIATTR_MAXREG_COUNT
	.align		4
        /*00ec*/ 	.byte	0x03, 0x1b
        /*00ee*/ 	.short	0x00ff


	//----- nvinfo : EIATTR_MERCURY_ISA_VERSION
	.align		4
        /*00f0*/ 	.byte	0x03, 0x5f
        /*00f2*/ 	.short	0x0101


	//----- nvinfo : EIATTR_VRC_CTA_INIT_COUNT
	.align		4
        /*00f4*/ 	.byte	0x02, 0x4a
	.zero		1
	.zero		1


	//----- nvinfo : EIATTR_EXIT_INSTR_OFFSETS
	.align		4
        /*00f8*/ 	.byte	0x04, 0x1c
        /*00fa*/ 	.short	(.L_73 - .L_72)


	//   ....[0]....
.L_72:
        /*00fc*/ 	.word	0x00000080


	//   ....[1]....
        /*0100*/ 	.word	0x00002150


	//   ....[2]....
        /*0104*/ 	.word	0x000032e0


	//   ....[3]....
        /*0108*/ 	.word	0x000044a0


	//   ....[4]....
        /*010c*/ 	.word	0x00006930


	//----- nvinfo : EIATTR_INDIRECT_BRANCH_TARGETS
	.align		4
.L_73:
        /*0110*/ 	.byte	0x04, 0x34
        /*0112*/ 	.short	(.L_75 - .L_74)


	//   ....[0]....
.L_74:
        /*0114*/ 	.word	.L_x_254@srel
        /*0118*/ 	.short	0x0
        /*011a*/ 	.short	0x0
        /*011c*/ 	.word	0x3
        /*0120*/ 	.word	.L_x_255@srel
        /*0124*/ 	.word	.L_x_256@srel
        /*0128*/ 	.word	.L_x_48@srel


	//   ....[1]....
        /*012c*/ 	.word	.L_x_258@srel
        /*0130*/ 	.short	0x0
        /*0132*/ 	.short	0x0
        /*0134*/ 	.word	0x4
        /*0138*/ 	.word	.L_x_259@srel
        /*013c*/ 	.word	.L_x_260@srel
        /*0140*/ 	.word	.L_x_261@srel
        /*0144*/ 	.word	.L_x_48@srel


	//   ....[2]....
        /*0148*/ 	.word	.L_x_263@srel
        /*014c*/ 	.short	0x0
        /*014e*/ 	.short	0x0
        /*0150*/ 	.word	0x3
        /*0154*/ 	.word	.L_x_264@srel
        /*0158*/ 	.word	.L_x_265@srel
        /*015c*/ 	.word	.L_x_48@srel


	//   ....[3]....
        /*0160*/ 	.word	.L_x_267@srel
        /*0164*/ 	.short	0x0
        /*0166*/ 	.short	0x0
        /*0168*/ 	.word	0x3
        /*016c*/ 	.word	.L_x_268@srel
        /*0170*/ 	.word	.L_x_269@srel
        /*0174*/ 	.word	.L_x_48@srel


	//   ....[4]....
        /*0178*/ 	.word	.L_x_271@srel
        /*017c*/ 	.short	0x0
        /*017e*/ 	.short	0x0
        /*0180*/ 	.word	0x3
        /*0184*/ 	.word	.L_x_272@srel
        /*0188*/ 	.word	.L_x_273@srel
        /*018c*/ 	.word	.L_x_48@srel


	//----- nvinfo : EIATTR_CRS_STACK_SIZE
	.align		4
.L_75:
        /*0190*/ 	.byte	0x04, 0x1e
        /*0192*/ 	.short	(.L_77 - .L_76)
.L_76:
        /*0194*/ 	.word	0x00000000


	//----- nvinfo : EIATTR_CBANK_PARAM_SIZE
	.align		4
.L_77:
        /*0198*/ 	.byte	0x03, 0x19
        /*019a*/ 	.short	0x0060


	//----- nvinfo : EIATTR_PARAM_CBANK
	.align		4
        /*019c*/ 	.byte	0x04, 0x0a
        /*019e*/ 	.short	(.L_79 - .L_78)
	.align		4
.L_78:
        /*01a0*/ 	.word	index@(.nv.constant0._Z9zipKernelPfPiS0_iiS_S0_S0_iS_S0_S0_ii)
        /*01a4*/ 	.short	0x0380
        /*01a6*/ 	.short	0x0060


	//----- nvinfo : EIATTR_SW_WAR
	.align		4
.L_79:
        /*01a8*/ 	.byte	0x04, 0x36
        /*01aa*/ 	.short	(.L_81 - .L_80)
.L_80:
        /*01ac*/ 	.word	0x00000008
.L_81:


//--------------------- .nv.info._Z12reduceKernelPfPiS0_iS_S0_S0_ifii --------------------------
	.section	.nv.info._Z12reduceKernelPfPiS0_iS_S0_S0_ifii,"",@"SHT_CUDA_INFO"
	.sectionflags	@""
	.align	4


	//----- nvinfo : EIATTR_CUDA_API_VERSION
	.align		4
        /*0000*/ 	.byte	0x04, 0x37
        /*0002*/ 	.short	(.L_83 - .L_82)
.L_82:
        /*0004*/ 	.word	0x00000082


	//----- nvinfo : EIATTR_KPARAM_INFO
	.align		4
.L_83:
        /*0008*/ 	.byte	0x04, 0x17
        /*000a*/ 	.short	(.L_85 - .L_84)
.L_84:
        /*000c*/ 	.word	0x00000000
        /*0010*/ 	.short	0x000a
        /*0012*/ 	.short	0x0044
        /*0014*/ 	.byte	0x00, 0xf0, 0x11, 0x00


	//----- nvinfo : EIATTR_KPARAM_INFO
	.align		4
.L_85:
        /*0018*/ 	.byte	0x04, 0x17
        /*001a*/ 	.short	(.L_87 - .L_86)
.L_86:
        /*001c*/ 	.word	0x00000000
        /*0020*/ 	.short	0x0009
        /*0022*/ 	.short	0x0040
        /*0024*/ 	.byte	0x00, 0xf0, 0x11, 0x00


	//----- nvinfo : EIATTR_KPARAM_INFO
	.align		4
.L_87:
        /*0028*/ 	.byte	0x04, 0x17
        /*002a*/ 	.short	(.L_89 - .L_88)
.L_88:
        /*002c*/ 	.word	0x00000000
        /*0030*/ 	.short	0x0008
        /*0032*/ 	.short	0x003c
        /*0034*/ 	.byte	0x00, 0xf0, 0x11, 0x00


	//----- nvinfo : EIATTR_KPARAM_INFO
	.align		4
.L_89:
        /*0038*/ 	.byte	0x04, 0x17
        /*003a*/ 	.short	(.L_91 - .L_90)
.L_90:
        /*003c*/ 	.word	0x00000000
        /*0040*/ 	.short	0x0007
        /*0042*/ 	.short	0x0038
        /*0044*/ 	.byte	0x00, 0xf0, 0x11, 0x00


	//----- nvinfo : EIATTR_KPARAM_INFO
	.align		4
.L_91:
        /*0048*/ 	.byte	0x04, 0x17
        /*004a*/ 	.short	(.L_93 - .L_92)
.L_92:
        /*004c*/ 	.word	0x00000000
        /*0050*/ 	.short	0x0006
        /*0052*/ 	.short	0x0030
        /*0054*/ 	.byte	0x00, 0xf5, 0x21, 0x00


	//----- nvinfo : EIATTR_KPARAM_INFO
	.align		4
.L_93:
        /*0058*/ 	.byte	0x04, 0x17
        /*005a*/ 	.short	(.L_95 - .L_94)
.L_94:
        /*005c*/ 	.word	0x00000000
        /*0060*/ 	.short	0x0005
        /*0062*/ 	.short	0x0028
        /*0064*/ 	.byte	0x00, 0xf5, 0x21, 0x00


	//----- nvinfo : EIATTR_KPARAM_INFO
	.align		4
.L_95:
        /*0068*/ 	.byte	0x04, 0x17
        /*006a*/ 	.short	(.L_97 - .L_96)
.L_96:
        /*006c*/ 	.word	0x00000000
        /*0070*/ 	.short	0x0004
        /*0072*/ 	.short	0x0020
        /*0074*/ 	.byte	0x00, 0xf5, 0x21, 0x00


	//----- nvinfo : EIATTR_KPARAM_INFO
	.align		4
.L_97:
        /*0078*/ 	.byte	0x04, 0x17
        /*007a*/ 	.short	(.L_99 - .L_98)
.L_98:
        /*007c*/ 	.word	0x00000000
        /*0080*/ 	.short	0x0003
        /*0082*/ 	.short	0x0018
        /*0084*/ 	.byte	0x00, 0xf0, 0x11, 0x00


	//----- nvinfo : EIATTR_KPARAM_INFO
	.align		4
.L_99:
        /*0088*/ 	.byte	0x04, 0x17
        /*008a*/ 	.short	(.L_101 - .L_100)
.L_100:
        /*008c*/ 	.word	0x00000000
        /*0090*/ 	.short	0x0002
        /*0092*/ 	.short	0x0010
        /*0094*/ 	.byte	0x00, 0xf5, 0x21, 0x00


	//----- nvinfo : EIATTR_KPARAM_INFO
	.align		4
.L_101:
        /*0098*/ 	.byte	0x04, 0x17
        /*009a*/ 	.short	(.L_103 - .L_102)
.L_102:
        /*009c*/ 	.word	0x00000000
        /*00a0*/ 	.short	0x0001
        /*00a2*/ 	.short	0x0008
        /*00a4*/ 	.byte	0x00, 0xf5, 0x21, 0x00


	//----- nvinfo : EIATTR_KPARAM_INFO
	.align		4
.L_103:
        /*00a8*/ 	.byte	0x04, 0x17
        /*00aa*/ 	.short	(.L_105 - .L_104)
.L_104:
        /*00ac*/ 	.word	0x00000000
        /*00b0*/ 	.short	0x0000
        /*00b2*/ 	.short	0x0000
        /*00b4*/ 	.byte	0x00, 0xf5, 0x21, 0x00


	//----- nvinfo : EIATTR_SPARSE_MMA_MASK
	.align		4
.L_105:
        /*00b8*/ 	.byte	0x03, 0x50
        /*00ba*/ 	.short	0x0000


	//----- nvinfo : EIATTR_MAXREG_COUNT
	.align		4
        /*00bc*/ 	.byte	0x03, 0x1b
        /*00be*/ 	.short	0x00ff


	//----- nvinfo : EIATTR_NUM_BARRIERS
	.align		4
        /*00c0*/ 	.byte	0x02, 0x4c
        /*00c2*/ 	.byte	0x01
	.zero		1


	//----- nvinfo : EIATTR_MERCURY_ISA_VERSION
	.align		4
        /*00c4*/ 	.byte	0x03, 0x5f
        /*00c6*/ 	.short	0x0101


	//----- nvinfo : EIATTR_VRC_CTA_INIT_COUNT
	.align		4
        /*00c8*/ 	.byte	0x02, 0x4a
	.zero		1
	.zero		1


	//----- nvinfo : EIATTR_EXIT_INSTR_OFFSETS
	.align		4
        /*00cc*/ 	.byte	0x04, 0x1c
        /*00ce*/ 	.short	(.L_107 - .L_106)


	//   ....[0]....
.L_106:
        /*00d0*/ 	.word	0x00000050


	//   ....[1]....
        /*00d4*/ 	.word	0x000000e0


	//   ....[2]....
        /*00d8*/ 	.word	0x000021c0


	//   ....[3]....
        /*00dc*/ 	.word	0x00005450


	//   ....[4]....
        /*00e0*/ 	.word	0x00005480


	//   ....[5]....
        /*00e4*/ 	.word	0x00007140


	//----- nvinfo : EIATTR_INDIRECT_BRANCH_TARGETS
	.align		4
.L_107:
        /*00e8*/ 	.byte	0x04, 0x34
        /*00ea*/ 	.short	(.L_109 - .L_108)


	//   ....[0]....
.L_108:
        /*00ec*/ 	.word	.L_x_275@srel
        /*00f0*/ 	.short	0x0
        /*00f2*/ 	.short	0x0
        /*00f4*/ 	.word	0x3
        /*00f8*/ 	.word	.L_x_276@srel
        /*00fc*/ 	.word	.L_x_277@srel
        /*0100*/ 	.word	.L_x_118@srel


	//   ....[1]....
        /*0104*/ 	.word	.L_x_279@srel
        /*0108*/ 	.short	0x0
        /*010a*/ 	.short	0x0
        /*010c*/ 	.word	0x3
        /*0110*/ 	.word	.L_x_280@srel
        /*0114*/ 	.word	.L_x_281@srel
        /*0118*/ 	.word	.L_x_118@srel


	//   ....[2]....
        /* <DEDUP_REMOVED lines=8> */


	//   ....[3]....
        /*0138*/ 	.word	.L_x_288@srel
        /*013c*/ 	.short	0x0
        /*013e*/ 	.short	0x0
        /*0140*/ 	.word	0x3
        /*0144*/ 	.word	.L_x_289@srel
        /*0148*/ 	.word	.L_x_290@srel
        /*014c*/ 	.word	.L_x_118@srel


	//   ....[4]....
        /*0150*/ 	.word	.L_x_292@srel
        /*0154*/ 	.short	0x0
        /*0156*/ 	.short	0x0
        /*0158*/ 	.word	0x3
        /*015c*/ 	.word	.L_x_293@srel
        /*0160*/ 	.word	.L_x_294@srel
        /*0164*/ 	.word	.L_x_118@srel


	//   ....[5]....
        /*0168*/ 	.word	.L_x_296@srel
        /*016c*/ 	.short	0x0
        /*016e*/ 	.short	0x0
        /*0170*/ 	.word	0x3
        /*0174*/ 	.word	.L_x_297@srel
        /*0178*/ 	.word	.L_x_298@srel
        /*017c*/ 	.word	.L_x_118@srel


	//   ....[6]....
        /*0180*/ 	.word	.L_x_300@srel
        /*0184*/ 	.short	0x0
        /*0186*/ 	.short	0x0
        /*0188*/ 	.word	0x3
        /*018c*/ 	.word	.L_x_301@srel
        /*0190*/ 	.word	.L_x_302@srel
        /*0194*/ 	.word	.L_x_146@srel


	//   ....[7]....
        /*0198*/ 	.word	.L_x_304@srel
        /*019c*/ 	.short	0x0
        /*019e*/ 	.short	0x0
        /*01a0*/ 	.word	0x3
        /*01a4*/ 	.word	.L_x_305@srel
        /*01a8*/ 	.word	.L_x_306@srel
        /*01ac*/ 	.word	.L_x_146@srel


	//   ....[8]....
        /* <DEDUP_REMOVED lines=8> */


	//   ....[9]....
        /*01cc*/ 	.word	.L_x_313@srel
        /*01d0*/ 	.short	0x0
        /*01d2*/ 	.short	0x0
        /*01d4*/ 	.word	0x3
        /*01d8*/ 	.word	.L_x_314@srel
        /*01dc*/ 	.word	.L_x_315@srel
        /*01e0*/ 	.word	.L_x_146@srel


	//   ....[10]....
        /*01e4*/ 	.word	.L_x_317@srel
        /*01e8*/ 	.short	0x0
        /*01ea*/ 	.short	0x0
        /*01ec*/ 	.word	0x3
        /*01f0*/ 	.word	.L_x_318@srel
        /*01f4*/ 	.word	.L_x_319@srel
        /*01f8*/ 	.word	.L_x_146@srel


	//   ....[11]....
        /*01fc*/ 	.word	.L_x_321@srel
        /*0200*/ 	.short	0x0
        /*0202*/ 	.short	0x0
        /*0204*/ 	.word	0x3
        /*0208*/ 	.word	.L_x_322@srel
        /*020c*/ 	.word	.L_x_323@srel
        /*0210*/ 	.word	.L_x_146@srel


	//----- nvinfo : EIATTR_CRS_STACK_SIZE
	.align		4
.L_109:
        /*0214*/ 	.byte	0x04, 0x1e
        /*0216*/ 	.short	(.L_111 - .L_110)
.L_110:
        /*0218*/ 	.word	0x00000000


	//----- nvinfo : EIATTR_CBANK_PARAM_SIZE
	.align		4
.L_111:
        /*021c*/ 	.byte	0x03, 0x19
        /*021e*/ 	.short	0x0048


	//----- nvinfo : EIATTR_PARAM_CBANK
	.align		4
        /*0220*/ 	.byte	0x04, 0x0a
        /*0222*/ 	.short	(.L_113 - .L_112)
	.align		4
.L_112:
        /*0224*/ 	.word	index@(.nv.constant0._Z12reduceKernelPfPiS0_iS_S0_S0_ifii)
        /*0228*/ 	.short	0x0380
        /*022a*/ 	.short	0x0048


	//----- nvinfo : EIATTR_SW_WAR
	.align		4
.L_113:
        /*022c*/ 	.byte	0x04, 0x36
        /*022e*/ 	.short	(.L_115 - .L_114)
.L_114:
        /*0230*/ 	.word	0x00000008
.L_115:


//--------------------- .nv.info._Z9mapKernelPfPiS0_iS_S0_S0_ii --------------------------
	.section	.nv.info._Z9mapKernelPfPiS0_iS_S0_S0_ii,"",@"SHT_CUDA_INFO"
	.sectionflags	@""
	.align	4


	//----- nvinfo : EIATTR_CUDA_API_VERSION
	.align		4
        /*0000*/ 	.byte	0x04, 0x37
        /*0002*/ 	.short	(.L_117 - .L_116)
.L_116:
        /*0004*/ 	.word	0x00000082


	//----- nvinfo : EIATTR_KPARAM_INFO
	.align		4
.L_117:
        /*0008*/ 	.byte	0x04, 0x17
        /*000a*/ 	.short	(.L_119 - .L_118)
.L_118:
        /*000c*/ 	.word	0x00000000
        /*0010*/ 	.short	0x0008
        /*0012*/ 	.short	0x003c
        /*0014*/ 	.byte	0x00, 0xf0, 0x11, 0x00


	//----- nvinfo : EIATTR_KPARAM_INFO
	.align		4
.L_119:
        /*0018*/ 	.byte	0x04, 0x17
        /*001a*/ 	.short	(.L_121 - .L_120)
.L_120:
        /*001c*/ 	.word	0x00000000
        /*0020*/ 	.short	0x0007
        /*0022*/ 	.short	0x0038
        /*0024*/ 	.byte	0x00, 0xf0, 0x11, 0x00


	//----- nvinfo : EIATTR_KPARAM_INFO
	.align		4
.L_121:
        /*0028*/ 	.byte	0x04, 0x17
        /*002a*/ 	.short	(.L_123 - .L_122)
.L_122:
        /*002c*/ 	.word	0x00000000
        /*0030*/ 	.short	0x0006
        /*0032*/ 	.short	0x0030
        /*0034*/ 	.byte	0x00, 0xf5, 0x21, 0x00


	//----- nvinfo : EIATTR_KPARAM_INFO
	.align		4
.L_123:
        /*0038*/ 	.byte	0x04, 0x17
        /*003a*/ 	.short	(.L_125 - .L_124)
.L_124:
        /*003c*/ 	.word	0x00000000
        /*0040*/ 	.short	0x0005
        /*0042*/ 	.short	0x0028
        /*0044*/ 	.byte	0x00, 0xf5, 0x21, 0x00


	//----- nvinfo : EIATTR_KPARAM_INFO
	.align		4
.L_125:
        /*0048*/ 	.byte	0x04, 0x17
        /*004a*/ 	.short	(.L_127 - .L_126)
.L_126:
        /*004c*/ 	.word	0x00000000
        /*0050*/ 	.short	0x0004
        /*0052*/ 	.short	0x0020
        /*0054*/ 	.byte	0x00, 0xf5, 0x21, 0x00


	//----- nvinfo : EIATTR_KPARAM_INFO
	.align		4
.L_127:
        /*0058*/ 	.byte	0x04, 0x17
        /*005a*/ 	.short	(.L_129 - .L_128)
.L_128:
        /*005c*/ 	.word	0x00000000
        /*0060*/ 	.short	0x0003
        /*0062*/ 	.short	0x0018
        /*0064*/ 	.byte	0x00, 0xf0, 0x11, 0x00


	//----- nvinfo : EIATTR_KPARAM_INFO
	.align		4
.L_129:
        /*0068*/ 	.byte	0x04, 0x17
        /*006a*/ 	.short	(.L_131 - .L_130)
.L_130:
        /*006c*/ 	.word	0x00000000
        /*0070*/ 	.short	0x0002
        /*0072*/ 	.short	0x0010
        /*0074*/ 	.byte	0x00, 0xf5, 0x21, 0x00


	//----- nvinfo : EIATTR_KPARAM_INFO
	.align		4
.L_131:
        /*0078*/ 	.byte	0x04, 0x17
        /*007a*/ 	.short	(.L_133 - .L_132)
.L_132:
        /*007c*/ 	.word	0x00000000
        /*0080*/ 	.short	0x0001
        /*0082*/ 	.short	0x0008
        /*0084*/ 	.byte	0x00, 0xf5, 0x21, 0x00


	//----- nvinfo : EIATTR_KPARAM_INFO
	.align		4
.L_133:
        /*0088*/ 	.byte	0x04, 0x17
        /*008a*/ 	.short	(.L_135 - .L_134)
.L_134:
        /*008c*/ 	.word	0x00000000
        /*0090*/ 	.short	0x0000
        /*0092*/ 	.short	0x0000
        /*0094*/ 	.byte	0x00, 0xf5, 0x21, 0x00


	//----- nvinfo : EIATTR_SPARSE_MMA_MASK
	.align		4
.L_135:
        /*0098*/ 	.byte	0x03, 0x50
        /*009a*/ 	.short	0x0000


	//----- nvinfo : EIATTR_MAXREG_COUNT
	.align		4
        /*009c*/ 	.byte	0x03, 0x1b
        /*009e*/ 	.short	0x00ff


	//----- nvinfo : EIATTR_MERCURY_ISA_VERSION
	.align		4
        /*00a0*/ 	.byte	0x03, 0x5f
        /*00a2*/ 	.short	0x0101


	//----- nvinfo : EIATTR_VRC_CTA_INIT_COUNT
	.align		4
        /*00a4*/ 	.byte	0x02, 0x4a
	.zero		1
	.zero		1


	//----- nvinfo : EIATTR_EXIT_INSTR_OFFSETS
	.align		4
        /*00a8*/ 	.byte	0x04, 0x1c
        /*00aa*/ 	.short	(.L_137 - .L_136)


	//   ....[0]....
.L_136:
        /*00ac*/ 	.word	0x00000080


	//   ....[1]....
        /*00b0*/ 	.word	0x00002170


	//   ....[2]....
        /*00b4*/ 	.word	0x00002ec0


	//   ....[3]....
        /*00b8*/ 	.word	0x00005490


	//----- nvinfo : EIATTR_INDIRECT_BRANCH_TARGETS
	.align		4
.L_137:
        /*00bc*/ 	.byte	0x04, 0x34
        /*00be*/ 	.short	(.L_139 - .L_138)


	//   ....[0]....
.L_138:
        /*00c0*/ 	.word	.L_x_325@srel
        /*00c4*/ 	.short	0x0
        /*00c6*/ 	.short	0x0
        /*00c8*/ 	.word	0x3
        /*00cc*/ 	.word	.L_x_326@srel
        /*00d0*/ 	.word	.L_x_327@srel
        /*00d4*/ 	.word	.L_x_328@srel


	//   ....[1]....
        /*00d8*/ 	.word	.L_x_329@srel
        /*00dc*/ 	.short	0x0
        /*00de*/ 	.short	0x0
        /*00e0*/ 	.word	0x3
        /*00e4*/ 	.word	.L_x_217@srel
        /*00e8*/ 	.word	.L_x_331@srel
        /*00ec*/ 	.word	.L_x_328@srel


	//   ....[2]....
        /*00f0*/ 	.word	.L_x_333@srel
        /*00f4*/ 	.short	0x0
        /*00f6*/ 	.short	0x0
        /*00f8*/ 	.word	0x3
        /*00fc*/ 	.word	.L_x_334@srel
        /*0100*/ 	.word	.L_x_335@srel
        /*0104*/ 	.word	.L_x_328@srel


	//   ....[3]....
        /* <DEDUP_REMOVED lines=8> */


	//   ....[4]....
        /*0124*/ 	.word	.L_x_342@srel
        /*0128*/ 	.short	0x0
        /*012a*/ 	.short	0x0
        /*012c*/ 	.word	0x3
        /*0130*/ 	.word	.L_x_343@srel
        /*0134*/ 	.word	.L_x_344@srel
        /*0138*/ 	.word	.L_x_328@srel


	//   ....[5]....
        /*013c*/ 	.word	.L_x_346@srel
        /*0140*/ 	.short	0x0
        /*0142*/ 	.short	0x0
        /*0144*/ 	.word	0x3
        /*0148*/ 	.word	.L_x_347@srel
        /*014c*/ 	.word	.L_x_348@srel
        /*0150*/ 	.word	.L_x_328@srel


	//   ....[6]....
        /*0154*/ 	.word	.L_x_350@srel
        /*0158*/ 	.short	0x0
        /*015a*/ 	.short	0x0
        /*015c*/ 	.word	0x3
        /*0160*/ 	.word	.L_x_351@srel
        /*0164*/ 	.word	.L_x_352@srel
        /*0168*/ 	.word	.L_x_328@srel


	//   ....[7]....
        /* <DEDUP_REMOVED lines=8> */


	//----- nvinfo : EIATTR_CRS_STACK_SIZE
	.align		4
.L_139:
        /*0188*/ 	.byte	0x04, 0x1e
        /*018a*/ 	.short	(.L_141 - .L_140)
.L_140:
        /*018c*/ 	.word	0x00000000


	//----- nvinfo : EIATTR_CBANK_PARAM_SIZE
	.align		4
.L_141:
        /*0190*/ 	.byte	0x03, 0x19
        /*0192*/ 	.short	0x0040


	//----- nvinfo : EIATTR_PARAM_CBANK
	.align		4
        /*0194*/ 	.byte	0x04, 0x0a
        /*0196*/ 	.short	(.L_143 - .L_142)
	.align		4
.L_142:
        /*0198*/ 	.word	index@(.nv.constant0._Z9mapKernelPfPiS0_iS_S0_S0_ii)
        /*019c*/ 	.short	0x0380
        /*019e*/ 	.short	0x0040


	//----- nvinfo : EIATTR_SW_WAR
	.align		4
.L_143:
        /*01a0*/ 	.byte	0x04, 0x36
        /*01a2*/ 	.short	(.L_145 - .L_144)
.L_144:
        /*01a4*/ 	.word	0x00000008
.L_145:


//--------------------- .nv.info._Z20MatrixMultiplyKernelPfPKiS1_S_S1_S1_S_S1_S1_ --------------------------
	.section	.nv.info._Z20MatrixMultiplyKernelPfPKiS1_S_S1_S1_S_S1_S1_,"",@"SHT_CUDA_INFO"
	.sectionflags	@""
	.align	4


	//----- nvinfo : EIATTR_CUDA_API_VERSION
	.align		4
        /*0000*/ 	.byte	0x04, 0x37
        /*0002*/ 	.short	(.L_147 - .L_146)
.L_146:
        /*0004*/ 	.word	0x00000082


	//----- nvinfo : EIATTR_KPARAM_INFO
	.align		4
.L_147:
        /*0008*/ 	.byte	0x04, 0x17
        /*000a*/ 	.short	(.L_149 - .L_148)
.L_148:
        /*000c*/ 	.word	0x00000000
        /*0010*/ 	.short	0x0008
        /*0012*/ 	.short	0x0040
        /*0014*/ 	.byte	0x00, 0xf5, 0x21, 0x00


	//----- nvinfo : EIATTR_KPARAM_INFO
	.align		4
.L_149:
        /*0018*/ 	.byte	0x04, 0x17
        /*001a*/ 	.short	(.L_151 - .L_150)
.L_150:
        /*001c*/ 	.word	0x00000000
        /*0020*/ 	.short	0x0007
        /*0022*/ 	.short	0x0038
        /*0024*/ 	.byte	0x00, 0xf5, 0x21, 0x00


	//----- nvinfo : EIATTR_KPARAM_INFO
	.align		4
.L_151:
        /*0028*/ 	.byte	0x04, 0x17
        /*002a*/ 	.short	(.L_153 - .L_152)
.L_152:
        /*002c*/ 	.word	0x00000000
        /*0030*/ 	.short	0x0006
        /*0032*/ 	.short	0x0030
        /*0034*/ 	.byte	0x00, 0xf5, 0x21, 0x00


	//----- nvinfo : EIATTR_KPARAM_INFO
	.align		4
.L_153:
        /*0038*/ 	.byte	0x04, 0x17
        /*003a*/ 	.short	(.L_155 - .L_154)
.L_154:
        /*003c*/ 	.word	0x00000000
        /*0040*/ 	.short	0x0005
        /*0042*/ 	.short	0x0028
        /*0044*/ 	.byte	0x00, 0xf5, 0x21, 0x00


	//----- nvinfo : EIATTR_KPARAM_INFO
	.align		4
.L_155:
        /*0048*/ 	.byte	0x04, 0x17
        /*004a*/ 	.short	(.L_157 - .L_156)
.L_156:
        /*004c*/ 	.word	0x00000000
        /*0050*/ 	.short	0x0004
        /*0052*/ 	.short	0x0020
        /*0054*/ 	.byte	0x00, 0xf5, 0x21, 0x00


	//----- nvinfo : EIATTR_KPARAM_INFO
	.align		4
.L_157:
        /*0058*/ 	.byte	0x04, 0x17
        /*005a*/ 	.short	(.L_159 - .L_158)
.L_158:
        /*005c*/ 	.word	0x00000000
        /*0060*/ 	.short	0x0003
        /*0062*/ 	.short	0x0018
        /*0064*/ 	.byte	0x00, 0xf5, 0x21, 0x00


	//----- nvinfo : EIATTR_KPARAM_INFO
	.align		4
.L_159:
        /*0068*/ 	.byte	0x04, 0x17
        /*006a*/ 	.short	(.L_161 - .L_160)
.L_160:
        /*006c*/ 	.word	0x00000000
        /*0070*/ 	.short	0x0002
        /*0072*/ 	.short	0x0010
        /*0074*/ 	.byte	0x00, 0xf5, 0x21, 0x00


	//----- nvinfo : EIATTR_KPARAM_INFO
	.align		4
.L_161:
        /*0078*/ 	.byte	0x04, 0x17
        /*007a*/ 	.short	(.L_163 - .L_162)
.L_162:
        /*007c*/ 	.word	0x00000000
        /*0080*/ 	.short	0x0001
        /*0082*/ 	.short	0x0008
        /*0084*/ 	.byte	0x00, 0xf5, 0x21, 0x00


	//----- nvinfo : EIATTR_KPARAM_INFO
	.align		4
.L_163:
        /*0088*/ 	.byte	0x04, 0x17
        /*008a*/ 	.short	(.L_165 - .L_164)
.L_164:
        /*008c*/ 	.word	0x00000000
        /*0090*/ 	.short	0x0000
        /*0092*/ 	.short	0x0000
        /*0094*/ 	.byte	0x00, 0xf5, 0x21, 0x00


	//----- nvinfo : EIATTR_SPARSE_MMA_MASK
	.align		4
.L_165:
        /*0098*/ 	.byte	0x03, 0x50
        /*009a*/ 	.short	0x0000


	//----- nvinfo : EIATTR_MAXREG_COUNT
	.align		4
        /*009c*/ 	.byte	0x03, 0x1b
        /*009e*/ 	.short	0x00ff


	//----- nvinfo : EIATTR_NUM_BARRIERS
	.align		4
        /*00a0*/ 	.byte	0x02, 0x4c
        /*00a2*/ 	.byte	0x01
	.zero		1


	//----- nvinfo : EIATTR_MERCURY_ISA_VERSION
	.align		4
        /*00a4*/ 	.byte	0x03, 0x5f
        /*00a6*/ 	.short	0x0101


	//----- nvinfo : EIATTR_VRC_CTA_INIT_COUNT
	.align		4
        /*00a8*/ 	.byte	0x02, 0x4a
	.zero		1
	.zero		1


	//----- nvinfo : EIATTR_EXIT_INSTR_OFFSETS
	.align		4
        /*00ac*/ 	.byte	0x04, 0x1c
        /*00ae*/ 	.short	(.L_167 - .L_166)


	//   ....[0]....
.L_166:
        /*00b0*/ 	.word	0x00000120


	//   ....[1]....
        /*00b4*/ 	.word	0x000001d0


	//   ....[2]....
        /*00b8*/ 	.word	0x00000200


	//   ....[3]....
        /*00bc*/ 	.word	0x000022f0


	//----- nvinfo : EIATTR_CBANK_PARAM_SIZE
	.align		4
.L_167:
        /*00c0*/ 	.byte	0x03, 0x19
        /*00c2*/ 	.short	0x0048


	//----- nvinfo : EIATTR_PARAM_CBANK
	.align		4
        /*00c4*/ 	.byte	0x04, 0x0a
        /*00c6*/ 	.short	(.L_169 - .L_168)
	.align		4
.L_168:
        /*00c8*/ 	.word	index@(.nv.constant0._Z20MatrixMultiplyKernelPfPKiS1_S_S1_S1_S_S1_S1_)
        /*00cc*/ 	.short	0x0380
        /*00ce*/ 	.short	0x0048


	//----- nvinfo : EIATTR_SW_WAR
	.align		4
.L_169:
        /*00d0*/ 	.byte	0x04, 0x36
        /*00d2*/ 	.short	(.L_171 - .L_170)
.L_170:
        /*00d4*/ 	.word	0x00000008
.L_171:


//--------------------- .nv.callgraph             --------------------------
	.section	.nv.callgraph,"",@"SHT_CUDA_CALLGRAPH"
	.align	4
	.sectionentsize	8
	.align		4
        /*0000*/ 	.word	0x00000000
	.align		4
        /*0004*/ 	.word	0xffffffff
	.align		4
        /*0008*/ 	.word	0x00000000
	.align		4
        /*000c*/ 	.word	0xfffffffe
	.align		4
        /*0010*/ 	.word	0x00000000
	.align		4
        /*0014*/ 	.word	0xfffffffd
	.align		4
        /*0018*/ 	.word	0x00000000
	.align		4
        /*001c*/ 	.word	0xfffffffc


//--------------------- .nv.constant2._Z9zipKernelPfPiS0_iiS_S0_S0_iS_S0_S0_ii --------------------------
	.section	.nv.constant2._Z9zipKernelPfPiS0_iiS_S0_S0_iS_S0_S0_ii,"a",@progbits
	.sectionflags	@""
	.align	4
.nv.constant2._Z9zipKernelPfPiS0_iiS_S0_S0_iS_S0_S0_ii:
        /*0000*/ 	.byte	0x60, 0x4f, 0x00, 0x00, 0x40, 0x4f, 0x00, 0x00, 0xf0, 0x61, 0x00, 0x00, 0x10, 0x50, 0x00, 0x00
        /*0010*/ 	.byte	0x60, 0x54, 0x00, 0x00, 0xe0, 0x4f, 0x00, 0x00, 0xf0, 0x61, 0x00, 0x00, 0x70, 0x57, 0x00, 0x00
        /*0020*/ 	.byte	0xa0, 0x55, 0x00, 0x00, 0xf0, 0x61, 0x00, 0x00, 0x50, 0x5e, 0x00, 0x00, 0x60, 0x5d, 0x00, 0x00
        /*0030*/ 	.byte	0xf0, 0x61, 0x00, 0x00, 0x20, 0x60, 0x00, 0x00, 0x80, 0x5f, 0x00, 0x00, 0xf0, 0x61, 0x00, 0x00


//--------------------- .nv.constant2._Z12reduceKernelPfPiS0_iS_S0_S0_ifii --------------------------
	.section	.nv.constant2._Z12reduceKernelPfPiS0_iS_S0_S0_ifii,"a",@progbits
	.sectionflags	@""
	.align	4
.nv.constant2._Z12reduceKernelPfPiS0_iS_S0_S0_ifii:
        /*0000*/ 	.byte	0xd0, 0x38, 0x00, 0x00, 0xb0, 0x38, 0x00, 0x00, 0x40, 0x4c, 0x00, 0x00, 0xf0, 0x39, 0x00, 0x00
        /* <DEDUP_REMOVED lines=8> */
        /*0090*/ 	.byte	0xf0, 0x66, 0x00, 0x00, 0x80, 0x69, 0x00, 0x00


//--------------------- .nv.constant2._Z9mapKernelPfPiS0_iS_S0_S0_ii --------------------------
	.section	.nv.constant2._Z9mapKernelPfPiS0_iS_S0_S0_ii,"a",@progbits
	.sectionflags	@""
	.align	4
.nv.constant2._Z9mapKernelPfPiS0_iS_S0_S0_ii:
        /*0000*/ 	.byte	0x20, 0x40, 0x00, 0x00, 0x00, 0x40, 0x00, 0x00, 0x30, 0x54, 0x00, 0x00, 0x40, 0x54, 0x00, 0x00
        /*0010*/ 	.byte	0xa0, 0x40, 0x00, 0x00, 0x30, 0x54, 0x00, 0x00, 0x60, 0x41, 0x00, 0x00, 0x40, 0x41, 0x00, 0x00
        /*0020*/ 	.byte	0x30, 0x54, 0x00, 0x00, 0x00, 0x42, 0x00, 0x00, 0x70, 0x46, 0x00, 0x00, 0xe0, 0x41, 0x00, 0x00
        /*0030*/ 	.byte	0x30, 0x54, 0x00, 0x00, 0x80, 0x48, 0x00, 0x00, 0xd0, 0x47, 0x00, 0x00, 0x30, 0x54, 0x00, 0x00
        /*0040*/ 	.byte	0x60, 0x4f, 0x00, 0x00, 0x70, 0x4e, 0x00, 0x00, 0x30, 0x54, 0x00, 0x00, 0x20, 0x51, 0x00, 0x00
        /*0050*/ 	.byte	0x90, 0x50, 0x00, 0x00, 0x30, 0x54, 0x00, 0x00, 0xf0, 0x53, 0x00, 0x00, 0x10, 0x54, 0x00, 0x00
        /*0060*/ 	.byte	0xc0, 0x52, 0x00, 0x00, 0x30, 0x54, 0x00, 0x00


//--------------------- .text._Z9zipKernelPfPiS0_iiS_S0_S0_iS_S0_S0_ii --------------------------
	.section	.text._Z9zipKernelPfPiS0_iiS_S0_S0_iS_S0_S0_ii,"ax",@progbits
	.align	128
        .global         _Z9zipKernelPfPiS0_iiS_S0_S0_iS_S0_S0_ii
        .type           _Z9zipKernelPfPiS0_iiS_S0_S0_iS_S0_S0_ii,@function
        .size           _Z9zipKernelPfPiS0_iiS_S0_S0_iS_S0_S0_ii,(.L_x_361 - _Z9zipKernelPfPiS0_iiS_S0_S0_iS_S0_S0_ii)
        .other          _Z9zipKernelPfPiS0_iiS_S0_S0_iS_S0_S0_ii,@"STO_CUDA_ENTRY STV_DEFAULT"
_Z9zipKernelPfPiS0_iiS_S0_S0_iS_S0_S0_ii:
.text._Z9zipKernelPfPiS0_iiS_S0_S0_iS_S0_S0_ii:
[----:B------:R-:W0:Y:S01]  /*0000*/  LDC R1, c[0x0][0x37c] ;  /* 0x0000df00ff017b82 */ /* 0x000e220000000800 */
[----:B------:R-:W1:Y:S07]  /*0010*/  S2R R17, SR_TID.X ;  /* 0x0000000000117919 */ /* 0x000e6e0000002100 */
[----:B------:R-:W1:Y:S01]  /*0020*/  S2UR UR4, SR_CTAID.X ;  /* 0x00000000000479c3 */ /* 0x000e620000002500 */
[----:B------:R-:W2:Y:S01]  /*0030*/  LDCU UR5, c[0x0][0x398] ;  /* 0x00007300ff0577ac */ /* 0x000ea20008000800 */
[----:B0-----:R-:W-:-:S06]  /*0040*/  VIADD R1, R1, 0xffffff88 ;  /* 0xffffff8801017836 */ /* 0x001fcc0000000000 */
[----:B------:R-:W1:Y:S02]  /*0050*/  LDC R0, c[0x0][0x360] ;  /* 0x0000d800ff007b82 */ /* 0x000e640000000800 */
[----:B-1----:R-:W-:-:S05]  /*0060*/  IMAD R17, R0, UR4, R17 ;  /* 0x0000000400117c24 */ /* 0x002fca000f8e0211 */
[----:B--2---:R-:W-:-:S13]  /*0070*/  ISETP.GE.AND P0, PT, R17, UR5, PT ;  /* 0x0000000511007c0c */ /* 0x004fda000bf06270 */
[----:B------:R-:W-:Y:S05]  /*0080*/  @P0 EXIT ;  /* 0x000000000000094d */ /* 0x000fea0003800000 */
[----:B------:R-:W0:Y:S01]  /*0090*/  LDCU UR6, c[0x0][0x39c] ;  /* 0x00007380ff0677ac */ /* 0x000e220008000800 */
[----:B------:R-:W-:Y:S01]  /*00a0*/  CS2R R4, SRZ ;  /* 0x0000000000047805 */ /* 0x000fe2000001ff00 */
[----:B------:R-:W1:Y:S01]  /*00b0*/  LDCU.64 UR8, c[0x0][0x358] ;  /* 0x00006b00ff0877ac */ /* 0x000e620008000a00 */
[----:B0-----:R-:W-:-:S09]  /*00c0*/  UISETP.GE.AND UP0, UPT, UR6, 0x1, UPT ;  /* 0x000000010600788c */ /* 0x001fd2000bf06270 */
[----:B-1----:R-:W-:Y:S05]  /*00d0*/  BRA.U !UP0, `(.L_x_0) ;  /* 0x0000002908247547 */ /* 0x002fea000b800000 */
[----:B------:R-:W0:Y:S01]  /*00e0*/  LDCU UR4, c[0x0][0x39c] ;  /* 0x00007380ff0477ac */ /* 0x000e220008000800 */
[----:B------:R-:W-:Y:S02]  /*00f0*/  UISETP.GE.U32.AND UP0, UPT, UR6, 0x8, UPT ;  /* 0x000000080600788c */ /* 0x000fe4000bf06070 */
[----:B------:R-:W-:Y:S01]  /*0100*/  ULOP3.LUT UR7, UR6, 0x7, URZ, 0xc0, !UPT ;  /* 0x0000000706077892 */ /* 0x000fe2000f8ec0ff */
[----:B0-----:R-:W-:-:S06]  /*0110*/  IMAD.U32 R12, RZ, RZ, UR4 ;  /* 0x00000004ff0c7e24 */ /* 0x001fcc000f8e00ff */
[----:B------:R-:W-:Y:S05]  /*0120*/  BRA.U !UP0, `(.L_x_1) ;  /* 0x0000001108247547 */ /* 0x000fea000b800000 */
[----:B------:R-:W0:Y:S01]  /*0130*/  LDC.64 R12, c[0x0][0x388] ;  /* 0x0000e200ff0c7b82 */ /* 0x000e220000000a00 */
[----:B------:R-:W-:Y:S02]  /*0140*/  UIADD3 UR4, UPT, UPT, UR6, -0x4, URZ ;  /* 0xfffffffc06047890 */ /* 0x000fe4000fffe0ff */
[----:B------:R-:W-:-:S04]  /*0150*/  ULOP3.LUT UR5, UR6, 0x7ffffff8, URZ, 0xc0, !UPT ;  /* 0x7ffffff806057892 */ /* 0x000fc8000f8ec0ff */
[----:B------:R-:W-:Y:S01]  /*0160*/  MOV R0, UR4 ;  /* 0x0000000400007c02 */ /* 0x000fe20008000f00 */
[----:B------:R-:W-:-:S12]  /*0170*/  UIADD3 UR5, UPT, UPT, -UR5, URZ, URZ ;  /* 0x000000ff05057290 */ /* 0x000fd8000fffe1ff */
.L_x_2:
[----:B------:R-:W-:-:S04]  /*0180*/  VIADD R2, R0, 0x3 ;  /* 0x0000000300027836 */ /* 0x000fc80000000000 */
[----:B01----:R-:W-:-:S06]  /*0190*/  IMAD.WIDE.U32 R18, R2, 0x4, R12 ;  /* 0x0000000402127825 */ /* 0x003fcc00078e000c */
[----:B------:R-:W2:Y:S01]  /*01a0*/  LDG.E R18, desc[UR8][R18.64] ;  /* 0x0000000812127981 */ /* 0x000ea2000c1e1900 */
[----:B------:R-:W-:-:S04]  /*01b0*/  VIADD R4, R0, 0x2 ;  /* 0x0000000200047836 */ /* 0x000fc80000000000 */
[----:B------:R-:W-:-:S05]  /*01c0*/  IMAD.WIDE.U32 R10, R4, 0x4, R12 ;  /* 0x00000004040a7825 */ /* 0x000fca00078e000c */
[----:B------:R0:W3:Y:S01]  /*01d0*/  LDG.E R3, desc[UR8][R10.64] ;  /* 0x000000080a037981 */ /* 0x0000e2000c1e1900 */
[----:B------:R-:W-:-:S05]  /*01e0*/  IADD3 R6, PT, PT, R0, 0x1, RZ ;  /* 0x0000000100067810 */ /* 0x000fca0007ffe0ff */
[----:B------:R-:W-:-:S05]  /*01f0*/  IMAD.WIDE.U32 R14, R6, 0x4, R12 ;  /* 0x00000004060e7825 */ /* 0x000fca00078e000c */
[----:B------:R-:W4:Y:S01]  /*0200*/  LDG.E R5, desc[UR8][R14.64] ;  /* 0x000000080e057981 */ /* 0x000f22000c1e1900 */
[----:B------:R-:W-:-:S05]  /*0210*/  IMAD.WIDE.U32 R22, R0, 0x4, R12 ;  /* 0x0000000400167825 */ /* 0x000fca00078e000c */
[----:B------:R-:W5:Y:S01]  /*0220*/  LDG.E R7, desc[UR8][R22.64] ;  /* 0x0000000816077981 */ /* 0x000f62000c1e1900 */
[----:B------:R-:W-:-:S04]  /*0230*/  VIADD R8, R0, 0xffffffff ;  /* 0xffffffff00087836 */ /* 0x000fc80000000000 */
[----:B------:R-:W-:-:S05]  /*0240*/  IMAD.WIDE.U32 R24, R8, 0x4, R12 ;  /* 0x0000000408187825 */ /* 0x000fca00078e000c */
[----:B------:R-:W5:Y:S01]  /*0250*/  LDG.E R9, desc[UR8][R24.64] ;  /* 0x0000000818097981 */ /* 0x000f62000c1e1900 */
[----:B0-----:R-:W-:-:S04]  /*0260*/  VIADD R10, R0, 0xfffffffe ;  /* 0xfffffffe000a7836 */ /* 0x001fc80000000000 */
[----:B------:R-:W-:-:S05]  /*0270*/  IMAD.WIDE.U32 R20, R10, 0x4, R12 ;  /* 0x000000040a147825 */ /* 0x000fca00078e000c */
[----:B------:R0:W5:Y:S02]  /*0280*/  LDG.E R11, desc[UR8][R20.64] ;  /* 0x00000008140b7981 */ /* 0x000164000c1e1900 */
[----:B0-----:R-:W-:Y:S02]  /*0290*/  IABS R21, R17 ;  /* 0x0000001100157213 */ /* 0x001fe40000000000 */
[----:B--2---:R-:W-:-:S04]  /*02a0*/  IABS R16, R18 ;  /* 0x0000001200107213 */ /* 0x004fc80000000000 */
[----:B------:R-:W0:Y:S08]  /*02b0*/  I2F.RP R26, R16 ;  /* 0x00000010001a7306 */ /* 0x000e300000209400 */
[----:B0-----:R-:W0:Y:S02]  /*02c0*/  MUFU.RCP R26, R26 ;  /* 0x0000001a001a7308 */ /* 0x001e240000001000 */
[----:B0-----:R-:W-:-:S06]  /*02d0*/  IADD3 R14, PT, PT, R26, 0xffffffe, RZ ;  /* 0x0ffffffe1a0e7810 */ /* 0x001fcc0007ffe0ff */
[----:B------:R0:W1:Y:S01]  /*02e0*/  F2I.FTZ.U32.TRUNC.NTZ R15, R14 ;  /* 0x0000000e000f7305 */ /* 0x000062000021f000 */
[----:B---3--:R-:W-:-:S07]  /*02f0*/  IABS R19, R3 ;  /* 0x0000000300137213 */ /* 0x008fce0000000000 */
[----:B------:R-:W2:Y:S01]  /*0300*/  I2F.RP R22, R19 ;  /* 0x0000001300167306 */ /* 0x000ea20000209400 */
[----:B0-----:R-:W-:Y:S02]  /*0310*/  IMAD.MOV.U32 R14, RZ, RZ, RZ ;  /* 0x000000ffff0e7224 */ /* 0x001fe400078e00ff */
[----:B-1----:R-:W-:-:S04]  /*0320*/  IMAD.MOV R23, RZ, RZ, -R15 ;  /* 0x000000ffff177224 */ /* 0x002fc800078e0a0f */
[----:B------:R-:W-:Y:S01]  /*0330*/  IMAD R23, R23, R16, RZ ;  /* 0x0000001017177224 */ /* 0x000fe200078e02ff */
[----:B------:R-:W-:-:S03]  /*0340*/  IABS R20, R18 ;  /* 0x0000001200147213 */ /* 0x000fc60000000000 */
[----:B------:R-:W-:Y:S01]  /*0350*/  IMAD.HI.U32 R15, R15, R23, R14 ;  /* 0x000000170f0f7227 */ /* 0x000fe200078e000e */
[----:B------:R-:W-:Y:S01]  /*0360*/  IADD3 R20, PT, PT, RZ, -R20, RZ ;  /* 0x80000014ff147210 */ /* 0x000fe20007ffe0ff */
[----:B--2---:R-:W0:Y:S04]  /*0370*/  MUFU.RCP R22, R22 ;  /* 0x0000001600167308 */ /* 0x004e280000001000 */
[----:B------:R-:W-:-:S04]  /*0380*/  IMAD.HI.U32 R14, R15, R21, RZ ;  /* 0x000000150f0e7227 */ /* 0x000fc800078e00ff */
[----:B------:R-:W-:-:S05]  /*0390*/  IMAD R21, R14, R20, R21 ;  /* 0x000000140e157224 */ /* 0x000fca00078e0215 */
[----:B------:R-:W-:Y:S01]  /*03a0*/  ISETP.GT.U32.AND P1, PT, R16, R21, PT ;  /* 0x000000151000720c */ /* 0x000fe20003f24070 */
[----:B0-----:R-:W-:-:S12]  /*03b0*/  VIADD R15, R22, 0xffffffe ;  /* 0x0ffffffe160f7836 */ /* 0x001fd80000000000 */
[----:B------:R-:W-:Y:S01]  /*03c0*/  @!P1 IMAD.IADD R21, R21, 0x1, -R16 ;  /* 0x0000000115159824 */ /* 0x000fe200078e0a10 */
[----:B------:R-:W0:Y:S04]  /*03d0*/  F2I.FTZ.U32.TRUNC.NTZ R15, R15 ;  /* 0x0000000f000f7305 */ /* 0x000e28000021f000 */
[----:B------:R-:W-:Y:S02]  /*03e0*/  ISETP.GE.U32.AND P0, PT, R21, R16, PT ;  /* 0x000000101500720c */ /* 0x000fe40003f06070 */
[----:B------:R-:W-:Y:S02]  /*03f0*/  @!P1 IADD3 R14, PT, PT, R14, 0x1, RZ ;  /* 0x000000010e0e9810 */ /* 0x000fe40007ffe0ff */
[----:B------:R-:W-:Y:S02]  /*0400*/  LOP3.LUT R16, R17, R18, RZ, 0x3c, !PT ;  /* 0x0000001211107212 */ /* 0x000fe400078e3cff */
[----:B------:R-:W-:-:S02]  /*0410*/  ISETP.NE.AND P1, PT, R18, RZ, PT ;  /* 0x000000ff1200720c */ /* 0x000fc40003f25270 */
[----:B------:R-:W-:Y:S01]  /*0420*/  ISETP.GE.AND P2, PT, R16, RZ, PT ;  /* 0x000000ff1000720c */ /* 0x000fe20003f46270 */
[----:B0-----:R-:W-:-:S04]  /*0430*/  IMAD.MOV R20, RZ, RZ, -R15 ;  /* 0x000000ffff147224 */ /* 0x001fc800078e0a0f */
[----:B------:R-:W-:-:S05]  /*0440*/  @P0 VIADD R14, R14, 0x1 ;  /* 0x000000010e0e0836 */ /* 0x000fca0000000000 */
[----:B------:R-:W-:Y:S01]  /*0450*/  MOV R16, R14 ;  /* 0x0000000e00107202 */ /* 0x000fe20000000f00 */
[----:B------:R-:W-:Y:S01]  /*0460*/  IMAD.MOV.U32 R14, RZ, RZ, R20 ;  /* 0x000000ffff0e7224 */ /* 0x000fe200078e0014 */
[----:B----4-:R-:W-:-:S03]  /*0470*/  IABS R21, R5 ;  /* 0x0000000500157213 */ /* 0x010fc60000000000 */
[----:B------:R-:W-:Y:S02]  /*0480*/  IMAD R23, R14, R19, RZ ;  /* 0x000000130e177224 */ /* 0x000fe400078e02ff */
[----:B------:R-:W-:Y:S01]  /*0490*/  HFMA2 R14, -RZ, RZ, 0, 0 ;  /* 0x00000000ff0e7431 */ /* 0x000fe200000001ff */
[----:B------:R-:W0:Y:S01]  /*04a0*/  I2F.RP R22, R21 ;  /* 0x0000001500167306 */ /* 0x000e220000209400 */
[----:B------:R-:W-:Y:S01]  /*04b0*/  @!P2 IMAD.MOV R16, RZ, RZ, -R16 ;  /* 0x000000ffff10a224 */ /* 0x000fe200078e0a10 */
[----:B------:R-:W-:Y:S02]  /*04c0*/  @!P1 LOP3.LUT R16, RZ, R18, RZ, 0x33, !PT ;  /* 0x00000012ff109212 */ /* 0x000fe400078e33ff */
[----:B------:R-:W-:Y:S01]  /*04d0*/  IABS R20, R3 ;  /* 0x0000000300147213 */ /* 0x000fe20000000000 */
[----:B------:R-:W-:Y:S01]  /*04e0*/  IMAD.HI.U32 R14, R15, R23, R14 ;  /* 0x000000170f0e7227 */ /* 0x000fe200078e000e */
[----:B------:R-:W-:-:S03]  /*04f0*/  IABS R15, R16 ;  /* 0x00000010000f7213 */ /* 0x000fc60000000000 */
[----:B------:R-:W-:Y:S02]  /*0500*/  IMAD.MOV R23, RZ, RZ, -R20 ;  /* 0x000000ffff177224 */ /* 0x000fe400078e0a14 */
[----:B------:R-:W-:Y:S01]  /*0510*/  IMAD.HI.U32 R20, R14, R15, RZ ;  /* 0x0000000f0e147227 */ /* 0x000fe200078e00ff */
[----:B0-----:R-:W0:Y:S03]  /*0520*/  MUFU.RCP R22, R22 ;  /* 0x0000001600167308 */ /* 0x001e260000001000 */
[----:B------:R-:W-:-:S05]  /*0530*/  IMAD R14, R20, R23, R15 ;  /* 0x00000017140e7224 */ /* 0x000fca00078e020f */
[----:B------:R-:W-:Y:S01]  /*0540*/  ISETP.GT.U32.AND P1, PT, R19, R14, PT ;  /* 0x0000000e1300720c */ /* 0x000fe20003f24070 */
[----:B0-----:R-:W-:-:S12]  /*0550*/  VIADD R15, R22, 0xffffffe ;  /* 0x0ffffffe160f7836 */ /* 0x001fd80000000000 */
[-C--:B------:R-:W-:Y:S01]  /*0560*/  @!P1 IADD3 R14, PT, PT, R14, -R19.reuse, RZ ;  /* 0x800000130e0e9210 */ /* 0x080fe20007ffe0ff */
[----:B------:R-:W0:Y:S03]  /*0570*/  F2I.FTZ.U32.TRUNC.NTZ R15, R15 ;  /* 0x0000000f000f7305 */ /* 0x000e26000021f000 */
[----:B------:R-:W-:Y:S02]  /*0580*/  ISETP.GE.U32.AND P0, PT, R14, R19, PT ;  /* 0x000000130e00720c */ /* 0x000fe40003f06070 */
[----:B-----5:R-:W-:Y:S02]  /*0590*/  IABS R19, R7 ;  /* 0x0000000700137213 */ /* 0x020fe40000000000 */
[----:B------:R-:W-:Y:S02]  /*05a0*/  LOP3.LUT R14, R16, R3, RZ, 0x3c, !PT ;  /* 0x00000003100e7212 */ /* 0x000fe400078e3cff */
[----:B------:R-:W1:Y:S01]  /*05b0*/  I2F.RP R22, R19 ;  /* 0x0000001300167306 */ /* 0x000e620000209400 */
[----:B------:R-:W-:Y:S01]  /*05c0*/  @!P1 VIADD R20, R20, 0x1 ;  /* 0x0000000114149836 */ /* 0x000fe20000000000 */
[----:B------:R-:W-:-:S02]  /*05d0*/  ISETP.GE.AND P2, PT, R14, RZ, PT ;  /* 0x000000ff0e00720c */ /* 0x000fc40003f46270 */
[----:B------:R-:W-:Y:S01]  /*05e0*/  ISETP.NE.AND P1, PT, R3, RZ, PT ;  /* 0x000000ff0300720c */ /* 0x000fe20003f25270 */
[----:B0-----:R-:W-:Y:S02]  /*05f0*/  IMAD.MOV R14, RZ, RZ, -R15 ;  /* 0x000000ffff0e7224 */ /* 0x001fe400078e0a0f */
[----:B------:R-:W-:Y:S02]  /*0600*/  @P0 IADD3 R20, PT, PT, R20, 0x1, RZ ;  /* 0x0000000114140810 */ /* 0x000fe40007ffe0ff */
[----:B------:R-:W-:Y:S02]  /*0610*/  IMAD R23, R14, R21, RZ ;  /* 0x000000150e177224 */ /* 0x000fe400078e02ff */
[----:B------:R-:W-:-:S04]  /*0620*/  IMAD.MOV.U32 R14, RZ, RZ, RZ ;  /* 0x000000ffff0e7224 */ /* 0x000fc800078e00ff */
[----:B------:R-:W-:Y:S01]  /*0630*/  @!P2 IMAD.MOV R20, RZ, RZ, -R20 ;  /* 0x000000ffff14a224 */ /* 0x000fe200078e0a14 */
[----:B-1----:R-:W0:Y:S01]  /*0640*/  MUFU.RCP R22, R22 ;  /* 0x0000001600167308 */ /* 0x002e220000001000 */
[----:B------:R-:W-:Y:S01]  /*0650*/  @!P1 LOP3.LUT R20, RZ, R3, RZ, 0x33, !PT ;  /* 0x00000003ff149212 */ /* 0x000fe200078e33ff */
[----:B------:R-:W-:Y:S01]  /*0660*/  IMAD.HI.U32 R14, R15, R23, R14 ;  /* 0x000000170f0e7227 */ /* 0x000fe200078e000e */
[----:B------:R-:W-:Y:S02]  /*0670*/  IABS R23, R5 ;  /* 0x0000000500177213 */ /* 0x000fe40000000000 */
[----:B------:R-:W-:Y:S02]  /*0680*/  IABS R15, R20 ;  /* 0x00000014000f7213 */ /* 0x000fe40000000000 */
[----:B------:R-:W-:-:S03]  /*0690*/  IADD3 R23, PT, PT, RZ, -R23, RZ ;  /* 0x80000017ff177210 */ /* 0x000fc60007ffe0ff */
[----:B------:R-:W-:-:S04]  /*06a0*/  IMAD.HI.U32 R24, R14, R15, RZ ;  /* 0x0000000f0e187227 */ /* 0x000fc800078e00ff */
[----:B------:R-:W-:Y:S02]  /*06b0*/  IMAD R14, R24, R23, R15 ;  /* 0x00000017180e7224 */ /* 0x000fe400078e020f */
[----:B0-----:R-:W-:-:S03]  /*06c0*/  VIADD R15, R22, 0xffffffe ;  /* 0x0ffffffe160f7836 */ /* 0x001fc60000000000 */
[----:B------:R-:W-:-:S03]  /*06d0*/  ISETP.GT.U32.AND P1, PT, R21, R14, PT ;  /* 0x0000000e1500720c */ /* 0x000fc60003f24070 */
[----:B------:R-:W0:Y:S10]  /*06e0*/  F2I.FTZ.U32.TRUNC.NTZ R15, R15 ;  /* 0x0000000f000f7305 */ /* 0x000e34000021f000 */
[----:B------:R-:W-:-:S05]  /*06f0*/  @!P1 IMAD.IADD R14, R14, 0x1, -R21 ;  /* 0x000000010e0e9824 */ /* 0x000fca00078e0a15 */
[----:B------:R-:W-:Y:S02]  /*0700*/  ISETP.GE.U32.AND P0, PT, R14, R21, PT ;  /* 0x000000150e00720c */ /* 0x000fe40003f06070 */
[----:B0-----:R-:W-:Y:S02]  /*0710*/  IADD3 R22, PT, PT, RZ, -R15, RZ ;  /* 0x8000000fff167210 */ /* 0x001fe40007ffe0ff */
[----:B------:R-:W-:-:S03]  /*0720*/  LOP3.LUT R14, R20, R5, RZ, 0x3c, !PT ;  /* 0x00000005140e7212 */ /* 0x000fc600078e3cff */
[----:B------:R-:W-:Y:S01]  /*0730*/  IMAD R21, R22, R19, RZ ;  /* 0x0000001316157224 */ /* 0x000fe200078e02ff */
[----:B------:R-:W-:Y:S01]  /*0740*/  ISETP.GE.AND P2, PT, R14, RZ, PT ;  /* 0x000000ff0e00720c */ /* 0x000fe20003f46270 */
[----:B------:R-:W-:-:S04]  /*0750*/  IMAD.MOV.U32 R14, RZ, RZ, RZ ;  /* 0x000000ffff0e7224 */ /* 0x000fc800078e00ff */
[----:B------:R-:W-:Y:S01]  /*0760*/  IMAD.HI.U32 R14, R15, R21, R14 ;  /* 0x000000150f0e7227 */ /* 0x000fe200078e000e */
[----:B------:R-:W-:-:S03]  /*0770*/  IABS R21, R9 ;  /* 0x0000000900157213 */ /* 0x000fc60000000000 */
[----:B------:R-:W-:Y:S01]  /*0780*/  @!P1 VIADD R24, R24, 0x1 ;  /* 0x0000000118189836 */ /* 0x000fe20000000000 */
[----:B------:R-:W0:Y:S01]  /*0790*/  I2F.RP R23, R21 ;  /* 0x0000001500177306 */ /* 0x000e220000209400 */
[----:B------:R-:W-:-:S03]  /*07a0*/  ISETP.NE.AND P1, PT, R5, RZ, PT ;  /* 0x000000ff0500720c */ /* 0x000fc60003f25270 */
[----:B------:R-:W-:-:S05]  /*07b0*/  @P0 IADD3 R24, PT, PT, R24, 0x1, RZ ;  /* 0x0000000118180810 */ /* 0x000fca0007ffe0ff */
[----:B------:R-:W-:Y:S01]  /*07c0*/  @!P2 IMAD.MOV R24, RZ, RZ, -R24 ;  /* 0x000000ffff18a224 */ /* 0x000fe200078e0a18 */
[----:B------:R-:W-:-:S04]  /*07d0*/  IABS R22, R7 ;  /* 0x0000000700167213 */ /* 0x000fc80000000000 */
[----:B------:R-:W-:Y:S01]  /*07e0*/  @!P1 LOP3.LUT R24, RZ, R5, RZ, 0x33, !PT ;  /* 0x00000005ff189212 */ /* 0x000fe200078e33ff */
[----:B0-----:R-:W0:Y:S03]  /*07f0*/  MUFU.RCP R23, R23 ;  /* 0x0000001700177308 */ /* 0x001e260000001000 */
[----:B------:R-:W-:Y:S01]  /*0800*/  IABS R15, R24 ;  /* 0x00000018000f7213 */ /* 0x000fe20000000000 */
[----:B------:R-:W-:-:S04]  /*0810*/  IMAD.MOV R25, RZ, RZ, -R22 ;  /* 0x000000ffff197224 */ /* 0x000fc800078e0a16 */
[----:B------:R-:W-:-:S04]  /*0820*/  IMAD.HI.U32 R22, R14, R15, RZ ;  /* 0x0000000f0e167227 */ /* 0x000fc800078e00ff */
[----:B------:R-:W-:Y:S01]  /*0830*/  IMAD R14, R22, R25, R15 ;  /* 0x00000019160e7224 */ /* 0x000fe200078e020f */
[----:B0-----:R-:W-:-:S04]  /*0840*/  IADD3 R15, PT, PT, R23, 0xffffffe, RZ ;  /* 0x0ffffffe170f7810 */ /* 0x001fc80007ffe0ff */
[----:B------:R-:W-:Y:S02]  /*0850*/  ISETP.GT.U32.AND P1, PT, R19, R14, PT ;  /* 0x0000000e1300720c */ /* 0x000fe40003f24070 */
[----:B------:R-:W0:Y:S11]  /*0860*/  F2I.FTZ.U32.TRUNC.NTZ R15, R15 ;  /* 0x0000000f000f7305 */ /* 0x000e36000021f000 */
[----:B------:R-:W-:-:S05]  /*0870*/  @!P1 IMAD.IADD R14, R14, 0x1, -R19 ;  /* 0x000000010e0e9824 */ /* 0x000fca00078e0a13 */
[----:B------:R-:W-:Y:S01]  /*0880*/  ISETP.GE.U32.AND P0, PT, R14, R19, PT ;  /* 0x000000130e00720c */ /* 0x000fe20003f06070 */
[----:B0-----:R-:W-:Y:S01]  /*0890*/  IMAD.MOV R19, RZ, RZ, -R15 ;  /* 0x000000ffff137224 */ /* 0x001fe200078e0a0f */
[----:B------:R-:W-:-:S04]  /*08a0*/  LOP3.LUT R14, R24, R7, RZ, 0x3c, !PT ;  /* 0x00000007180e7212 */ /* 0x000fc800078e3cff */
[----:B------:R-:W-:Y:S01]  /*08b0*/  ISETP.GE.AND P2, PT, R14, RZ, PT ;  /* 0x000000ff0e00720c */ /* 0x000fe20003f46270 */
[----:B------:R-:W-:Y:S01]  /*08c0*/  IMAD.MOV.U32 R14, RZ, RZ, R19 ;  /* 0x000000ffff0e7224 */ /* 0x000fe200078e0013 */
[----:B------:R-:W-:-:S03]  /*08d0*/  IABS R23, R11 ;  /* 0x0000000b00177213 */ /* 0x000fc60000000000 */
[----:B------:R-:W-:Y:S01]  /*08e0*/  IMAD R19, R14, R21, RZ ;  /* 0x000000150e137224 */ /* 0x000fe200078e02ff */
[----:B------:R-:W-:Y:S02]  /*08f0*/  MOV R14, RZ ;  /* 0x000000ff000e7202 */ /* 0x000fe40000000f00 */
[----:B------:R-:W-:Y:S02]  /*0900*/  @!P1 IADD3 R22, PT, PT, R22, 0x1, RZ ;  /* 0x0000000116169810 */ /* 0x000fe40007ffe0ff */
[----:B------:R-:W-:Y:S01]  /*0910*/  ISETP.NE.AND P1, PT, R7, RZ, PT ;  /* 0x000000ff0700720c */ /* 0x000fe20003f25270 */
[----:B------:R-:W-:Y:S02]  /*0920*/  IMAD.HI.U32 R14, R15, R19, R14 ;  /* 0x000000130f0e7227 */ /* 0x000fe400078e000e */
[----:B------:R-:W0:Y:S02]  /*0930*/  I2F.RP R19, R23 ;  /* 0x0000001700137306 */ /* 0x000e240000209400 */
[----:B------:R-:W-:-:S04]  /*0940*/  @P0 VIADD R22, R22, 0x1 ;  /* 0x0000000116160836 */ /* 0x000fc80000000000 */
[----:B------:R-:W-:-:S04]  /*0950*/  @!P2 IMAD.MOV R22, RZ, RZ, -R22 ;  /* 0x000000ffff16a224 */ /* 0x000fc800078e0a16 */
[----:B------:R-:W-:Y:S02]  /*0960*/  @!P1 LOP3.LUT R22, RZ, R7, RZ, 0x33, !PT ;  /* 0x00000007ff169212 */ /* 0x000fe400078e33ff */
[----:B------:R-:W-:Y:S02]  /*0970*/  IABS R25, R9 ;  /* 0x0000000900197213 */ /* 0x000fe40000000000 */
[----:B------:R-:W-:Y:S01]  /*0980*/  IABS R15, R22 ;  /* 0x00000016000f7213 */ /* 0x000fe20000000000 */
[----:B0-----:R-:W0:Y:S02]  /*0990*/  MUFU.RCP R19, R19 ;  /* 0x0000001300137308 */ /* 0x001e240000001000 */
[----:B------:R-:W-:Y:S02]  /*09a0*/  IMAD.MOV R25, RZ, RZ, -R25 ;  /* 0x000000ffff197224 */ /* 0x000fe400078e0a19 */
[----:B------:R-:W-:-:S04]  /*09b0*/  IMAD.HI.U32 R26, R14, R15, RZ ;  /* 0x0000000f0e1a7227 */ /* 0x000fc800078e00ff */
[----:B------:R-:W-:-:S05]  /*09c0*/  IMAD R14, R26, R25, R15 ;  /* 0x000000191a0e7224 */ /* 0x000fca00078e020f */
[----:B------:R-:W-:Y:S01]  /*09d0*/  ISETP.GT.U32.AND P1, PT, R21, R14, PT ;  /* 0x0000000e1500720c */ /* 0x000fe20003f24070 */
[----:B0-----:R-:W-:-:S06]  /*09e0*/  VIADD R15, R19, 0xffffffe ;  /* 0x0ffffffe130f7836 */ /* 0x001fcc0000000000 */
[----:B------:R-:W0:Y:S06]  /*09f0*/  F2I.FTZ.U32.TRUNC.NTZ R15, R15 ;  /* 0x0000000f000f7305 */ /* 0x000e2c000021f000 */
[----:B------:R-:W-:-:S04]  /*0a00*/  @!P1 IADD3 R14, PT, PT, R14, -R21, RZ ;  /* 0x800000150e0e9210 */ /* 0x000fc80007ffe0ff */
[----:B------:R-:W-:Y:S02]  /*0a10*/  ISETP.GE.U32.AND P0, PT, R14, R21, PT ;  /* 0x000000150e00720c */ /* 0x000fe40003f06070 */
[----:B------:R-:W-:Y:S01]  /*0a20*/  LOP3.LUT R14, R22, R9, RZ, 0x3c, !PT ;  /* 0x00000009160e7212 */ /* 0x000fe200078e3cff */
[----:B------:R-:W-:-:S03]  /*0a30*/  IMAD.MOV R21, RZ, RZ, -R16 ;  /* 0x000000ffff157224 */ /* 0x000fc600078e0a10 */
[----:B------:R-:W-:Y:S01]  /*0a40*/  ISETP.GE.AND P2, PT, R14, RZ, PT ;  /* 0x000000ff0e00720c */ /* 0x000fe20003f46270 */
[----:B0-----:R-:W-:Y:S02]  /*0a50*/  IMAD.MOV R14, RZ, RZ, -R15 ;  /* 0x000000ffff0e7224 */ /* 0x001fe400078e0a0f */
[----:B------:R-:W-:Y:S02]  /*0a60*/  IMAD R21, R18, R21, R17 ;  /* 0x0000001512157224 */ /* 0x000fe400078e0211 */
[----:B------:R-:W-:Y:S02]  /*0a70*/  IMAD R17, R14, R23, RZ ;  /* 0x000000170e117224 */ /* 0x000fe400078e02ff */
[----:B------:R-:W-:-:S04]  /*0a80*/  IMAD.MOV.U32 R14, RZ, RZ, RZ ;  /* 0x000000ffff0e7224 */ /* 0x000fc800078e00ff */
[----:B------:R-:W-:Y:S01]  /*0a90*/  IMAD.HI.U32 R14, R15, R17, R14 ;  /* 0x000000110f0e7227 */ /* 0x000fe200078e000e */
[----:B------:R-:W-:-:S05]  /*0aa0*/  IABS R17, R11 ;  /* 0x0000000b00117213 */ /* 0x000fca0000000000 */
[----:B------:R-:W-:Y:S01]  /*0ab0*/  IMAD.MOV R28, RZ, RZ, -R17 ;  /* 0x000000ffff1c7224 */ /* 0x000fe200078e0a11 */
[----:B------:R-:W-:-:S05]  /*0ac0*/  IADD3 R17, PT, PT, R0, -0x3, RZ ;  /* 0xfffffffd00117810 */ /* 0x000fca0007ffe0ff */
[----:B------:R-:W-:-:S06]  /*0ad0*/  IMAD.WIDE.U32 R18, R17, 0x4, R12 ;  /* 0x0000000411127825 */ /* 0x000fcc00078e000c */
[----:B------:R0:W2:Y:S01]  /*0ae0*/  LDG.E R18, desc[UR8][R18.64] ;  /* 0x0000000812127981 */ /* 0x0000a2000c1e1900 */
[----:B------:R-:W-:Y:S01]  /*0af0*/  @!P1 VIADD R26, R26, 0x1 ;  /* 0x000000011a1a9836 */ /* 0x000fe20000000000 */
[----:B------:R-:W-:-:S04]  /*0b00*/  ISETP.NE.AND P1, PT, R9, RZ, PT ;  /* 0x000000ff0900720c */ /* 0x000fc80003f25270 */
[----:B------:R-:W-:-:S04]  /*0b10*/  @P0 IADD3 R26, PT, PT, R26, 0x1, RZ ;  /* 0x000000011a1a0810 */ /* 0x000fc80007ffe0ff */
[----:B------:R-:W-:-:S05]  /*0b20*/  @!P2 IADD3 R26, PT, PT, -R26, RZ, RZ ;  /* 0x000000ff1a1aa210 */ /* 0x000fca0007ffe1ff */
[----:B------:R-:W-:-:S04]  /*0b30*/  @!P1 LOP3.LUT R26, RZ, R9, RZ, 0x33, !PT ;  /* 0x00000009ff1a9212 */ /* 0x000fc800078e33ff */
[----:B------:R-:W-:-:S05]  /*0b40*/  IABS R15, R26 ;  /* 0x0000001a000f7213 */ /* 0x000fca0000000000 */
[----:B------:R-:W-:-:S04]  /*0b50*/  IMAD.HI.U32 R14, R14, R15, RZ ;  /* 0x0000000f0e0e7227 */ /* 0x000fc800078e00ff */
[----:B------:R-:W-:-:S05]  /*0b60*/  IMAD R28, R14, R28, R15 ;  /* 0x0000001c0e1c7224 */ /* 0x000fca00078e020f */
[----:B------:R-:W-:-:S13]  /*0b70*/  ISETP.GT.U32.AND P1, PT, R23, R28, PT ;  /* 0x0000001c1700720c */ /* 0x000fda0003f24070 */
[----:B------:R-:W-:-:S05]  /*0b80*/  @!P1 IMAD.IADD R28, R28, 0x1, -R23 ;  /* 0x000000011c1c9824 */ /* 0x000fca00078e0a17 */
[----:B------:R-:W-:Y:S01]  /*0b90*/  ISETP.GE.U32.AND P0, PT, R28, R23, PT ;  /* 0x000000171c00720c */ /* 0x000fe20003f06070 */
[----:B------:R-:W-:Y:S01]  /*0ba0*/  @!P1 VIADD R14, R14, 0x1 ;  /* 0x000000010e0e9836 */ /* 0x000fe20000000000 */
[----:B------:R-:W-:-:S04]  /*0bb0*/  LOP3.LUT R25, R26, R11, RZ, 0x3c, !PT ;  /* 0x0000000b1a197212 */ /* 0x000fc800078e3cff */
[----:B------:R-:W-:Y:S01]  /*0bc0*/  ISETP.GE.AND P2, PT, R25, RZ, PT ;  /* 0x000000ff1900720c */ /* 0x000fe20003f46270 */
[----:B------:R-:W-:-:S06]  /*0bd0*/  IMAD.MOV R25, RZ, RZ, -R20 ;  /* 0x000000ffff197224 */ /* 0x000fcc00078e0a14 */
[----:B------:R-:W-:-:S04]  /*0be0*/  @P0 VIADD R14, R14, 0x1 ;  /* 0x000000010e0e0836 */ /* 0x000fc80000000000 */
[----:B0-----:R-:W-:Y:S01]  /*0bf0*/  IMAD.MOV.U32 R19, RZ, RZ, R14 ;  /* 0x000000ffff137224 */ /* 0x001fe200078e000e */
[----:B------:R-:W-:Y:S01]  /*0c00*/  LEA R2, R2, R1, 0x2 ;  /* 0x0000000102027211 */ /* 0x000fe200078e10ff */
[----:B------:R-:W-:-:S04]  /*0c10*/  IMAD R16, R3, R25, R16 ;  /* 0x0000001903107224 */ /* 0x000fc800078e0210 */
[----:B------:R0:W-:Y:S02]  /*0c20*/  STL [R2], R21 ;  /* 0x0000001502007387 */ /* 0x0001e40000100800 */
[----:B0-----:R-:W-:Y:S01]  /*0c30*/  VIADD R21, R0, 0xfffffffc ;  /* 0xfffffffc00157836 */ /* 0x001fe20000000000 */
[----:B--2---:R-:W-:-:S04]  /*0c40*/  IABS R23, R18 ;  /* 0x0000001200177213 */ /* 0x004fc80000000000 */
[----:B------:R-:W0:Y:S08]  /*0c50*/  I2F.RP R27, R23 ;  /* 0x00000017001b7306 */ /* 0x000e300000209400 */
[----:B0-----:R-:W0:Y:S02]  /*0c60*/  MUFU.RCP R27, R27 ;  /* 0x0000001b001b7308 */ /* 0x001e240000001000 */
[----:B0-----:R-:W-:-:S06]  /*0c70*/  VIADD R15, R27, 0xffffffe ;  /* 0x0ffffffe1b0f7836 */ /* 0x001fcc0000000000 */
[----:B------:R-:W0:Y:S02]  /*0c80*/  F2I.FTZ.U32.TRUNC.NTZ R15, R15 ;  /* 0x0000000f000f7305 */ /* 0x000e24000021f000 */
[----:B0-----:R-:W-:-:S04]  /*0c90*/  IADD3 R28, PT, PT, RZ, -R15, RZ ;  /* 0x8000000fff1c7210 */ /* 0x001fc80007ffe0ff */
[----:B------:R-:W-:-:S05]  /*0ca0*/  MOV R14, R28 ;  /* 0x0000001c000e7202 */ /* 0x000fca0000000f00 */
[----:B------:R-:W-:Y:S02]  /*0cb0*/  IMAD R3, R14, R23, RZ ;  /* 0x000000170e037224 */ /* 0x000fe400078e02ff */
[----:B------:R-:W-:-:S04]  /*0cc0*/  IMAD.MOV.U32 R14, RZ, RZ, RZ ;  /* 0x000000ffff0e7224 */ /* 0x000fc800078e00ff */
[----:B------:R-:W-:Y:S01]  /*0cd0*/  IMAD.HI.U32 R2, R15, R3, R14 ;  /* 0x000000030f027227 */ /* 0x000fe200078e000e */
[----:B------:R-:W-:-:S04]  /*0ce0*/  IABS R14, R18 ;  /* 0x00000012000e7213 */ /* 0x000fc80000000000 */
[----:B------:R-:W-:Y:S01]  /*0cf0*/  IADD3 R28, PT, PT, RZ, -R14, RZ ;  /* 0x8000000eff1c7210 */ /* 0x000fe20007ffe0ff */
[----:B------:R-:W-:-:S06]  /*0d00*/  IMAD.WIDE.U32 R14, R21, 0x4, R12 ;  /* 0x00000004150e7825 */ /* 0x000fcc00078e000c */
[----:B------:R0:W2:Y:S01]  /*0d10*/  LDG.E R14, desc[UR8][R14.64] ;  /* 0x000000080e0e7981 */ /* 0x0000a2000c1e1900 */
[----:B------:R-:W-:Y:S01]  /*0d20*/  ISETP.NE.AND P1, PT, R11, RZ, PT ;  /* 0x000000ff0b00720c */ /* 0x000fe20003f25270 */
[----:B------:R-:W-:-:S12]  /*0d30*/  @!P2 IMAD.MOV R19, RZ, RZ, -R19 ;  /* 0x000000ffff13a224 */ /* 0x000fd800078e0a13 */
        /* <DEDUP_REMOVED lines=9> */
[----:B------:R-:W-:Y:S02]  /*0dd0*/  ISETP.GE.AND P2, PT, R27, RZ, PT ;  /* 0x000000ff1b00720c */ /* 0x000fe40003f46270 */
[----:B------:R-:W-:-:S05]  /*0de0*/  ISETP.NE.AND P1, PT, R18, RZ, PT ;  /* 0x000000ff1200720c */ /* 0x000fca0003f25270 */
[----:B------:R-:W-:-:S04]  /*0df0*/  @P0 IADD3 R2, PT, PT, R2, 0x1, RZ ;  /* 0x0000000102020810 */ /* 0x000fc80007ffe0ff */
[----:B0-----:R-:W-:Y:S01]  /*0e00*/  MOV R15, R2 ;  /* 0x00000002000f7202 */ /* 0x001fe20000000f00 */
[----:B------:R-:W-:Y:S02]  /*0e10*/  IMAD R25, R4, 0x4, R1 ;  /* 0x0000000404197824 */ /* 0x000fe400078e0201 */
[----:B------:R-:W-:Y:S02]  /*0e20*/  IMAD.MOV R4, RZ, RZ, -R24 ;  /* 0x000000ffff047224 */ /* 0x000fe400078e0a18 */
[----:B------:R-:W-:Y:S01]  /*0e30*/  @!P2 IMAD.MOV R15, RZ, RZ, -R15 ;  /* 0x000000ffff0fa224 */ /* 0x000fe200078e0a0f */
[----:B------:R-:W-:Y:S01]  /*0e40*/  @!P1 LOP3.LUT R15, RZ, R18, RZ, 0x33, !PT ;  /* 0x00000012ff0f9212 */ /* 0x000fe200078e33ff */
[----:B------:R-:W-:Y:S01]  /*0e50*/  IMAD R5, R5, R4, R20 ;  /* 0x0000000405057224 */ /* 0x000fe200078e0214 */
[----:B------:R0:W-:Y:S01]  /*0e60*/  STL [R25], R16 ;  /* 0x0000001019007387 */ /* 0x0001e20000100800 */
[--C-:B------:R-:W-:Y:S02]  /*0e70*/  IMAD R6, R6, 0x4, R1.reuse ;  /* 0x0000000406067824 */ /* 0x100fe400078e0201 */
[----:B------:R-:W-:-:S02]  /*0e80*/  IMAD R8, R8, 0x4, R1 ;  /* 0x0000000408087824 */ /* 0x000fc400078e0201 */
[----:B------:R-:W-:Y:S02]  /*0e90*/  IMAD R10, R10, 0x4, R1 ;  /* 0x000000040a0a7824 */ /* 0x000fe400078e0201 */
[----:B0-----:R-:W-:Y:S01]  /*0ea0*/  IMAD.MOV R16, RZ, RZ, -R15 ;  /* 0x000000ffff107224 */ /* 0x001fe200078e0a0f */
[----:B------:R1:W-:Y:S01]  /*0eb0*/  STL [R6], R5 ;  /* 0x0000000506007387 */ /* 0x0003e20000100800 */
[----:B------:R-:W-:Y:S02]  /*0ec0*/  IMAD R21, R21, 0x4, R1 ;  /* 0x0000000415157824 */ /* 0x000fe400078e0201 */
[----:B------:R-:W-:Y:S01]  /*0ed0*/  IMAD R18, R18, R16, R19 ;  /* 0x0000001012127224 */ /* 0x000fe200078e0213 */
[----:B------:R-:W-:-:S04]  /*0ee0*/  UIADD3 UR5, UPT, UPT, UR5, 0x8, URZ ;  /* 0x0000000805057890 */ /* 0x000fc8000fffe0ff */
[----:B------:R-:W-:Y:S01]  /*0ef0*/  UISETP.NE.AND UP0, UPT, UR5, URZ, UPT ;  /* 0x000000ff0500728c */ /* 0x000fe2000bf05270 */
[----:B--2---:R-:W-:-:S04]  /*0f00*/  IABS R23, R14 ;  /* 0x0000000e00177213 */ /* 0x004fc80000000000 */
[----:B------:R-:W0:Y:S08]  /*0f10*/  I2F.RP R28, R23 ;  /* 0x00000017001c7306 */ /* 0x000e300000209400 */
[----:B0-----:R-:W0:Y:S02]  /*0f20*/  MUFU.RCP R28, R28 ;  /* 0x0000001c001c7308 */ /* 0x001e240000001000 */
[----:B0-----:R-:W-:-:S06]  /*0f30*/  IADD3 R3, PT, PT, R28, 0xffffffe, RZ ;  /* 0x0ffffffe1c037810 */ /* 0x001fcc0007ffe0ff */
[----:B------:R-:W0:Y:S02]  /*0f40*/  F2I.FTZ.U32.TRUNC.NTZ R3, R3 ;  /* 0x0000000300037305 */ /* 0x000e24000021f000 */
[----:B0-----:R-:W-:-:S04]  /*0f50*/  IMAD.MOV R27, RZ, RZ, -R3 ;  /* 0x000000ffff1b7224 */ /* 0x001fc800078e0a03 */
[----:B------:R-:W-:-:S04]  /*0f60*/  IMAD.MOV.U32 R2, RZ, RZ, R27 ;  /* 0x000000ffff027224 */ /* 0x000fc800078e001b */
[----:B------:R-:W-:Y:S02]  /*0f70*/  IMAD R27, R2, R23, RZ ;  /* 0x00000017021b7224 */ /* 0x000fe400078e02ff */
[----:B------:R-:W-:Y:S01]  /*0f80*/  HFMA2 R2, -RZ, RZ, 0, 0 ;  /* 0x00000000ff027431 */ /* 0x000fe200000001ff */
[----:B------:R-:W-:-:S04]  /*0f90*/  IABS R4, R14 ;  /* 0x0000000e00047213 */ /* 0x000fc80000000000 */
[----:B------:R-:W-:Y:S01]  /*0fa0*/  IMAD.HI.U32 R2, R3, R27, R2 ;  /* 0x0000001b03027227 */ /* 0x000fe200078e0002 */
[----:B------:R-:W-:-:S03]  /*0fb0*/  IABS R3, R15 ;  /* 0x0000000f00037213 */ /* 0x000fc60000000000 */
[----:B------:R-:W-:Y:S02]  /*0fc0*/  IMAD.MOV R4, RZ, RZ, -R4 ;  /* 0x000000ffff047224 */ /* 0x000fe400078e0a04 */
[----:B------:R-:W-:-:S04]  /*0fd0*/  IMAD.HI.U32 R2, R2, R3, RZ ;  /* 0x0000000302027227 */ /* 0x000fc800078e00ff */
[----:B------:R-:W-:-:S05]  /*0fe0*/  IMAD R4, R2, R4, R3 ;  /* 0x0000000402047224 */ /* 0x000fca00078e0203 */
[----:B------:R-:W-:Y:S02]  /*0ff0*/  ISETP.GT.U32.AND P1, PT, R23, R4, PT ;  /* 0x000000041700720c */ /* 0x000fe40003f24070 */
[----:B------:R-:W-:-:S11]  /*1000*/  LOP3.LUT R3, R15, R14, RZ, 0x3c, !PT ;  /* 0x0000000e0f037212 */ /* 0x000fd600078e3cff */
[----:B------:R-:W-:Y:S01]  /*1010*/  @!P1 IMAD.IADD R4, R4, 0x1, -R23 ;  /* 0x0000000104049824 */ /* 0x000fe200078e0a17 */
[----:B------:R-:W-:-:S04]  /*1020*/  ISETP.GE.AND P2, PT, R3, RZ, PT ;  /* 0x000000ff0300720c */ /* 0x000fc80003f46270 */
[----:B------:R-:W-:Y:S02]  /*1030*/  ISETP.GE.U32.AND P0, PT, R4, R23, PT ;  /* 0x000000170400720c */ /* 0x000fe40003f06070 */
[----:B------:R-:W-:Y:S02]  /*1040*/  @!P1 IADD3 R2, PT, PT, R2, 0x1, RZ ;  /* 0x0000000102029810 */ /* 0x000fe40007ffe0ff */
[----:B------:R-:W-:Y:S02]  /*1050*/  ISETP.NE.AND P1, PT, R14, RZ, PT ;  /* 0x000000ff0e00720c */ /* 0x000fe40003f25270 */
[----:B------:R-:W-:Y:S02]  /*1060*/  IADD3 R3, PT, PT, -R22, RZ, RZ ;  /* 0x000000ff16037210 */ /* 0x000fe40007ffe1ff */
[----:B------:R-:W-:-:S05]  /*1070*/  IADD3 R4, PT, PT, -R19, RZ, RZ ;  /* 0x000000ff13047210 */ /* 0x000fca0007ffe1ff */
[----:B------:R-:W-:Y:S02]  /*1080*/  @P0 VIADD R2, R2, 0x1 ;  /* 0x0000000102020836 */ /* 0x000fe40000000000 */
[----:B------:R-:W-:Y:S02]  /*1090*/  IMAD R7, R7, R3, R24 ;  /* 0x0000000307077224 */ /* 0x000fe400078e0218 */
[----:B------:R-:W-:Y:S01]  /*10a0*/  @!P2 IMAD.MOV R2, RZ, RZ, -R2 ;  /* 0x000000ffff02a224 */ /* 0x000fe200078e0a02 */
[----:B------:R-:W-:Y:S01]  /*10b0*/  @!P1 LOP3.LUT R2, RZ, R14, RZ, 0x33, !PT ;  /* 0x0000000eff029212 */ /* 0x000fe200078e33ff */
[--C-:B------:R-:W-:Y:S02]  /*10c0*/  IMAD.MOV R3, RZ, RZ, -R26.reuse ;  /* 0x000000ffff037224 */ /* 0x100fe400078e0a1a */
[----:B------:R-:W-:Y:S01]  /*10d0*/  IMAD R11, R11, R4, R26 ;  /* 0x000000040b0b7224 */ /* 0x000fe200078e021a */
[----:B------:R-:W-:Y:S01]  /*10e0*/  LEA R4, R0, R1, 0x2 ;  /* 0x0000000100047211 */ /* 0x000fe200078e10ff */
[----:B------:R-:W-:-:S02]  /*10f0*/  IMAD.MOV R20, RZ, RZ, -R2 ;  /* 0x000000ffff147224 */ /* 0x000fc400078e0a02 */
[----:B------:R-:W-:Y:S01]  /*1100*/  IMAD R9, R9, R3, R22 ;  /* 0x0000000309097224 */ /* 0x000fe200078e0216 */
[----:B------:R-:W-:Y:S01]  /*1110*/  LEA R3, R17, R1, 0x2 ;  /* 0x0000000111037211 */ /* 0x000fe200078e10ff */
[----:B------:R-:W-:Y:S01]  /*1120*/  IMAD R14, R14, R20, R15 ;  /* 0x000000140e0e7224 */ /* 0x000fe200078e020f */
[----:B------:R1:W-:Y:S04]  /*1130*/  STL [R4], R7 ;  /* 0x0000000704007387 */ /* 0x0003e80000100800 */
[----:B------:R1:W-:Y:S04]  /*1140*/  STL [R8], R9 ;  /* 0x0000000908007387 */ /* 0x0003e80000100800 */
[----:B------:R1:W-:Y:S04]  /*1150*/  STL [R10], R11 ;  /* 0x0000000b0a007387 */ /* 0x0003e80000100800 */
[----:B------:R1:W-:Y:S04]  /*1160*/  STL [R3], R18 ;  /* 0x0000001203007387 */ /* 0x0003e80000100800 */
[----:B------:R1:W-:Y:S01]  /*1170*/  STL [R21], R14 ;  /* 0x0000000e15007387 */ /* 0x0003e20000100800 */
[----:B------:R-:W-:Y:S01]  /*1180*/  VIADD R0, R0, 0xfffffff8 ;  /* 0xfffffff800007836 */ /* 0x000fe20000000000 */
[----:B------:R-:W-:Y:S01]  /*1190*/  MOV R17, R2 ;  /* 0x0000000200117202 */ /* 0x000fe20000000f00 */
[----:B------:R-:W-:Y:S06]  /*11a0*/  BRA.U UP0, `(.L_x_2) ;  /* 0xffffffed00f47547 */ /* 0x000fec000b83ffff */
[----:B------:R-:W-:-:S07]  /*11b0*/  VIADD R12, R0, 0x4 ;  /* 0x00000004000c7836 */ /* 0x000fce0000000000 */
.L_x_1:
[----:B------:R-:W-:-:S09]  /*11c0*/  UISETP.NE.AND UP0, UPT, UR7, URZ, UPT ;  /* 0x000000ff0700728c */ /* 0x000fd2000bf05270 */
[----:B------:R-:W-:Y:S05]  /*11d0*/  BRA.U !UP0, `(.L_x_3) ;  /* 0x0000000d08b87547 */ /* 0x000fea000b800000 */
[----:B------:R-:W0:Y:S01]  /*11e0*/  LDCU UR4, c[0x0][0x39c] ;  /* 0x00007380ff0477ac */ /* 0x000e220008000800 */
[----:B------:R-:W-:Y:S02]  /*11f0*/  UISETP.GE.U32.AND UP0, UPT, UR7, 0x4, UPT ;  /* 0x000000040700788c */ /* 0x000fe4000bf06070 */
[----:B0-----:R-:W-:-:S04]  /*1200*/  ULOP3.LUT UR5, UR4, 0x3, URZ, 0xc0, !UPT ;  /* 0x0000000304057892 */ /* 0x001fc8000f8ec0ff */
[----:B------:R-:W-:-:S03]  /*1210*/  UISETP.NE.AND UP1, UPT, UR5, URZ, UPT ;  /* 0x000000ff0500728c */ /* 0x000fc6000bf25270 */
[----:B------:R-:W-:Y:S08]  /*1220*/  BRA.U !UP0, `(.L_x_4) ;  /* 0x00000009080c7547 */ /* 0x000ff0000b800000 */
[----:B-1----:R-:W0:Y:S01]  /*1230*/  LDC.64 R20, c[0x0][0x388] ;  /* 0x0000e200ff147b82 */ /* 0x002e220000000a00 */
[----:B------:R-:W-:-:S04]  /*1240*/  VIADD R0, R12, 0xffffffff ;  /* 0xffffffff0c007836 */ /* 0x000fc80000000000 */
[----:B0-----:R-:W-:-:S05]  /*1250*/  IMAD.WIDE.U32 R2, R0, 0x4, R20 ;  /* 0x0000000400027825 */ /* 0x001fca00078e0014 */
[----:B------:R-:W2:Y:S01]  /*1260*/  LDG.E R6, desc[UR8][R2.64] ;  /* 0x0000000802067981 */ /* 0x000ea2000c1e1900 */
[----:B------:R-:W-:-:S05]  /*1270*/  IADD3 R4, PT, PT, R12, -0x2, RZ ;  /* 0xfffffffe0c047810 */ /* 0x000fca0007ffe0ff */
[----:B------:R-:W-:-:S05]  /*1280*/  IMAD.WIDE.U32 R14, R4, 0x4, R20 ;  /* 0x00000004040e7825 */ /* 0x000fca00078e0014 */
[----:B------:R0:W3:Y:S01]  /*1290*/  LDG.E R5, desc[UR8][R14.64] ;  /* 0x000000080e057981 */ /* 0x0000e2000c1e1900 */
[----:B------:R-:W-:-:S04]  /*12a0*/  VIADD R8, R12, 0xfffffffd ;  /* 0xfffffffd0c087836 */ /* 0x000fc80000000000 */
[----:B------:R-:W-:-:S05]  /*12b0*/  IMAD.WIDE.U32 R18, R8, 0x4, R20 ;  /* 0x0000000408127825 */ /* 0x000fca00078e0014 */
[----:B------:R-:W4:Y:S01]  /*12c0*/  LDG.E R7, desc[UR8][R18.64] ;  /* 0x0000000812077981 */ /* 0x000f22000c1e1900 */
[----:B------:R-:W-:-:S04]  /*12d0*/  VIADD R10, R12, 0xfffffffc ;  /* 0xfffffffc0c0a7836 */ /* 0x000fc80000000000 */
[----:B------:R-:W-:-:S05]  /*12e0*/  IMAD.WIDE.U32 R20, R10, 0x4, R20 ;  /* 0x000000040a147825 */ /* 0x000fca00078e0014 */
[----:B------:R-:W5:Y:S01]  /*12f0*/  LDG.E R9, desc[UR8][R20.64] ;  /* 0x0000000814097981 */ /* 0x000f62000c1e1900 */
[----:B0-----:R-:W-:Y:S01]  /*1300*/  IABS R14, R17 ;  /* 0x00000011000e7213 */ /* 0x001fe20000000000 */
[----:B------:R-:W-:Y:S01]  /*1310*/  IMAD R4, R4, 0x4, R1 ;  /* 0x0000000404047824 */ /* 0x000fe200078e0201 */
[----:B------:R-:W-:Y:S02]  /*1320*/  LEA R8, R8, R1, 0x2 ;  /* 0x0000000108087211 */ /* 0x000fe400078e10ff */
[-C--:B--2---:R-:W-:Y:S02]  /*1330*/  IABS R12, R6.reuse ;  /* 0x00000006000c7213 */ /* 0x084fe40000000000 */
[----:B------:R-:W-:Y:S02]  /*1340*/  IABS R16, R6 ;  /* 0x0000000600107213 */ /* 0x000fe40000000000 */
[----:B------:R-:W0:Y:S01]  /*1350*/  I2F.RP R13, R12 ;  /* 0x0000000c000d7306 */ /* 0x000e220000209400 */
[----:B---3--:R-:W-:-:S07]  /*1360*/  IABS R11, R5 ;  /* 0x00000005000b7213 */ /* 0x008fce0000000000 */
[----:B0-----:R-:W0:Y:S01]  /*1370*/  MUFU.RCP R13, R13 ;  /* 0x0000000d000d7308 */ /* 0x001e220000001000 */
[----:B----4-:R-:W-:-:S04]  /*1380*/  IABS R18, R7 ;  /* 0x0000000700127213 */ /* 0x010fc80000000000 */
[----:B------:R-:W-:Y:S02]  /*1390*/  IADD3 R18, PT, PT, RZ, -R18, RZ ;  /* 0x80000012ff127210 */ /* 0x000fe40007ffe0ff */
[----:B0-----:R-:W-:Y:S02]  /*13a0*/  IADD3 R2, PT, PT, R13, 0xffffffe, RZ ;  /* 0x0ffffffe0d027810 */ /* 0x001fe40007ffe0ff */
[----:B------:R-:W0:Y:S08]  /*13b0*/  I2F.RP R13, R11 ;  /* 0x0000000b000d7306 */ /* 0x000e300000209400 */
[----:B------:R1:W2:Y:S08]  /*13c0*/  F2I.FTZ.U32.TRUNC.NTZ R3, R2 ;  /* 0x0000000200037305 */ /* 0x0002b0000021f000 */
[----:B0-----:R-:W0:Y:S01]  /*13d0*/  MUFU.RCP R13, R13 ;  /* 0x0000000d000d7308 */ /* 0x001e220000001000 */
[----:B-1----:R-:W-:-:S02]  /*13e0*/  IMAD.MOV.U32 R2, RZ, RZ, RZ ;  /* 0x000000ffff027224 */ /* 0x002fc400078e00ff */
[----:B--2---:R-:W-:-:S04]  /*13f0*/  IMAD.MOV R15, RZ, RZ, -R3 ;  /* 0x000000ffff0f7224 */ /* 0x004fc800078e0a03 */
[----:B------:R-:W-:-:S04]  /*1400*/  IMAD R15, R15, R12, RZ ;  /* 0x0000000c0f0f7224 */ /* 0x000fc800078e02ff */
[----:B------:R-:W-:Y:S01]  /*1410*/  IMAD.HI.U32 R3, R3, R15, R2 ;  /* 0x0000000f03037227 */ /* 0x000fe200078e0002 */
[----:B------:R-:W-:Y:S02]  /*1420*/  IADD3 R15, PT, PT, RZ, -R16, RZ ;  /* 0x80000010ff0f7210 */ /* 0x000fe40007ffe0ff */
[----:B------:R-:W-:-:S03]  /*1430*/  IABS R16, R5 ;  /* 0x0000000500107213 */ /* 0x000fc60000000000 */
[----:B------:R-:W-:Y:S01]  /*1440*/  IMAD.HI.U32 R2, R3, R14, RZ ;  /* 0x0000000e03027227 */ /* 0x000fe200078e00ff */
[----:B------:R-:W-:-:S03]  /*1450*/  IADD3 R16, PT, PT, RZ, -R16, RZ ;  /* 0x80000010ff107210 */ /* 0x000fc60007ffe0ff */
[----:B------:R-:W-:Y:S02]  /*1460*/  IMAD R3, R2, R15, R14 ;  /* 0x0000000f02037224 */ /* 0x000fe400078e020e */
[----:B0-----:R-:W-:Y:S01]  /*1470*/  VIADD R14, R13, 0xffffffe ;  /* 0x0ffffffe0d0e7836 */ /* 0x001fe20000000000 */
[----:B------:R-:W-:Y:S02]  /*1480*/  IABS R13, R7 ;  /* 0x00000007000d7213 */ /* 0x000fe40000000000 */
[----:B------:R-:W-:Y:S02]  /*1490*/  ISETP.GT.U32.AND P1, PT, R12, R3, PT ;  /* 0x000000030c00720c */ /* 0x000fe40003f24070 */
[----:B------:R-:W0:Y:S11]  /*14a0*/  I2F.RP R15, R13 ;  /* 0x0000000d000f7306 */ /* 0x000e360000209400 */
[----:B------:R-:W-:Y:S01]  /*14b0*/  @!P1 IMAD.IADD R3, R3, 0x1, -R12 ;  /* 0x0000000103039824 */ /* 0x000fe200078e0a0c */
[----:B------:R-:W-:-:S02]  /*14c0*/  @!P1 IADD3 R2, PT, PT, R2, 0x1, RZ ;  /* 0x0000000102029810 */ /* 0x000fc40007ffe0ff */
[----:B------:R-:W-:Y:S01]  /*14d0*/  ISETP.NE.AND P1, PT, R6, RZ, PT ;  /* 0x000000ff0600720c */ /* 0x000fe20003f25270 */
[----:B0-----:R-:W-:Y:S01]  /*14e0*/  MUFU.RCP R15, R15 ;  /* 0x0000000f000f7308 */ /* 0x001fe20000001000 */
[----:B------:R-:W-:Y:S02]  /*14f0*/  ISETP.GE.U32.AND P0, PT, R3, R12, PT ;  /* 0x0000000c0300720c */ /* 0x000fe40003f06070 */
[----:B------:R-:W-:-:S04]  /*1500*/  LOP3.LUT R12, R17, R6, RZ, 0x3c, !PT ;  /* 0x00000006110c7212 */ /* 0x000fc800078e3cff */
[----:B------:R-:W-:Y:S01]  /*1510*/  ISETP.GE.AND P2, PT, R12, RZ, PT ;  /* 0x000000ff0c00720c */ /* 0x000fe20003f46270 */
[----:B------:R-:W0:Y:S06]  /*1520*/  F2I.FTZ.U32.TRUNC.NTZ R3, R14 ;  /* 0x0000000e00037305 */ /* 0x000e2c000021f000 */
[----:B------:R-:W-:-:S04]  /*1530*/  @P0 VIADD R2, R2, 0x1 ;  /* 0x0000000102020836 */ /* 0x000fc80000000000 */
[----:B------:R-:W-:-:S04]  /*1540*/  IMAD.MOV.U32 R12, RZ, RZ, R2 ;  /* 0x000000ffff0c7224 */ /* 0x000fc800078e0002 */
[----:B------:R-:W-:Y:S01]  /*1550*/  @!P2 IMAD.MOV R12, RZ, RZ, -R12 ;  /* 0x000000ffff0ca224 */ /* 0x000fe200078e0a0c */
[----:B0-----:R-:W-:Y:S02]  /*1560*/  IADD3 R2, PT, PT, RZ, -R3, RZ ;  /* 0x80000003ff027210 */ /* 0x001fe40007ffe0ff */
[----:B------:R-:W-:-:S03]  /*1570*/  @!P1 LOP3.LUT R12, RZ, R6, RZ, 0x33, !PT ;  /* 0x00000006ff0c9212 */ /* 0x000fc600078e33ff */
[----:B------:R-:W-:Y:S01]  /*1580*/  IMAD R19, R2, R11, RZ ;  /* 0x0000000b02137224 */ /* 0x000fe200078e02ff */
[----:B------:R-:W-:Y:S01]  /*1590*/  IABS R14, R12 ;  /* 0x0000000c000e7213 */ /* 0x000fe20000000000 */
[----:B------:R-:W-:-:S04]  /*15a0*/  IMAD.MOV.U32 R2, RZ, RZ, RZ ;  /* 0x000000ffff027224 */ /* 0x000fc800078e00ff */
[----:B------:R-:W-:-:S04]  /*15b0*/  IMAD.HI.U32 R2, R3, R19, R2 ;  /* 0x0000001303027227 */ /* 0x000fc800078e0002 */
[----:B------:R-:W-:-:S04]  /*15c0*/  IMAD.MOV.U32 R3, RZ, RZ, R14 ;  /* 0x000000ffff037224 */ /* 0x000fc800078e000e */
[----:B------:R-:W-:-:S04]  /*15d0*/  IMAD.HI.U32 R14, R2, R3, RZ ;  /* 0x00000003020e7227 */ /* 0x000fc800078e00ff */
[----:B------:R-:W-:Y:S01]  /*15e0*/  IMAD R2, R14, R16, R3 ;  /* 0x000000100e027224 */ /* 0x000fe200078e0203 */
[----:B------:R-:W-:-:S04]  /*15f0*/  IADD3 R3, PT, PT, R15, 0xffffffe, RZ ;  /* 0x0ffffffe0f037810 */ /* 0x000fc80007ffe0ff */
[----:B------:R-:W-:Y:S02]  /*1600*/  ISETP.GT.U32.AND P1, PT, R11, R2, PT ;  /* 0x000000020b00720c */ /* 0x000fe40003f24070 */
[----:B------:R-:W0:Y:S11]  /*1610*/  F2I.FTZ.U32.TRUNC.NTZ R3, R3 ;  /* 0x0000000300037305 */ /* 0x000e36000021f000 */
[----:B------:R-:W-:-:S02]  /*1620*/  @!P1 IMAD.IADD R2, R2, 0x1, -R11 ;  /* 0x0000000102029824 */ /* 0x000fc400078e0a0b */
[----:B------:R-:W-:Y:S01]  /*1630*/  @!P1 VIADD R14, R14, 0x1 ;  /* 0x000000010e0e9836 */ /* 0x000fe20000000000 */
[----:B------:R-:W-:Y:S02]  /*1640*/  ISETP.NE.AND P1, PT, R5, RZ, PT ;  /* 0x000000ff0500720c */ /* 0x000fe40003f25270 */
[----:B------:R-:W-:Y:S02]  /*1650*/  ISETP.GE.U32.AND P0, PT, R2, R11, PT ;  /* 0x0000000b0200720c */ /* 0x000fe40003f06070 */
[----:B------:R-:W-:Y:S02]  /*1660*/  LOP3.LUT R2, R12, R5, RZ, 0x3c, !PT ;  /* 0x000000050c027212 */ /* 0x000fe400078e3cff */
[----:B-----5:R-:W-:Y:S02]  /*1670*/  IABS R11, R9 ;  /* 0x00000009000b7213 */ /* 0x020fe40000000000 */
[----:B------:R-:W-:Y:S02]  /*1680*/  ISETP.GE.AND P2, PT, R2, RZ, PT ;  /* 0x000000ff0200720c */ /* 0x000fe40003f46270 */
[----:B0-----:R-:W-:-:S05]  /*1690*/  IADD3 R2, PT, PT, RZ, -R3, RZ ;  /* 0x80000003ff027210 */ /* 0x001fca0007ffe0ff */
[----:B------:R-:W-:Y:S02]  /*16a0*/  IMAD R15, R2, R13, RZ ;  /* 0x0000000d020f7224 */ /* 0x000fe400078e02ff */
[----:B------:R-:W-:Y:S02]  /*16b0*/  IMAD.MOV.U32 R2, RZ, RZ, RZ ;  /* 0x000000ffff027224 */ /* 0x000fe400078e00ff */
[----:B------:R-:W-:Y:S02]  /*16c0*/  @P0 VIADD R14, R14, 0x1 ;  /* 0x000000010e0e0836 */ /* 0x000fe40000000000 */
[----:B------:R-:W-:Y:S02]  /*16d0*/  IMAD.HI.U32 R2, R3, R15, R2 ;  /* 0x0000000f03027227 */ /* 0x000fe400078e0002 */
[----:B------:R-:W0:Y:S02]  /*16e0*/  I2F.RP R15, R11 ;  /* 0x0000000b000f7306 */ /* 0x000e240000209400 */
[----:B------:R-:W-:Y:S01]  /*16f0*/  @!P2 IMAD.MOV R14, RZ, RZ, -R14 ;  /* 0x000000ffff0ea224 */ /* 0x000fe200078e0a0e */
[----:B------:R-:W-:-:S04]  /*1700*/  @!P1 LOP3.LUT R14, RZ, R5, RZ, 0x33, !PT ;  /* 0x00000005ff0e9212 */ /* 0x000fc800078e33ff */
[----:B------:R-:W-:-:S05]  /*1710*/  IABS R16, R14 ;  /* 0x0000000e00107213 */ /* 0x000fca0000000000 */
[----:B------:R-:W-:Y:S01]  /*1720*/  IMAD.MOV.U32 R3, RZ, RZ, R16 ;  /* 0x000000ffff037224 */ /* 0x000fe200078e0010 */
[----:B0-----:R-:W0:Y:S03]  /*1730*/  MUFU.RCP R15, R15 ;  /* 0x0000000f000f7308 */ /* 0x001e260000001000 */
[----:B------:R-:W-:-:S04]  /*1740*/  IMAD.HI.U32 R16, R2, R3, RZ ;  /* 0x0000000302107227 */ /* 0x000fc800078e00ff */
[----:B------:R-:W-:Y:S01]  /*1750*/  IMAD R2, R16, R18, R3 ;  /* 0x0000001210027224 */ /* 0x000fe200078e0203 */
[----:B------:R-:W-:-:S04]  /*1760*/  IABS R18, R9 ;  /* 0x0000000900127213 */ /* 0x000fc80000000000 */
[----:B------:R-:W-:Y:S01]  /*1770*/  ISETP.GT.U32.AND P1, PT, R13, R2, PT ;  /* 0x000000020d00720c */ /* 0x000fe20003f24070 */
[----:B------:R-:W-:Y:S01]  /*1780*/  IMAD.MOV R18, RZ, RZ, -R18 ;  /* 0x000000ffff127224 */ /* 0x000fe200078e0a12 */
[----:B0-----:R-:W-:-:S11]  /*1790*/  IADD3 R3, PT, PT, R15, 0xffffffe, RZ ;  /* 0x0ffffffe0f037810 */ /* 0x001fd60007ffe0ff */
[----:B------:R-:W-:Y:S01]  /*17a0*/  @!P1 IMAD.IADD R2, R2, 0x1, -R13 ;  /* 0x0000000102029824 */ /* 0x000fe200078e0a0d */
[----:B------:R-:W0:Y:S01]  /*17b0*/  F2I.FTZ.U32.TRUNC.NTZ R3, R3 ;  /* 0x0000000300037305 */ /* 0x000e22000021f000 */
[----:B------:R-:W-:Y:S01]  /*17c0*/  @!P1 VIADD R16, R16, 0x1 ;  /* 0x0000000110109836 */ /* 0x000fe20000000000 */
[----:B------:R-:W-:Y:S02]  /*17d0*/  ISETP.NE.AND P1, PT, R7, RZ, PT ;  /* 0x000000ff0700720c */ /* 0x000fe40003f25270 */
[----:B------:R-:W-:Y:S02]  /*17e0*/  ISETP.GE.U32.AND P0, PT, R2, R13, PT ;  /* 0x0000000d0200720c */ /* 0x000fe40003f06070 */
[----:B------:R-:W-:-:S04]  /*17f0*/  LOP3.LUT R2, R14, R7, RZ, 0x3c, !PT ;  /* 0x000000070e027212 */ /* 0x000fc800078e3cff */
[----:B------:R-:W-:Y:S02]  /*1800*/  ISETP.GE.AND P2, PT, R2, RZ, PT ;  /* 0x000000ff0200720c */ /* 0x000fe40003f46270 */
[----:B0-----:R-:W-:-:S05]  /*1810*/  IADD3 R2, PT, PT, RZ, -R3, RZ ;  /* 0x80000003ff027210 */ /* 0x001fca0007ffe0ff */
[----:B------:R-:W-:Y:S02]  /*1820*/  @P0 VIADD R16, R16, 0x1 ;  /* 0x0000000110100836 */ /* 0x000fe40000000000 */
[----:B------:R-:W-:Y:S02]  /*1830*/  IMAD R13, R2, R11, RZ ;  /* 0x0000000b020d7224 */ /* 0x000fe400078e02ff */
[----:B------:R-:W-:Y:S02]  /*1840*/  HFMA2 R2, -RZ, RZ, 0, 0 ;  /* 0x00000000ff027431 */ /* 0x000fe400000001ff */
[----:B------:R-:W-:Y:S01]  /*1850*/  @!P2 IMAD.MOV R16, RZ, RZ, -R16 ;  /* 0x000000ffff10a224 */ /* 0x000fe200078e0a10 */
[----:B------:R-:W-:-:S04]  /*1860*/  @!P1 LOP3.LUT R16, RZ, R7, RZ, 0x33, !PT ;  /* 0x00000007ff109212 */ /* 0x000fc800078e33ff */
[----:B------:R-:W-:Y:S01]  /*1870*/  IABS R15, R16 ;  /* 0x00000010000f7213 */ /* 0x000fe20000000000 */
[----:B------:R-:W-:-:S04]  /*1880*/  IMAD.HI.U32 R2, R3, R13, R2 ;  /* 0x0000000d03027227 */ /* 0x000fc800078e0002 */
[----:B------:R-:W-:Y:S02]  /*1890*/  IMAD.MOV.U32 R3, RZ, RZ, R15 ;  /* 0x000000ffff037224 */ /* 0x000fe400078e000f */
[----:B------:R-:W-:Y:S02]  /*18a0*/  IMAD.MOV R13, RZ, RZ, -R16 ;  /* 0x000000ffff0d7224 */ /* 0x000fe400078e0a10 */
[----:B------:R-:W-:-:S04]  /*18b0*/  IMAD.HI.U32 R2, R2, R3, RZ ;  /* 0x0000000302027227 */ /* 0x000fc800078e00ff */
[----:B------:R-:W-:Y:S01]  /*18c0*/  IMAD R18, R2, R18, R3 ;  /* 0x0000001202127224 */ /* 0x000fe200078e0203 */
[----:B------:R-:W-:Y:S01]  /*18d0*/  LOP3.LUT R3, R16, R9, RZ, 0x3c, !PT ;  /* 0x0000000910037212 */ /* 0x000fe200078e3cff */
[----:B------:R-:W-:-:S03]  /*18e0*/  IMAD R7, R7, R13, R14 ;  /* 0x0000000d07077224 */ /* 0x000fc600078e020e */
[----:B------:R-:W-:Y:S02]  /*18f0*/  ISETP.GT.U32.AND P1, PT, R11, R18, PT ;  /* 0x000000120b00720c */ /* 0x000fe40003f24070 */
[----:B------:R-:W-:Y:S02]  /*1900*/  ISETP.GE.AND P2, PT, R3, RZ, PT ;  /* 0x000000ff0300720c */ /* 0x000fe40003f46270 */
[----:B------:R-:W-:-:S05]  /*1910*/  IADD3 R3, PT, PT, -R12, RZ, RZ ;  /* 0x000000ff0c037210 */ /* 0x000fca0007ffe1ff */
[----:B------:R-:W-:Y:S02]  /*1920*/  IMAD R6, R6, R3, R17 ;  /* 0x0000000306067224 */ /* 0x000fe400078e0211 */
[----:B------:R-:W-:Y:S02]  /*1930*/  IMAD R3, R0, 0x4, R1 ;  /* 0x0000000400037824 */ /* 0x000fe400078e0201 */
[----:B------:R-:W-:Y:S01]  /*1940*/  @!P1 IMAD.IADD R18, R18, 0x1, -R11 ;  /* 0x0000000112129824 */ /* 0x000fe200078e0a0b */
[----:B------:R-:W-:Y:S01]  /*1950*/  @!P1 IADD3 R2, PT, PT, R2, 0x1, RZ ;  /* 0x0000000102029810 */ /* 0x000fe20007ffe0ff */
[----:B------:R-:W-:Y:S01]  /*1960*/  IMAD R0, R10, 0x4, R1 ;  /* 0x000000040a007824 */ /* 0x000fe200078e0201 */
[----:B------:R-:W-:Y:S01]  /*1970*/  ISETP.NE.AND P1, PT, R9, RZ, PT ;  /* 0x000000ff0900720c */ /* 0x000fe20003f25270 */
[----:B------:R0:W-:Y:S01]  /*1980*/  STL [R3], R6 ;  /* 0x0000000603007387 */ /* 0x0001e20000100800 */
[----:B------:R-:W-:Y:S01]  /*1990*/  ISETP.GE.U32.AND P0, PT, R18, R11, PT ;  /* 0x0000000b1200720c */ /* 0x000fe20003f06070 */
[----:B------:R-:W-:-:S04]  /*19a0*/  IMAD.MOV R11, RZ, RZ, -R14 ;  /* 0x000000ffff0b7224 */ /* 0x000fc800078e0a0e */
[----:B------:R-:W-:Y:S02]  /*19b0*/  IMAD R5, R5, R11, R12 ;  /* 0x0000000b05057224 */ /* 0x000fe400078e020c */
[----:B------:R-:W-:-:S03]  /*19c0*/  IMAD.MOV.U32 R12, RZ, RZ, R10 ;  /* 0x000000ffff0c7224 */ /* 0x000fc600078e000a */
[----:B------:R0:W-:Y:S03]  /*19d0*/  STL [R4], R5 ;  /* 0x0000000504007387 */ /* 0x0001e60000100800 */
[----:B------:R-:W-:Y:S01]  /*19e0*/  @P0 VIADD R2, R2, 0x1 ;  /* 0x0000000102020836 */ /* 0x000fe20000000000 */
[----:B------:R0:W-:Y:S03]  /*19f0*/  STL [R8], R7 ;  /* 0x0000000708007387 */ /* 0x0001e60000100800 */
[----:B------:R-:W-:Y:S01]  /*1a00*/  @!P2 IMAD.MOV R2, RZ, RZ, -R2 ;  /* 0x000000ffff02a224 */ /* 0x000fe200078e0a02 */
[----:B------:R-:W-:-:S04]  /*1a10*/  @!P1 LOP3.LUT R2, RZ, R9, RZ, 0x33, !PT ;  /* 0x00000009ff029212 */ /* 0x000fc800078e33ff */
[----:B------:R-:W-:Y:S02]  /*1a20*/  IADD3 R15, PT, PT, -R2, RZ, RZ ;  /* 0x000000ff020f7210 */ /* 0x000fe40007ffe1ff */
[----:B------:R-:W-:-:S03]  /*1a30*/  MOV R17, R2 ;  /* 0x0000000200117202 */ /* 0x000fc60000000f00 */
[----:B------:R-:W-:-:S05]  /*1a40*/  IMAD R9, R9, R15, R16 ;  /* 0x0000000f09097224 */ /* 0x000fca00078e0210 */
[----:B------:R0:W-:Y:S02]  /*1a50*/  STL [R0], R9 ;  /* 0x0000000900007387 */ /* 0x0001e40000100800 */
.L_x_4:
[----:B------:R-:W-:Y:S05]  /*1a60*/  BRA.U !UP1, `(.L_x_3) ;  /* 0x0000000509947547 */ /* 0x000fea000b800000 */
[----:B------:R-:W-:Y:S02]  /*1a70*/  UISETP.NE.AND UP0, UPT, UR5, 0x1, UPT ;  /* 0x000000010500788c */ /* 0x000fe4000bf05270 */
[----:B------:R-:W-:-:S04]  /*1a80*/  ULOP3.LUT UR4, UR4, 0x1, URZ, 0xc0, !UPT ;  /* 0x0000000104047892 */ /* 0x000fc8000f8ec0ff */
[----:B------:R-:W-:-:S03]  /*1a90*/  UISETP.NE.U32.AND UP1, UPT, UR4, 0x1, UPT ;  /* 0x000000010400788c */ /* 0x000fc6000bf25070 */
[----:B------:R-:W-:Y:S08]  /*1aa0*/  BRA.U !UP0, `(.L_x_5) ;  /* 0x0000000508107547 */ /* 0x000ff0000b800000 */
[----:B-1----:R-:W1:Y:S01]  /*1ab0*/  LDC.64 R10, c[0x0][0x388] ;  /* 0x0000e200ff0a7b82 */ /* 0x002e620000000a00 */
[----:B0-----:R-:W-:-:S04]  /*1ac0*/  VIADD R0, R12, 0xffffffff ;  /* 0xffffffff0c007836 */ /* 0x001fc80000000000 */
[----:B-1----:R-:W-:-:S05]  /*1ad0*/  IMAD.WIDE.U32 R8, R0, 0x4, R10 ;  /* 0x0000000400087825 */ /* 0x002fca00078e000a */
[----:B------:R0:W2:Y:S01]  /*1ae0*/  LDG.E R2, desc[UR8][R8.64] ;  /* 0x0000000808027981 */ /* 0x0000a2000c1e1900 */
[----:B------:R-:W-:-:S04]  /*1af0*/  VIADD R4, R12, 0xfffffffe ;  /* 0xfffffffe0c047836 */ /* 0x000fc80000000000 */
[----:B------:R-:W-:-:S05]  /*1b00*/  IMAD.WIDE.U32 R10, R4, 0x4, R10 ;  /* 0x00000004040a7825 */ /* 0x000fca00078e000a */
[----:B------:R1:W3:Y:S01]  /*1b10*/  LDG.E R3, desc[UR8][R10.64] ;  /* 0x000000080a037981 */ /* 0x0002e2000c1e1900 */
[----:B0-----:R-:W-:Y:S02]  /*1b20*/  IABS R8, R17 ;  /* 0x0000001100087213 */ /* 0x001fe40000000000 */
[-C--:B--2---:R-:W-:Y:S02]  /*1b30*/  IABS R14, R2.reuse ;  /* 0x00000002000e7213 */ /* 0x084fe40000000000 */
[----:B-1----:R-:W-:Y:S02]  /*1b40*/  IABS R10, R2 ;  /* 0x00000002000a7213 */ /* 0x002fe40000000000 */
[----:B------:R-:W0:Y:S02]  /*1b50*/  I2F.RP R12, R14 ;  /* 0x0000000e000c7306 */ /* 0x000e240000209400 */
[----:B------:R-:W-:Y:S02]  /*1b60*/  IADD3 R11, PT, PT, RZ, -R10, RZ ;  /* 0x8000000aff0b7210 */ /* 0x000fe40007ffe0ff */
[----:B---3--:R-:W-:-:S04]  /*1b70*/  IABS R5, R3 ;  /* 0x0000000300057213 */ /* 0x008fc80000000000 */
[----:B0-----:R-:W0:Y:S02]  /*1b80*/  MUFU.RCP R12, R12 ;  /* 0x0000000c000c7308 */ /* 0x001e240000001000 */
[----:B0-----:R-:W-:-:S06]  /*1b90*/  IADD3 R6, PT, PT, R12, 0xffffffe, RZ ;  /* 0x0ffffffe0c067810 */ /* 0x001fcc0007ffe0ff */
[----:B------:R0:W1:Y:S02]  /*1ba0*/  F2I.FTZ.U32.TRUNC.NTZ R7, R6 ;  /* 0x0000000600077305 */ /* 0x000064000021f000 */
[----:B0-----:R-:W-:Y:S02]  /*1bb0*/  IMAD.MOV.U32 R6, RZ, RZ, RZ ;  /* 0x000000ffff067224 */ /* 0x001fe400078e00ff */
[----:B-1----:R-:W-:-:S04]  /*1bc0*/  IMAD.MOV R9, RZ, RZ, -R7 ;  /* 0x000000ffff097224 */ /* 0x002fc800078e0a07 */
[----:B------:R-:W-:-:S04]  /*1bd0*/  IMAD R9, R9, R14, RZ ;  /* 0x0000000e09097224 */ /* 0x000fc800078e02ff */
[----:B------:R-:W-:Y:S02]  /*1be0*/  IMAD.HI.U32 R7, R7, R9, R6 ;  /* 0x0000000907077227 */ /* 0x000fe400078e0006 */
[----:B------:R-:W0:Y:S04]  /*1bf0*/  I2F.RP R9, R5 ;  /* 0x0000000500097306 */ /* 0x000e280000209400 */
[----:B------:R-:W-:-:S04]  /*1c00*/  IMAD.HI.U32 R6, R7, R8, RZ ;  /* 0x0000000807067227 */ /* 0x000fc800078e00ff */
[----:B------:R-:W-:Y:S01]  /*1c10*/  IMAD R7, R6, R11, R8 ;  /* 0x0000000b06077224 */ /* 0x000fe200078e0208 */
[----:B------:R-:W-:Y:S02]  /*1c20*/  LOP3.LUT R8, R17, R2, RZ, 0x3c, !PT ;  /* 0x0000000211087212 */ /* 0x000fe400078e3cff */
[----:B------:R-:W-:Y:S02]  /*1c30*/  IABS R11, R3 ;  /* 0x00000003000b7213 */ /* 0x000fe40000000000 */
[----:B------:R-:W-:Y:S01]  /*1c40*/  ISETP.GT.U32.AND P1, PT, R14, R7, PT ;  /* 0x000000070e00720c */ /* 0x000fe20003f24070 */
[----:B0-----:R-:W0:Y:S01]  /*1c50*/  MUFU.RCP R9, R9 ;  /* 0x0000000900097308 */ /* 0x001e220000001000 */
[----:B------:R-:W-:Y:S01]  /*1c60*/  ISETP.GE.AND P2, PT, R8, RZ, PT ;  /* 0x000000ff0800720c */ /* 0x000fe20003f46270 */
[----:B------:R-:W-:-:S10]  /*1c70*/  IMAD.MOV R11, RZ, RZ, -R11 ;  /* 0x000000ffff0b7224 */ /* 0x000fd400078e0a0b */
[----:B------:R-:W-:Y:S01]  /*1c80*/  @!P1 IMAD.IADD R7, R7, 0x1, -R14 ;  /* 0x0000000107079824 */ /* 0x000fe200078e0a0e */
[----:B------:R-:W-:Y:S02]  /*1c90*/  @!P1 IADD3 R6, PT, PT, R6, 0x1, RZ ;  /* 0x0000000106069810 */ /* 0x000fe40007ffe0ff */
[----:B------:R-:W-:Y:S02]  /*1ca0*/  ISETP.NE.AND P1, PT, R2, RZ, PT ;  /* 0x000000ff0200720c */ /* 0x000fe40003f25270 */
[----:B------:R-:W-:Y:S01]  /*1cb0*/  ISETP.GE.U32.AND P0, PT, R7, R14, PT ;  /* 0x0000000e0700720c */ /* 0x000fe20003f06070 */
[----:B0-----:R-:W-:-:S04]  /*1cc0*/  VIADD R10, R9, 0xffffffe ;  /* 0x0ffffffe090a7836 */ /* 0x001fc80000000000 */
[----:B------:R-:W0:Y:S08]  /*1cd0*/  F2I.FTZ.U32.TRUNC.NTZ R7, R10 ;  /* 0x0000000a00077305 */ /* 0x000e30000021f000 */
[----:B------:R-:W-:-:S04]  /*1ce0*/  @P0 VIADD R6, R6, 0x1 ;  /* 0x0000000106060836 */ /* 0x000fc80000000000 */
[----:B------:R-:W-:Y:S01]  /*1cf0*/  IMAD.MOV.U32 R12, RZ, RZ, R6 ;  /* 0x000000ffff0c7224 */ /* 0x000fe200078e0006 */
[----:B0-----:R-:W-:-:S03]  /*1d00*/  IADD3 R6, PT, PT, RZ, -R7, RZ ;  /* 0x80000007ff067210 */ /* 0x001fc60007ffe0ff */
[----:B------:R-:W-:Y:S01]  /*1d10*/  @!P2 IMAD.MOV R12, RZ, RZ, -R12 ;  /* 0x000000ffff0ca224 */ /* 0x000fe200078e0a0c */
[----:B------:R-:W-:Y:S01]  /*1d20*/  @!P1 LOP3.LUT R12, RZ, R2, RZ, 0x33, !PT ;  /* 0x00000002ff0c9212 */ /* 0x000fe200078e33ff */
[----:B------:R-:W-:Y:S02]  /*1d30*/  IMAD R9, R6, R5, RZ ;  /* 0x0000000506097224 */ /* 0x000fe400078e02ff */
[----:B------:R-:W-:Y:S01]  /*1d40*/  HFMA2 R6, -RZ, RZ, 0, 0 ;  /* 0x00000000ff067431 */ /* 0x000fe200000001ff */
[----:B------:R-:W-:-:S04]  /*1d50*/  IABS R8, R12 ;  /* 0x0000000c00087213 */ /* 0x000fc80000000000 */
[----:B------:R-:W-:-:S04]  /*1d60*/  IMAD.HI.U32 R6, R7, R9, R6 ;  /* 0x0000000907067227 */ /* 0x000fc800078e0006 */
[----:B------:R-:W-:Y:S02]  /*1d70*/  IMAD.MOV.U32 R7, RZ, RZ, R8 ;  /* 0x000000ffff077224 */ /* 0x000fe400078e0008 */
[----:B------:R-:W-:Y:S02]  /*1d80*/  IMAD.MOV.U32 R8, RZ, RZ, R11 ;  /* 0x000000ffff087224 */ /* 0x000fe400078e000b */
[----:B------:R-:W-:-:S04]  /*1d90*/  IMAD.HI.U32 R6, R6, R7, RZ ;  /* 0x0000000706067227 */ /* 0x000fc800078e00ff */
[----:B------:R-:W-:Y:S02]  /*1da0*/  IMAD R8, R6, R8, R7 ;  /* 0x0000000806087224 */ /* 0x000fe400078e0207 */
[----:B------:R-:W-:-:S03]  /*1db0*/  IMAD.MOV R7, RZ, RZ, -R12 ;  /* 0x000000ffff077224 */ /* 0x000fc600078e0a0c */
[----:B------:R-:W-:Y:S01]  /*1dc0*/  ISETP.GT.U32.AND P1, PT, R5, R8, PT ;  /* 0x000000080500720c */ /* 0x000fe20003f24070 */
[----:B------:R-:W-:-:S12]  /*1dd0*/  IMAD R2, R2, R7, R17 ;  /* 0x0000000702027224 */ /* 0x000fd800078e0211 */
[-C--:B------:R-:W-:Y:S01]  /*1de0*/  @!P1 IADD3 R8, PT, PT, R8, -R5.reuse, RZ ;  /* 0x8000000508089210 */ /* 0x080fe20007ffe0ff */
[----:B------:R-:W-:Y:S01]  /*1df0*/  @!P1 VIADD R6, R6, 0x1 ;  /* 0x0000000106069836 */ /* 0x000fe20000000000 */
[----:B------:R-:W-:Y:S02]  /*1e00*/  ISETP.NE.AND P1, PT, R3, RZ, PT ;  /* 0x000000ff0300720c */ /* 0x000fe40003f25270 */
[----:B------:R-:W-:Y:S02]  /*1e10*/  ISETP.GE.U32.AND P0, PT, R8, R5, PT ;  /* 0x000000050800720c */ /* 0x000fe40003f06070 */
[----:B------:R-:W-:-:S04]  /*1e20*/  LOP3.LUT R5, R12, R3, RZ, 0x3c, !PT ;  /* 0x000000030c057212 */ /* 0x000fc800078e3cff */
[----:B------:R-:W-:Y:S02]  /*1e30*/  ISETP.GE.AND P2, PT, R5, RZ, PT ;  /* 0x000000ff0500720c */ /* 0x000fe40003f46270 */
[----:B------:R-:W-:Y:S01]  /*1e40*/  LEA R5, R0, R1, 0x2 ;  /* 0x0000000100057211 */ /* 0x000fe200078e10ff */
[----:B------:R-:W-:-:S04]  /*1e50*/  IMAD R0, R4, 0x4, R1 ;  /* 0x0000000404007824 */ /* 0x000fc800078e0201 */
[----:B------:R-:W-:Y:S01]  /*1e60*/  @P0 VIADD R6, R6, 0x1 ;  /* 0x0000000106060836 */ /* 0x000fe20000000000 */
[----:B------:R2:W-:Y:S05]  /*1e70*/  STL [R5], R2 ;  /* 0x0000000205007387 */ /* 0x0005ea0000100800 */
[----:B------:R-:W-:Y:S02]  /*1e80*/  @!P2 IADD3 R6, PT, PT, -R6, RZ, RZ ;  /* 0x000000ff0606a210 */ /* 0x000fe40007ffe1ff */
[----:B------:R-:W-:-:S04]  /*1e90*/  @!P1 LOP3.LUT R6, RZ, R3, RZ, 0x33, !PT ;  /* 0x00000003ff069212 */ /* 0x000fc800078e33ff */
[----:B------:R-:W-:Y:S01]  /*1ea0*/  MOV R17, R6 ;  /* 0x0000000600117202 */ /* 0x000fe20000000f00 */
[----:B------:R-:W-:-:S04]  /*1eb0*/  IMAD.MOV R8, RZ, RZ, -R6 ;  /* 0x000000ffff087224 */ /* 0x000fc800078e0a06 */
[----:B------:R-:W-:Y:S02]  /*1ec0*/  IMAD R3, R3, R8, R12 ;  /* 0x0000000803037224 */ /* 0x000fe400078e020c */
[----:B------:R-:W-:-:S03]  /*1ed0*/  IMAD.MOV.U32 R12, RZ, RZ, R4 ;  /* 0x000000ffff0c7224 */ /* 0x000fc600078e0004 */
[----:B------:R2:W-:Y:S04]  /*1ee0*/  STL [R0], R3 ;  /* 0x0000000300007387 */ /* 0x0005e80000100800 */
.L_x_5:
[----:B------:R-:W-:Y:S05]  /*1ef0*/  BRA.U UP1, `(.L_x_3) ;  /* 0x0000000101707547 */ /* 0x000fea000b800000 */
[----:B012---:R-:W0:Y:S01]  /*1f00*/  LDC.64 R2, c[0x0][0x388] ;  /* 0x0000e200ff027b82 */ /* 0x007e220000000a00 */
[----:B------:R-:W-:-:S04]  /*1f10*/  VIADD R12, R12, 0xffffffff ;  /* 0xffffffff0c0c7836 */ /* 0x000fc80000000000 */
[----:B0-----:R-:W-:-:S06]  /*1f20*/  IMAD.WIDE.U32 R2, R12, 0x4, R2 ;  /* 0x000000040c027825 */ /* 0x001fcc00078e0002 */
[----:B------:R0:W2:Y:S01]  /*1f30*/  LDG.E R3, desc[UR8][R2.64] ;  /* 0x0000000802037981 */ /* 0x0000a2000c1e1900 */
[----:B------:R-:W-:Y:S02]  /*1f40*/  ISETP.GE.AND P2, PT, R17, RZ, PT ;  /* 0x000000ff1100720c */ /* 0x000fe40003f46270 */
[----:B0-----:R-:W-:Y:S02]  /*1f50*/  IABS R2, R17 ;  /* 0x0000001100027213 */ /* 0x001fe40000000000 */
[-C--:B--2---:R-:W-:Y:S02]  /*1f60*/  IABS R6, R3.reuse ;  /* 0x0000000300067213 */ /* 0x084fe40000000000 */
[----:B------:R-:W-:Y:S02]  /*1f70*/  IABS R8, R3 ;  /* 0x0000000300087213 */ /* 0x000fe40000000000 */
[----:B------:R-:W0:Y:S08]  /*1f80*/  I2F.RP R0, R6 ;  /* 0x0000000600007306 */ /* 0x000e300000209400 */
[----:B0-----:R-:W0:Y:S02]  /*1f90*/  MUFU.RCP R0, R0 ;  /* 0x0000000000007308 */ /* 0x001e240000001000 */
[----:B0-----:R-:W-:-:S02]  /*1fa0*/  VIADD R4, R0, 0xffffffe ;  /* 0x0ffffffe00047836 */ /* 0x001fc40000000000 */
[----:B------:R-:W-:-:S04]  /*1fb0*/  IMAD.MOV R0, RZ, RZ, -R8 ;  /* 0x000000ffff007224 */ /* 0x000fc800078e0a08 */
[----:B------:R0:W1:Y:S02]  /*1fc0*/  F2I.FTZ.U32.TRUNC.NTZ R5, R4 ;  /* 0x0000000400057305 */ /* 0x000064000021f000 */
[----:B0-----:R-:W-:Y:S01]  /*1fd0*/  IMAD.MOV.U32 R4, RZ, RZ, RZ ;  /* 0x000000ffff047224 */ /* 0x001fe200078e00ff */
[----:B-1----:R-:W-:-:S05]  /*1fe0*/  IADD3 R7, PT, PT, RZ, -R5, RZ ;  /* 0x80000005ff077210 */ /* 0x002fca0007ffe0ff */
[----:B------:R-:W-:-:S04]  /*1ff0*/  IMAD R7, R7, R6, RZ ;  /* 0x0000000607077224 */ /* 0x000fc800078e02ff */
[----:B------:R-:W-:-:S06]  /*2000*/  IMAD.HI.U32 R5, R5, R7, R4 ;  /* 0x0000000705057227 */ /* 0x000fcc00078e0004 */
[----:B------:R-:W-:-:S04]  /*2010*/  IMAD.HI.U32 R5, R5, R2, RZ ;  /* 0x0000000205057227 */ /* 0x000fc800078e00ff */
[----:B------:R-:W-:Y:S01]  /*2020*/  IMAD R5, R5, R0, R2 ;  /* 0x0000000005057224 */ /* 0x000fe200078e0202 */
[----:B------:R-:W-:-:S04]  /*2030*/  LEA R0, R12, R1, 0x2 ;  /* 0x000000010c007211 */ /* 0x000fc800078e10ff */
[----:B------:R-:W-:-:S13]  /*2040*/  ISETP.GT.U32.AND P0, PT, R6, R5, PT ;  /* 0x000000050600720c */ /* 0x000fda0003f04070 */
[----:B------:R-:W-:Y:S02]  /*2050*/  @!P0 IADD3 R5, PT, PT, R5, -R6, RZ ;  /* 0x8000000605058210 */ /* 0x000fe40007ffe0ff */
[----:B------:R-:W-:Y:S02]  /*2060*/  ISETP.NE.AND P0, PT, R3, RZ, PT ;  /* 0x000000ff0300720c */ /* 0x000fe40003f05270 */
[----:B------:R-:W-:-:S13]  /*2070*/  ISETP.GT.U32.AND P1, PT, R6, R5, PT ;  /* 0x000000050600720c */ /* 0x000fda0003f24070 */
[----:B------:R-:W-:-:S04]  /*2080*/  @!P1 IMAD.IADD R5, R5, 0x1, -R6 ;  /* 0x0000000105059824 */ /* 0x000fc800078e0a06 */
[----:B------:R-:W-:Y:S01]  /*2090*/  @!P2 IMAD.MOV R5, RZ, RZ, -R5 ;  /* 0x000000ffff05a224 */ /* 0x000fe200078e0a05 */
[----:B------:R-:W-:-:S05]  /*20a0*/  @!P0 LOP3.LUT R5, RZ, R3, RZ, 0x33, !PT ;  /* 0x00000003ff058212 */ /* 0x000fca00078e33ff */
[----:B------:R3:W-:Y:S02]  /*20b0*/  STL [R0], R5 ;  /* 0x0000000500007387 */ /* 0x0007e40000100800 */
.L_x_3:
[----:B0123--:R-:W0:Y:S01]  /*20c0*/  LDC.64 R4, c[0x0][0x388] ;  /* 0x0000e200ff047b82 */ /* 0x00fe220000000a00 */
[----:B------:R-:W-:Y:S01]  /*20d0*/  IMAD.MOV.U32 R0, RZ, RZ, RZ ;  /* 0x000000ffff007224 */ /* 0x000fe200078e00ff */
[----:B------:R-:W1:Y:S06]  /*20e0*/  LDCU UR6, c[0x0][0x39c] ;  /* 0x00007380ff0677ac */ /* 0x000e6c0008000800 */
.L_x_6:
[----:B0-----:R-:W-:-:S04]  /*20f0*/  IMAD.WIDE.U32 R2, R0, 0x4, R4 ;  /* 0x0000000400027825 */ /* 0x001fc800078e0004 */
[C---:B------:R-:W-:Y:S02]  /*2100*/  IMAD R6, R0.reuse, 0x4, R1 ;  /* 0x0000000400067824 */ /* 0x040fe400078e0201 */
[----:B------:R-:W2:Y:S04]  /*2110*/  LDG.E R3, desc[UR8][R2.64] ;  /* 0x0000000802037981 */ /* 0x000ea8000c1e1900 */
[----:B------:R-:W2:Y:S01]  /*2120*/  LDL R6, [R6] ;  /* 0x0000000006067983 */ /* 0x000ea20000100800 */
[----:B------:R-:W-:Y:S02]  /*2130*/  IADD3 R0, PT, PT, R0, 0x1, RZ ;  /* 0x0000000100007810 */ /* 0x000fe40007ffe0ff */
[----:B--2---:R-:W-:-:S13]  /*2140*/  ISETP.GE.AND P0, PT, R6, R3, PT ;  /* 0x000000030600720c */ /* 0x004fda0003f06270 */
[----:B-1----:R-:W-:Y:S05]  /*2150*/  @P0 EXIT ;  /* 0x000000000000094d */ /* 0x002fea0003800000 */
[----:B------:R-:W-:-:S13]  /*2160*/  ISETP.NE.AND P0, PT, R0, UR6, PT ;  /* 0x0000000600007c0c */ /* 0x000fda000bf05270 */
[----:B------:R-:W-:Y:S05]  /*2170*/  @P0 BRA `(.L_x_6) ;  /* 0xfffffffc00dc0947 */ /* 0x000fea000383ffff */
[----:B------:R-:W-:Y:S01]  /*2180*/  UISETP.GE.U32.AND UP1, UPT, UR6, 0x10, UPT ;  /* 0x000000100600788c */ /* 0x000fe2000bf26070 */
[----:B------:R-:W-:Y:S01]  /*2190*/  IMAD.MOV.U32 R0, RZ, RZ, RZ ;  /* 0x000000ffff007224 */ /* 0x000fe200078e00ff */
[----:B------:R-:W-:Y:S01]  /*21a0*/  ULOP3.LUT UR10, UR6, 0xf, URZ, 0xc0, !UPT ;  /* 0x0000000f060a7892 */ /* 0x000fe2000f8ec0ff */
[----:B------:R-:W-:-:S03]  /*21b0*/  IMAD.MOV.U32 R21, RZ, RZ, RZ ;  /* 0x000000ffff157224 */ /* 0x000fc600078e00ff */
[----:B------:R-:W-:-:S03]  /*21c0*/  UISETP.NE.AND UP0, UPT, UR10, URZ, UPT ;  /* 0x000000ff0a00728c */ /* 0x000fc6000bf05270 */
[----:B------:R-:W-:Y:S08]  /*21d0*/  BRA.U !UP1, `(.L_x_7) ;  /* 0x0000000109e07547 */ /* 0x000ff0000b800000 */
[----:B------:R-:W0:Y:S01]  /*21e0*/  LDCU.64 UR4, c[0x0][0x390] ;  /* 0x00007200ff0477ac */ /* 0x000e220008000a00 */
[----:B------:R-:W-:Y:S01]  /*21f0*/  IADD3 R14, PT, PT, R1, 0x20, RZ ;  /* 0x00000020010e7810 */ /* 0x000fe20007ffe0ff */
[----:B------:R-:W-:Y:S01]  /*2200*/  IMAD.MOV.U32 R21, RZ, RZ, RZ ;  /* 0x000000ffff157224 */ /* 0x000fe200078e00ff */
[----:B------:R-:W-:-:S04]  /*2210*/  ULOP3.LUT UR11, UR6, 0x7ffffff0, URZ, 0xc0, !UPT ;  /* 0x7ffffff0060b7892 */ /* 0x000fc8000f8ec0ff */
[----:B------:R-:W-:Y:S02]  /*2220*/  UIADD3 UR12, UPT, UPT, -UR11, URZ, URZ ;  /* 0x000000ff0b0c7290 */ /* 0x000fe4000fffe1ff */
[----:B------:R-:W-:Y:S01]  /*2230*/  IMAD.U32 R0, RZ, RZ, UR11 ;  /* 0x0000000bff007e24 */ /* 0x000fe2000f8e00ff */
[----:B0-----:R-:W-:-:S04]  /*2240*/  UIADD3 UR4, UP1, UPT, UR4, 0x20, URZ ;  /* 0x0000002004047890 */ /* 0x001fc8000ff3e0ff */
[----:B------:R-:W-:Y:S02]  /*2250*/  UIADD3.X UR5, UPT, UPT, URZ, UR5, URZ, UP1, !UPT ;  /* 0x00000005ff057290 */ /* 0x000fe40008ffe4ff */
[----:B------:R-:W-:-:S04]  /*2260*/  MOV R2, UR4 ;  /* 0x0000000400027c02 */ /* 0x000fc80008000f00 */
[----:B------:R-:W-:-:S07]  /*2270*/  IMAD.U32 R3, RZ, RZ, UR5 ;  /* 0x00000005ff037e24 */ /* 0x000fce000f8e00ff */
.L_x_8:
[----:B------:R-:W2:Y:S04]  /*2280*/  LDL.64 R10, [R14+-0x20] ;  /* 0xffffe0000e0a7983 */ /* 0x000ea80000100a00 */
[----:B------:R-:W2:Y:S04]  /*2290*/  LDG.E R20, desc[UR8][R2.64+-0x20] ;  /* 0xffffe00802147981 */ /* 0x000ea8000c1e1900 */
[----:B------:R-:W3:Y:S04]  /*22a0*/  LDG.E R22, desc[UR8][R2.64+-0x1c] ;  /* 0xffffe40802167981 */ /* 0x000ee8000c1e1900 */
[----:B------:R-:W4:Y:S04]  /*22b0*/  LDL.64 R12, [R14+-0x18] ;  /* 0xffffe8000e0c7983 */ /* 0x000f280000100a00 */
[----:B------:R-:W4:Y:S04]  /*22c0*/  LDG.E R23, desc[UR8][R2.64+-0x18] ;  /* 0xffffe80802177981 */ /* 0x000f28000c1e1900 */
[----:B------:R-:W5:Y:S04]  /*22d0*/  LDG.E R24, desc[UR8][R2.64+-0x14] ;  /* 0xffffec0802187981 */ /* 0x000f68000c1e1900 */
[----:B------:R-:W5:Y:S04]  /*22e0*/  LDL.64 R8, [R14+-0x10] ;  /* 0xfffff0000e087983 */ /* 0x000f680000100a00 */
[----:B------:R-:W5:Y:S04]  /*22f0*/  LDG.E R19, desc[UR8][R2.64+-0x10] ;  /* 0xfffff00802137981 */ /* 0x000f68000c1e1900 */
[----:B------:R-:W5:Y:S04]  /*2300*/  LDG.E R18, desc[UR8][R2.64+-0xc] ;  /* 0xfffff40802127981 */ /* 0x000f68000c1e1900 */
[----:B------:R-:W5:Y:S04]  /*2310*/  LDL.64 R4, [R14+-0x8] ;  /* 0xfffff8000e047983 */ /* 0x000f680000100a00 */
[----:B------:R-:W5:Y:S04]  /*2320*/  LDG.E R15, desc[UR8][R2.64+-0x8] ;  /* 0xfffff808020f7981 */ /* 0x000f68000c1e1900 */
[----:B------:R-:W5:Y:S04]  /*2330*/  LDG.E R16, desc[UR8][R2.64+-0x4] ;  /* 0xfffffc0802107981 */ /* 0x000f68000c1e1900 */
[----:B------:R-:W5:Y:S04]  /*2340*/  LDL.64 R6, [R14] ;  /* 0x000000000e067983 */ /* 0x000f680000100a00 */
[----:B------:R-:W5:Y:S01]  /*2350*/  LDG.E R17, desc[UR8][R2.64] ;  /* 0x0000000802117981 */ /* 0x000f62000c1e1900 */
[----:B--2---:R-:W-:-:S03]  /*2360*/  IMAD R10, R10, R20, R21 ;  /* 0x000000140a0a7224 */ /* 0x004fc600078e0215 */
[----:B------:R-:W2:Y:S01]  /*2370*/  LDG.E R20, desc[UR8][R2.64+0x4] ;  /* 0x0000040802147981 */ /* 0x000ea2000c1e1900 */
[----:B---3--:R-:W-:-:S03]  /*2380*/  IMAD R22, R11, R22, R10 ;  /* 0x000000160b167224 */ /* 0x008fc600078e020a */
[----:B------:R-:W3:Y:S04]  /*2390*/  LDL.64 R10, [R14+0x8] ;  /* 0x000008000e0a7983 */ /* 0x000ee80000100a00 */
[----:B------:R-:W3:Y:S01]  /*23a0*/  LDG.E R21, desc[UR8][R2.64+0x8] ;  /* 0x0000080802157981 */ /* 0x000ee2000c1e1900 */
[----:B----4-:R-:W-:-:S03]  /*23b0*/  IMAD R12, R12, R23, R22 ;  /* 0x000000170c0c7224 */ /* 0x010fc600078e0216 */
[----:B------:R-:W4:Y:S01]  /*23c0*/  LDG.E R22, desc[UR8][R2.64+0xc] ;  /* 0x00000c0802167981 */ /* 0x000f22000c1e1900 */
[----:B-----5:R-:W-:-:S03]  /*23d0*/  IMAD R24, R13, R24, R12 ;  /* 0x000000180d187224 */ /* 0x020fc600078e020c */
[----:B------:R-:W5:Y:S04]  /*23e0*/  LDL.64 R12, [R14+0x10] ;  /* 0x000010000e0c7983 */ /* 0x000f680000100a00 */
[----:B------:R-:W5:Y:S01]  /*23f0*/  LDG.E R23, desc[UR8][R2.64+0x10] ;  /* 0x0000100802177981 */ /* 0x000f62000c1e1900 */
[----:B------:R-:W-:-:S03]  /*2400*/  IMAD R8, R8, R19, R24 ;  /* 0x0000001308087224 */ /* 0x000fc600078e0218 */
[----:B------:R-:W5:Y:S01]  /*2410*/  LDG.E R24, desc[UR8][R2.64+0x14] ;  /* 0x0000140802187981 */ /* 0x000f62000c1e1900 */
[----:B------:R-:W-:-:S03]  /*2420*/  IMAD R25, R9, R18, R8 ;  /* 0x0000001209197224 */ /* 0x000fc600078e0208 */
[----:B------:R0:W5:Y:S04]  /*2430*/  LDL.64 R8, [R14+0x18] ;  /* 0x000018000e087983 */ /* 0x0001680000100a00 */
[----:B------:R-:W5:Y:S04]  /*2440*/  LDG.E R19, desc[UR8][R2.64+0x18] ;  /* 0x0000180802137981 */ /* 0x000f68000c1e1900 */
[----:B------:R1:W5:Y:S01]  /*2450*/  LDG.E R18, desc[UR8][R2.64+0x1c] ;  /* 0x00001c0802127981 */ /* 0x000362000c1e1900 */
[----:B------:R-:W-:Y:S01]  /*2460*/  IMAD R4, R4, R15, R25 ;  /* 0x0000000f04047224 */ /* 0x000fe200078e0219 */
[----:B------:R-:W-:Y:S01]  /*2470*/  UIADD3 UR12, UPT, UPT, UR12, 0x10, URZ ;  /* 0x000000100c0c7890 */ /* 0x000fe2000fffe0ff */
[----:B0-----:R-:W-:-:S02]  /*2480*/  IADD3 R14, PT, PT, R14, 0x40, RZ ;  /* 0x000000400e0e7810 */ /* 0x001fc40007ffe0ff */
[----:B------:R-:W-:Y:S01]  /*2490*/  IMAD R4, R5, R16, R4 ;  /* 0x0000001005047224 */ /* 0x000fe200078e0204 */
[----:B------:R-:W-:-:S03]  /*24a0*/  UISETP.NE.AND UP1, UPT, UR12, URZ, UPT ;  /* 0x000000ff0c00728c */ /* 0x000fc6000bf25270 */
[----:B------:R-:W-:Y:S01]  /*24b0*/  IMAD R4, R6, R17, R4 ;  /* 0x0000001106047224 */ /* 0x000fe200078e0204 */
[----:B-1----:R-:W-:-:S05]  /*24c0*/  IADD3 R2, P0, PT, R2, 0x40, RZ ;  /* 0x0000004002027810 */ /* 0x002fca0007f1e0ff */
[----:B------:R-:W-:Y:S02]  /*24d0*/  IMAD.X R3, RZ, RZ, R3, P0 ;  /* 0x000000ffff037224 */ /* 0x000fe400000e0603 */
[----:B--2---:R-:W-:-:S04]  /*24e0*/  IMAD R4, R7, R20, R4 ;  /* 0x0000001407047224 */ /* 0x004fc800078e0204 */
[----:B---3--:R-:W-:-:S04]  /*24f0*/  IMAD R4, R10, R21, R4 ;  /* 0x000000150a047224 */ /* 0x008fc800078e0204 */
[----:B----4-:R-:W-:-:S04]  /*2500*/  IMAD R4, R11, R22, R4 ;  /* 0x000000160b047224 */ /* 0x010fc800078e0204 */
[----:B-----5:R-:W-:-:S04]  /*2510*/  IMAD R4, R12, R23, R4 ;  /* 0x000000170c047224 */ /* 0x020fc800078e0204 */
[----:B------:R-:W-:-:S04]  /*2520*/  IMAD R4, R13, R24, R4 ;  /* 0x000000180d047224 */ /* 0x000fc800078e0204 */
[----:B------:R-:W-:-:S04]  /*2530*/  IMAD R4, R8, R19, R4 ;  /* 0x0000001308047224 */ /* 0x000fc800078e0204 */
[----:B------:R-:W-:Y:S01]  /*2540*/  IMAD R21, R9, R18, R4 ;  /* 0x0000001209157224 */ /* 0x000fe200078e0204 */
[----:B------:R-:W-:Y:S06]  /*2550*/  BRA.U UP1, `(.L_x_8) ;  /* 0xfffffffd01487547 */ /* 0x000fec000b83ffff */
.L_x_7:
[----:B------:R-:W-:Y:S05]  /*2560*/  BRA.U !UP0, `(.L_x_9) ;  /* 0x0000000108f87547 */ /* 0x000fea000b800000 */
[----:B------:R-:W-:Y:S02]  /*2570*/  UISETP.GE.U32.AND UP0, UPT, UR10, 0x8, UPT ;  /* 0x000000080a00788c */ /* 0x000fe4000bf06070 */
[----:B------:R-:W-:-:S07]  /*2580*/  UISETP.NE.AND UP1, UPT, UR7, URZ, UPT ;  /* 0x000000ff0700728c */ /* 0x000fce000bf25270 */
[----:B------:R-:W-:Y:S05]  /*2590*/  BRA.U !UP0, `(.L_x_10) ;  /* 0x0000000108607547 */ /* 0x000fea000b800000 */
[----:B------:R-:W0:Y:S01]  /*25a0*/  LDC.64 R10, c[0x0][0x390] ;  /* 0x0000e400ff0a7b82 */ /* 0x000e220000000a00 */
[----:B------:R-:W-:-:S05]  /*25b0*/  IMAD R12, R0, 0x4, R1 ;  /* 0x00000004000c7824 */ /* 0x000fca00078e0201 */
[----:B------:R-:W2:Y:S04]  /*25c0*/  LDL.64 R8, [R12] ;  /* 0x000000000c087983 */ /* 0x000ea80000100a00 */
[----:B------:R-:W3:Y:S04]  /*25d0*/  LDL.64 R4, [R12+0x8] ;  /* 0x000008000c047983 */ /* 0x000ee80000100a00 */
[----:B------:R-:W4:Y:S04]  /*25e0*/  LDL.64 R2, [R12+0x10] ;  /* 0x000010000c027983 */ /* 0x000f280000100a00 */
[----:B------:R-:W5:Y:S01]  /*25f0*/  LDL.64 R6, [R12+0x18] ;  /* 0x000018000c067983 */ /* 0x000f620000100a00 */
[----:B0-----:R-:W-:-:S05]  /*2600*/  IMAD.WIDE.U32 R10, R0, 0x4, R10 ;  /* 0x00000004000a7825 */ /* 0x001fca00078e000a */
[----:B------:R-:W2:Y:S04]  /*2610*/  LDG.E R13, desc[UR8][R10.64] ;  /* 0x000000080a0d7981 */ /* 0x000ea8000c1e1900 */
[----:B------:R-:W3:Y:S04]  /*2620*/  LDG.E R14, desc[UR8][R10.64+0x4] ;  /* 0x000004080a0e7981 */ /* 0x000ee8000c1e1900 */
[----:B------:R-:W4:Y:S04]  /*2630*/  LDG.E R15, desc[UR8][R10.64+0x8] ;  /* 0x000008080a0f7981 */ /* 0x000f28000c1e1900 */
[----:B------:R-:W5:Y:S04]  /*2640*/  LDG.E R16, desc[UR8][R10.64+0xc] ;  /* 0x00000c080a107981 */ /* 0x000f68000c1e1900 */
[----:B------:R-:W5:Y:S04]  /*2650*/  LDG.E R17, desc[UR8][R10.64+0x10] ;  /* 0x000010080a117981 */ /* 0x000f68000c1e1900 */
[----:B------:R-:W5:Y:S04]  /*2660*/  LDG.E R18, desc[UR8][R10.64+0x14] ;  /* 0x000014080a127981 */ /* 0x000f68000c1e1900 */
[----:B------:R-:W5:Y:S04]  /*2670*/  LDG.E R19, desc[UR8][R10.64+0x18] ;  /* 0x000018080a137981 */ /* 0x000f68000c1e1900 */
[----:B------:R-:W5:Y:S01]  /*2680*/  LDG.E R20, desc[UR8][R10.64+0x1c] ;  /* 0x00001c080a147981 */ /* 0x000f62000c1e1900 */
[----:B------:R-:W-:-:S02]  /*2690*/  VIADD R0, R0, 0x8 ;  /* 0x0000000800007836 */ /* 0x000fc40000000000 */
[----:B--2---:R-:W-:-:S04]  /*26a0*/  IMAD R8, R8, R13, R21 ;  /* 0x0000000d08087224 */ /* 0x004fc800078e0215 */
[----:B---3--:R-:W-:-:S04]  /*26b0*/  IMAD R9, R14, R9, R8 ;  /* 0x000000090e097224 */ /* 0x008fc800078e0208 */
[----:B----4-:R-:W-:-:S04]  /*26c0*/  IMAD R4, R4, R15, R9 ;  /* 0x0000000f04047224 */ /* 0x010fc800078e0209 */
[----:B-----5:R-:W-:-:S04]  /*26d0*/  IMAD R5, R16, R5, R4 ;  /* 0x0000000510057224 */ /* 0x020fc800078e0204 */
[----:B------:R-:W-:-:S04]  /*26e0*/  IMAD R2, R2, R17, R5 ;  /* 0x0000001102027224 */ /* 0x000fc800078e0205 */
[----:B------:R-:W-:-:S04]  /*26f0*/  IMAD R3, R18, R3, R2 ;  /* 0x0000000312037224 */ /* 0x000fc800078e0202 */
[----:B------:R-:W-:-:S04]  /*2700*/  IMAD R6, R6, R19, R3 ;  /* 0x0000001306067224 */ /* 0x000fc800078e0203 */
[----:B------:R-:W-:-:S07]  /*2710*/  IMAD R21, R20, R7, R6 ;  /* 0x0000000714157224 */ /* 0x000fce00078e0206 */
.L_x_10:
[----:B------:R-:W-:Y:S05]  /*2720*/  BRA.U !UP1, `(.L_x_9) ;  /* 0x0000000109887547 */ /* 0x000fea000b800000 */
[----:B------:R-:W-:Y:S02]  /*2730*/  UISETP.GE.U32.AND UP0, UPT, UR7, 0x4, UPT ;  /* 0x000000040700788c */ /* 0x000fe4000bf06070 */
[----:B------:R-:W-:-:S04]  /*2740*/  ULOP3.LUT UR4, UR6, 0x3, URZ, 0xc0, !UPT ;  /* 0x0000000306047892 */ /* 0x000fc8000f8ec0ff */
[----:B------:R-:W-:-:S03]  /*2750*/  UISETP.NE.AND UP1, UPT, UR4, URZ, UPT ;  /* 0x000000ff0400728c */ /* 0x000fc6000bf25270 */
[----:B------:R-:W-:Y:S08]  /*2760*/  BRA.U !UP0, `(.L_x_11) ;  /* 0x0000000108387547 */ /* 0x000ff0000b800000 */
[----:B------:R-:W0:Y:S01]  /*2770*/  LDC.64 R2, c[0x0][0x390] ;  /* 0x0000e400ff027b82 */ /* 0x000e220000000a00 */
[----:B------:R-:W-:-:S05]  /*2780*/  LEA R4, R0, R1, 0x2 ;  /* 0x0000000100047211 */ /* 0x000fca00078e10ff */
[----:B------:R-:W2:Y:S04]  /*2790*/  LDL.64 R6, [R4] ;  /* 0x0000000004067983 */ /* 0x000ea80000100a00 */
[----:B------:R-:W3:Y:S01]  /*27a0*/  LDL.64 R10, [R4+0x8] ;  /* 0x00000800040a7983 */ /* 0x000ee20000100a00 */
[----:B0-----:R-:W-:-:S05]  /*27b0*/  IMAD.WIDE.U32 R2, R0, 0x4, R2 ;  /* 0x0000000400027825 */ /* 0x001fca00078e0002 */
[----:B------:R-:W2:Y:S04]  /*27c0*/  LDG.E R5, desc[UR8][R2.64] ;  /* 0x0000000802057981 */ /* 0x000ea8000c1e1900 */
[----:B------:R-:W4:Y:S04]  /*27d0*/  LDG.E R8, desc[UR8][R2.64+0x4] ;  /* 0x0000040802087981 */ /* 0x000f28000c1e1900 */
[----:B------:R-:W3:Y:S04]  /*27e0*/  LDG.E R9, desc[UR8][R2.64+0x8] ;  /* 0x0000080802097981 */ /* 0x000ee8000c1e1900 */
[----:B------:R-:W5:Y:S01]  /*27f0*/  LDG.E R12, desc[UR8][R2.64+0xc] ;  /* 0x00000c08020c7981 */ /* 0x000f62000c1e1900 */
[----:B------:R-:W-:-:S02]  /*2800*/  VIADD R0, R0, 0x4 ;  /* 0x0000000400007836 */ /* 0x000fc40000000000 */
[----:B--2---:R-:W-:-:S04]  /*2810*/  IMAD R6, R6, R5, R21 ;  /* 0x0000000506067224 */ /* 0x004fc800078e0215 */
[----:B----4-:R-:W-:-:S04]  /*2820*/  IMAD R7, R8, R7, R6 ;  /* 0x0000000708077224 */ /* 0x010fc800078e0206 */
[----:B---3--:R-:W-:-:S04]  /*2830*/  IMAD R10, R10, R9, R7 ;  /* 0x000000090a0a7224 */ /* 0x008fc800078e0207 */
[----:B-----5:R-:W-:-:S07]  /*2840*/  IMAD R21, R12, R11, R10 ;  /* 0x0000000b0c157224 */ /* 0x020fce00078e020a */
.L_x_11:
[----:B------:R-:W-:Y:S05]  /*2850*/  BRA.U !UP1, `(.L_x_9) ;  /* 0x00000001093c7547 */ /* 0x000fea000b800000 */
[----:B------:R-:W0:Y:S01]  /*2860*/  LDC.64 R2, c[0x0][0x390] ;  /* 0x0000e400ff027b82 */ /* 0x000e220000000a00 */
[C---:B------:R-:W-:Y:S01]  /*2870*/  IMAD R4, R0.reuse, 0x4, R1 ;  /* 0x0000000400047824 */ /* 0x040fe200078e0201 */
[----:B------:R-:W-:Y:S01]  /*2880*/  UIADD3 UR4, UPT, UPT, -UR4, URZ, URZ ;  /* 0x000000ff04047290 */ /* 0x000fe2000fffe1ff */
[----:B0-----:R-:W-:-:S04]  /*2890*/  IMAD.WIDE.U32 R2, R0, 0x4, R2 ;  /* 0x0000000400027825 */ /* 0x001fc800078e0002 */
[----:B------:R-:W-:-:S07]  /*28a0*/  IMAD.MOV.U32 R5, RZ, RZ, R2 ;  /* 0x000000ffff057224 */ /* 0x000fce00078e0002 */
.L_x_12:
[----:B------:R-:W-:Y:S01]  /*28b0*/  MOV R2, R5 ;  /* 0x0000000500027202 */ /* 0x000fe20000000f00 */
[----:B------:R0:W2:Y:S05]  /*28c0*/  LDL R0, [R4] ;  /* 0x0000000004007983 */ /* 0x0000aa0000100800 */
[----:B------:R1:W2:Y:S01]  /*28d0*/  LDG.E R2, desc[UR8][R2.64] ;  /* 0x0000000802027981 */ /* 0x0002a2000c1e1900 */
[----:B------:R-:W-:Y:S01]  /*28e0*/  UIADD3 UR4, UPT, UPT, UR4, 0x1, URZ ;  /* 0x0000000104047890 */ /* 0x000fe2000fffe0ff */
[----:B------:R-:W-:Y:S01]  /*28f0*/  IADD3 R5, P0, PT, R5, 0x4, RZ ;  /* 0x0000000405057810 */ /* 0x000fe20007f1e0ff */
[----:B0-----:R-:W-:Y:S02]  /*2900*/  VIADD R4, R4, 0x4 ;  /* 0x0000000404047836 */ /* 0x001fe40000000000 */
[----:B------:R-:W-:-:S02]  /*2910*/  UISETP.NE.AND UP0, UPT, UR4, URZ, UPT ;  /* 0x000000ff0400728c */ /* 0x000fc4000bf05270 */
[----:B-1----:R-:W-:Y:S02]  /*2920*/  IMAD.X R3, RZ, RZ, R3, P0 ;  /* 0x000000ffff037224 */ /* 0x002fe400000e0603 */
[----:B--2---:R-:W-:-:S05]  /*2930*/  IMAD R21, R0, R2, R21 ;  /* 0x0000000200157224 */ /* 0x004fca00078e0215 */
[----:B------:R-:W-:Y:S05]  /*2940*/  BRA.U UP0, `(.L_x_12) ;  /* 0xfffffffd00d87547 */ /* 0x000fea000b83ffff */
.L_x_9:
[----:B------:R-:W-:Y:S02]  /*2950*/  SHF.R.S32.HI R5, RZ, 0x1f, R21 ;  /* 0x0000001fff057819 */ /* 0x000fe40000011415 */
[----:B------:R-:W-:-:S07]  /*2960*/  MOV R4, R21 ;  /* 0x0000001500047202 */ /* 0x000fce0000000f00 */
.L_x_0:
[----:B------:R-:W0:Y:S01]  /*2970*/  LDC R0, c[0x0][0x3b8] ;  /* 0x0000ee00ff007b82 */ /* 0x000e220000000800 */
[----:B------:R-:W-:Y:S02]  /*2980*/  CS2R R2, SRZ ;  /* 0x0000000000027805 */ /* 0x000fe4000001ff00 */
[----:B0-----:R-:W-:-:S13]  /*2990*/  ISETP.GE.AND P0, PT, R0, 0x1, PT ;  /* 0x000000010000780c */ /* 0x001fda0003f06270 */
[----:B------:R-:W-:Y:S05]  /*29a0*/  @!P0 BRA `(.L_x_13) ;  /* 0x0000001000588947 */ /* 0x000fea0003800000 */
[C---:B------:R-:W-:Y:S01]  /*29b0*/  ISETP.GE.U32.AND P1, PT, R0.reuse, 0x8, PT ;  /* 0x000000080000780c */ /* 0x040fe20003f26070 */
[----:B------:R-:W-:Y:S01]  /*29c0*/  IMAD.MOV.U32 R3, RZ, RZ, RZ ;  /* 0x000000ffff037224 */ /* 0x000fe200078e00ff */
[C---:B------:R-:W-:Y:S02]  /*29d0*/  LOP3.LUT R16, R0.reuse, 0x7, RZ, 0xc0, !PT ;  /* 0x0000000700107812 */ /* 0x040fe400078ec0ff */
[----:B------:R-:W-:Y:S02]  /*29e0*/  IADD3 R2, PT, PT, -R0, UR6, RZ ;  /* 0x0000000600027c10 */ /* 0x000fe4000fffe1ff */
[----:B------:R-:W-:-:S07]  /*29f0*/  ISETP.NE.AND P0, PT, R16, RZ, PT ;  /* 0x000000ff1000720c */ /* 0x000fce0003f05270 */
[----:B------:R-:W-:Y:S06]  /*2a00*/  @!P1 BRA `(.L_x_14) ;  /* 0x0000000000f09947 */ /* 0x000fec0003800000 */
[----:B------:R-:W0:Y:S01]  /*2a10*/  LDCU.64 UR4, c[0x0][0x3a8] ;  /* 0x00007500ff0477ac */ /* 0x000e220008000a00 */
[----:B------:R-:W-:Y:S01]  /*2a20*/  LOP3.LUT R3, R0, 0x7ffffff8, RZ, 0xc0, !PT ;  /* 0x7ffffff800037812 */ /* 0x000fe200078ec0ff */
[----:B------:R-:W-:Y:S01]  /*2a30*/  IMAD R10, R2, 0x4, R1 ;  /* 0x00000004020a7824 */ /* 0x000fe200078e0201 */
[----:B------:R-:W-:Y:S01]  /*2a40*/  MOV R0, R2 ;  /* 0x0000000200007202 */ /* 0x000fe20000000f00 */
[----:B------:R-:W-:Y:S02]  /*2a50*/  VIADD R8, R1, 0x38 ;  /* 0x0000003801087836 */ /* 0x000fe40000000000 */
[----:B------:R-:W-:Y:S02]  /*2a60*/  VIADD R10, R10, 0x10 ;  /* 0x000000100a0a7836 */ /* 0x000fe40000000000 */
[----:B------:R-:W-:Y:S01]  /*2a70*/  IMAD.MOV R9, RZ, RZ, -R3 ;  /* 0x000000ffff097224 */ /* 0x000fe200078e0a03 */
[----:B0-----:R-:W-:-:S04]  /*2a80*/  UIADD3 UR4, UP0, UPT, UR4, 0x10, URZ ;  /* 0x0000001004047890 */ /* 0x001fc8000ff1e0ff */
[----:B------:R-:W-:Y:S02]  /*2a90*/  UIADD3.X UR5, UPT, UPT, URZ, UR5, URZ, UP0, !UPT ;  /* 0x00000005ff057290 */ /* 0x000fe400087fe4ff */
[----:B------:R-:W-:-:S04]  /*2aa0*/  MOV R6, UR4 ;  /* 0x0000000400067c02 */ /* 0x000fc80008000f00 */
[----:B------:R-:W-:-:S07]  /*2ab0*/  IMAD.U32 R7, RZ, RZ, UR5 ;  /* 0x00000005ff077e24 */ /* 0x000fce000f8e00ff */
.L_x_15:
[----:B------:R-:W2:Y:S04]  /*2ac0*/  LDG.E R11, desc[UR8][R6.64+-0x10] ;  /* 0xfffff008060b7981 */ /* 0x000ea8000c1e1900 */
[----:B------:R-:W3:Y:S01]  /*2ad0*/  LDG.E R12, desc[UR8][R6.64+-0xc] ;  /* 0xfffff408060c7981 */ /* 0x000ee2000c1e1900 */
[----:B--2---:R-:W-:-:S13]  /*2ae0*/  ISETP.GE.AND P1, PT, R11, 0x2, PT ;  /* 0x000000020b00780c */ /* 0x004fda0003f26270 */
[----:B------:R-:W-:-:S06]  /*2af0*/  @P1 IMAD R11, R0, 0x4, R1 ;  /* 0x00000004000b1824 */ /* 0x000fcc00078e0201 */
[----:B------:R-:W2:Y:S01]  /*2b00*/  @P1 LDL R11, [R11] ;  /* 0x000000000b0b1983 */ /* 0x000ea20000100800 */
[----:B---3--:R-:W-:-:S03]  /*2b10*/  ISETP.GT.AND P2, PT, R12, 0x1, PT ;  /* 0x000000010c00780c */ /* 0x008fc60003f44270 */
[----:B------:R-:W3:Y:S10]  /*2b20*/  LDG.E R12, desc[UR8][R6.64+-0x8] ;  /* 0xfffff808060c7981 */ /* 0x000ef4000c1e1900 */
[----:B------:R-:W-:Y:S04]  /*2b30*/  @!P2 STL [R8+-0xc], RZ ;  /* 0xfffff4ff0800a387 */ /* 0x000fe80000100800 */
[----:B--2---:R0:W-:Y:S04]  /*2b40*/  @P1 STL [R8+-0x10], R11 ;  /* 0xfffff00b08001387 */ /* 0x0041e80000100800 */
[----:B------:R-:W-:Y:S04]  /*2b50*/  @!P1 STL [R8+-0x10], RZ ;  /* 0xfffff0ff08009387 */ /* 0x000fe80000100800 */
[----:B------:R-:W2:Y:S01]  /*2b60*/  @P2 LDL R13, [R10+-0xc] ;  /* 0xfffff4000a0d2983 */ /* 0x000ea20000100800 */
[----:B---3--:R-:W-:-:S03]  /*2b70*/  ISETP.GT.AND P1, PT, R12, 0x1, PT ;  /* 0x000000010c00780c */ /* 0x008fc60003f24270 */
[----:B------:R-:W3:Y:S10]  /*2b80*/  LDG.E R12, desc[UR8][R6.64+-0x4] ;  /* 0xfffffc08060c7981 */ /* 0x000ef4000c1e1900 */
[----:B------:R-:W-:Y:S04]  /*2b90*/  @!P1 STL [R8+-0x8], RZ ;  /* 0xfffff8ff08009387 */ /* 0x000fe80000100800 */
[----:B--2---:R1:W-:Y:S04]  /*2ba0*/  @P2 STL [R8+-0xc], R13 ;  /* 0xfffff40d08002387 */ /* 0x0043e80000100800 */
[----:B------:R-:W2:Y:S01]  /*2bb0*/  @P1 LDL R15, [R10+-0x8] ;  /* 0xfffff8000a0f1983 */ /* 0x000ea20000100800 */
[----:B---3--:R-:W-:-:S03]  /*2bc0*/  ISETP.GT.AND P2, PT, R12, 0x1, PT ;  /* 0x000000010c00780c */ /* 0x008fc60003f44270 */
[----:B------:R-:W3:Y:S10]  /*2bd0*/  LDG.E R12, desc[UR8][R6.64] ;  /* 0x00000008060c7981 */ /* 0x000ef4000c1e1900 */
[----:B------:R-:W-:Y:S04]  /*2be0*/  @!P2 STL [R8+-0x4], RZ ;  /* 0xfffffcff0800a387 */ /* 0x000fe80000100800 */
[----:B--2---:R2:W-:Y:S04]  /*2bf0*/  @P1 STL [R8+-0x8], R15 ;  /* 0xfffff80f08001387 */ /* 0x0045e80000100800 */
[----:B0-----:R-:W4:Y:S01]  /*2c00*/  @P2 LDL R11, [R10+-0x4] ;  /* 0xfffffc000a0b2983 */ /* 0x001f220000100800 */
[----:B---3--:R-:W-:-:S03]  /*2c10*/  ISETP.GT.AND P1, PT, R12, 0x1, PT ;  /* 0x000000010c00780c */ /* 0x008fc60003f24270 */
[----:B------:R-:W3:Y:S10]  /*2c20*/  LDG.E R12, desc[UR8][R6.64+0x4] ;  /* 0x00000408060c7981 */ /* 0x000ef4000c1e1900 */
[----:B------:R-:W-:Y:S04]  /*2c30*/  @!P1 STL [R8], RZ ;  /* 0x000000ff08009387 */ /* 0x000fe80000100800 */
[----:B----4-:R0:W-:Y:S04]  /*2c40*/  @P2 STL [R8+-0x4], R11 ;  /* 0xfffffc0b08002387 */ /* 0x0101e80000100800 */
[----:B-1----:R-:W4:Y:S01]  /*2c50*/  @P1 LDL R13, [R10] ;  /* 0x000000000a0d1983 */ /* 0x002f220000100800 */
[----:B---3--:R-:W-:-:S03]  /*2c60*/  ISETP.GT.AND P2, PT, R12, 0x1, PT ;  /* 0x000000010c00780c */ /* 0x008fc60003f44270 */
[----:B------:R-:W3:Y:S10]  /*2c70*/  LDG.E R12, desc[UR8][R6.64+0x8] ;  /* 0x00000808060c7981 */ /* 0x000ef4000c1e1900 */
[----:B------:R-:W-:Y:S04]  /*2c80*/  @!P2 STL [R8+0x4], RZ ;  /* 0x000004ff0800a387 */ /* 0x000fe80000100800 */
[----:B----4-:R1:W-:Y:S04]  /*2c90*/  @P1 STL [R8], R13 ;  /* 0x0000000d08001387 */ /* 0x0103e80000100800 */
[----:B--2---:R-:W2:Y:S01]  /*2ca0*/  @P2 LDL R15, [R10+0x4] ;  /* 0x000004000a0f2983 */ /* 0x004ea20000100800 */
[----:B---3--:R-:W-:-:S03]  /*2cb0*/  ISETP.GT.AND P1, PT, R12, 0x1, PT ;  /* 0x000000010c00780c */ /* 0x008fc60003f24270 */
[----:B------:R-:W3:Y:S10]  /*2cc0*/  LDG.E R12, desc[UR8][R6.64+0xc] ;  /* 0x00000c08060c7981 */ /* 0x000ef4000c1e1900 */
[----:B------:R-:W-:Y:S04]  /*2cd0*/  @!P1 STL [R8+0x8], RZ ;  /* 0x000008ff08009387 */ /* 0x000fe80000100800 */
[----:B--2---:R-:W-:Y:S04]  /*2ce0*/  @P2 STL [R8+0x4], R15 ;  /* 0x0000040f08002387 */ /* 0x004fe80000100800 */
[----:B0-----:R-:W2:Y:S01]  /*2cf0*/  @P1 LDL R11, [R10+0x8] ;  /* 0x000008000a0b1983 */ /* 0x001ea20000100800 */
[----:B---3--:R-:W-:-:S13]  /*2d00*/  ISETP.GT.AND P2, PT, R12, 0x1, PT ;  /* 0x000000010c00780c */ /* 0x008fda0003f44270 */
[----:B------:R-:W-:Y:S04]  /*2d10*/  @!P2 STL [R8+0xc], RZ ;  /* 0x00000cff0800a387 */ /* 0x000fe80000100800 */
[----:B--2---:R-:W-:Y:S04]  /*2d20*/  @P1 STL [R8+0x8], R11 ;  /* 0x0000080b08001387 */ /* 0x004fe80000100800 */
[----:B-1----:R0:W2:Y:S01]  /*2d30*/  @P2 LDL R13, [R10+0xc] ;  /* 0x00000c000a0d2983 */ /* 0x0020a20000100800 */
[----:B------:R-:W-:Y:S02]  /*2d40*/  IADD3 R9, PT, PT, R9, 0x8, RZ ;  /* 0x0000000809097810 */ /* 0x000fe40007ffe0ff */
[----:B------:R-:W-:Y:S01]  /*2d50*/  IADD3 R6, P1, PT, R6, 0x20, RZ ;  /* 0x0000002006067810 */ /* 0x000fe20007f3e0ff */
[----:B------:R-:W-:-:S04]  /*2d60*/  VIADD R0, R0, 0x8 ;  /* 0x0000000800007836 */ /* 0x000fc80000000000 */
[----:B------:R-:W-:Y:S01]  /*2d70*/  IMAD.X R7, RZ, RZ, R7, P1 ;  /* 0x000000ffff077224 */ /* 0x000fe200008e0607 */
[----:B0-----:R-:W-:Y:S01]  /*2d80*/  IADD3 R10, PT, PT, R10, 0x20, RZ ;  /* 0x000000200a0a7810 */ /* 0x001fe20007ffe0ff */
[----:B--2---:R0:W-:Y:S01]  /*2d90*/  @P2 STL [R8+0xc], R13 ;  /* 0x00000c0d08002387 */ /* 0x0041e20000100800 */
[----:B------:R-:W-:Y:S01]  /*2da0*/  ISETP.NE.AND P2, PT, R9, RZ, PT ;  /* 0x000000ff0900720c */ /* 0x000fe20003f45270 */
[----:B0-----:R-:W-:-:S12]  /*2db0*/  VIADD R8, R8, 0x20 ;  /* 0x0000002008087836 */ /* 0x001fd80000000000 */
[----:B------:R-:W-:Y:S05]  /*2dc0*/  @P2 BRA `(.L_x_15) ;  /* 0xfffffffc003c2947 */ /* 0x000fea000383ffff */
.L_x_14:
[----:B------:R-:W-:Y:S01]  /*2dd0*/  VIADD R8, R1, 0x28 ;  /* 0x0000002801087836 */ /* 0x000fe20000000000 */
[----:B------:R-:W-:Y:S06]  /*2de0*/  @!P0 BRA `(.L_x_16) ;  /* 0x0000000400188947 */ /* 0x000fec0003800000 */
[----:B------:R-:W0:Y:S01]  /*2df0*/  LDCU UR4, c[0x0][0x3b8] ;  /* 0x00007700ff0477ac */ /* 0x000e220008000800 */
[----:B------:R-:W-:Y:S01]  /*2e00*/  ISETP.GE.U32.AND P0, PT, R16, 0x4, PT ;  /* 0x000000041000780c */ /* 0x000fe20003f06070 */
[----:B0-----:R-:W-:-:S12]  /*2e10*/  ULOP3.LUT UR5, UR4, 0x3, URZ, 0xc0, !UPT ;  /* 0x0000000304057892 */ /* 0x001fd8000f8ec0ff */
[----:B------:R-:W-:Y:S05]  /*2e20*/  @!P0 BRA `(.L_x_17) ;  /* 0x0000000000708947 */ /* 0x000fea0003800000 */
[----:B------:R-:W0:Y:S02]  /*2e30*/  LDC.64 R6, c[0x0][0x3a8] ;  /* 0x0000ea00ff067b82 */ /* 0x000e240000000a00 */
[----:B0-----:R-:W-:-:S05]  /*2e40*/  IMAD.WIDE.U32 R6, R3, 0x4, R6 ;  /* 0x0000000403067825 */ /* 0x001fca00078e0006 */
[----:B------:R-:W2:Y:S04]  /*2e50*/  LDG.E R0, desc[UR8][R6.64] ;  /* 0x0000000806007981 */ /* 0x000ea8000c1e1900 */
[----:B------:R-:W3:Y:S01]  /*2e60*/  LDG.E R10, desc[UR8][R6.64+0x4] ;  /* 0x00000408060a7981 */ /* 0x000ee2000c1e1900 */
[----:B------:R-:W-:-:S03]  /*2e70*/  IMAD R13, R3, 0x4, R1 ;  /* 0x00000004030d7824 */ /* 0x000fc600078e0201 */
[----:B------:R-:W4:Y:S01]  /*2e80*/  LDG.E R11, desc[UR8][R6.64+0xc] ;  /* 0x00000c08060b7981 */ /* 0x000f22000c1e1900 */
[----:B--2---:R-:W-:Y:S02]  /*2e90*/  ISETP.GT.AND P0, PT, R0, 0x1, PT ;  /* 0x000000010000780c */ /* 0x004fe40003f04270 */
[----:B------:R-:W-:-:S11]  /*2ea0*/  IADD3 R0, PT, PT, R2, R3, RZ ;  /* 0x0000000302007210 */ /* 0x000fd60007ffe0ff */
[----:B------:R-:W-:Y:S01]  /*2eb0*/  @P0 IMAD R9, R0, 0x4, R1 ;  /* 0x0000000400090824 */ /* 0x000fe200078e0201 */
[----:B------:R0:W-:Y:S05]  /*2ec0*/  @!P0 STL [R13+0x28], RZ ;  /* 0x000028ff0d008387 */ /* 0x0001ea0000100800 */
[----:B------:R-:W2:Y:S01]  /*2ed0*/  @P0 LDL R9, [R9] ;  /* 0x0000000009090983 */ /* 0x000ea20000100800 */
[----:B---3--:R-:W-:-:S03]  /*2ee0*/  ISETP.GT.AND P1, PT, R10, 0x1, PT ;  /* 0x000000010a00780c */ /* 0x008fc60003f24270 */
[----:B------:R-:W3:Y:S01]  /*2ef0*/  LDG.E R10, desc[UR8][R6.64+0x8] ;  /* 0x00000808060a7981 */ /* 0x000ee2000c1e1900 */
[----:B------:R-:W-:-:S09]  /*2f00*/  LEA R12, R0, R1, 0x2 ;  /* 0x00000001000c7211 */ /* 0x000fd200078e10ff */
[----:B------:R0:W-:Y:S04]  /*2f10*/  @!P1 STL [R13+0x2c], RZ ;  /* 0x00002cff0d009387 */ /* 0x0001e80000100800 */
[----:B--2---:R0:W-:Y:S04]  /*2f20*/  @P0 STL [R13+0x28], R9 ;  /* 0x000028090d000387 */ /* 0x0041e80000100800 */
[----:B------:R-:W2:Y:S01]  /*2f30*/  @P1 LDL R0, [R12+0x4] ;  /* 0x000004000c001983 */ /* 0x000ea20000100800 */
[----:B---3--:R-:W-:-:S13]  /*2f40*/  ISETP.GT.AND P0, PT, R10, 0x1, PT ;  /* 0x000000010a00780c */ /* 0x008fda0003f04270 */
[----:B------:R0:W-:Y:S04]  /*2f50*/  @!P0 STL [R13+0x30], RZ ;  /* 0x000030ff0d008387 */ /* 0x0001e80000100800 */
[----:B--2---:R0:W-:Y:S04]  /*2f60*/  @P1 STL [R13+0x2c], R0 ;  /* 0x00002c000d001387 */ /* 0x0041e80000100800 */
[----:B------:R-:W2:Y:S01]  /*2f70*/  @P0 LDL R10, [R12+0x8] ;  /* 0x000008000c0a0983 */ /* 0x000ea20000100800 */
[----:B----4-:R-:W-:-:S13]  /*2f80*/  ISETP.GT.AND P1, PT, R11, 0x1, PT ;  /* 0x000000010b00780c */ /* 0x010fda0003f24270 */
[----:B------:R0:W-:Y:S04]  /*2f90*/  @!P1 STL [R13+0x34], RZ ;  /* 0x000034ff0d009387 */ /* 0x0001e80000100800 */
[----:B--2---:R0:W-:Y:S01]  /*2fa0*/  @P0 STL [R13+0x30], R10 ;  /* 0x0000300a0d000387 */ /* 0x0041e20000100800 */
[----:B------:R-:W-:Y:S05]  /*2fb0*/  @!P1 BRA `(.L_x_18) ;  /* 0x0000000000089947 */ /* 0x000fea0003800000 */
[----:B0-----:R-:W2:Y:S04]  /*2fc0*/  LDL R0, [R12+0xc] ;  /* 0x00000c000c007983 */ /* 0x001ea80000100800 */
[----:B--2---:R1:W-:Y:S02]  /*2fd0*/  STL [R13+0x34], R0 ;  /* 0x000034000d007387 */ /* 0x0043e40000100800 */
.L_x_18:
[----:B------:R-:W-:-:S07]  /*2fe0*/  VIADD R3, R3, 0x4 ;  /* 0x0000000403037836 */ /* 0x000fce0000000000 */
.L_x_17:
[----:B------:R-:W-:-:S09]  /*2ff0*/  UISETP.NE.AND UP0, UPT, UR5, URZ, UPT ;  /* 0x000000ff0500728c */ /* 0x000fd2000bf05270 */
[----:B------:R-:W-:Y:S05]  /*3000*/  BRA.U !UP0, `(.L_x_16) ;  /* 0x0000000108907547 */ /* 0x000fea000b800000 */
[----:B------:R-:W-:-:S09]  /*3010*/  UISETP.NE.AND UP0, UPT, UR5, 0x1, UPT ;  /* 0x000000010500788c */ /* 0x000fd2000bf05270 */
[----:B------:R-:W-:Y:S05]  /*3020*/  BRA.U !UP0, `(.L_x_19) ;  /* 0x00000001084c7547 */ /* 0x000fea000b800000 */
[----:B------:R-:W2:Y:S02]  /*3030*/  LDC.64 R6, c[0x0][0x3a8] ;  /* 0x0000ea00ff067b82 */ /* 0x000ea40000000a00 */
[----:B--2---:R-:W-:-:S05]  /*3040*/  IMAD.WIDE.U32 R6, R3, 0x4, R6 ;  /* 0x0000000403067825 */ /* 0x004fca00078e0006 */
[----:B01----:R-:W2:Y:S04]  /*3050*/  LDG.E R0, desc[UR8][R6.64] ;  /* 0x0000000806007981 */ /* 0x003ea8000c1e1900 */
[----:B------:R-:W3:Y:S01]  /*3060*/  LDG.E R9, desc[UR8][R6.64+0x4] ;  /* 0x0000040806097981 */ /* 0x000ee2000c1e1900 */
[----:B------:R-:W-:Y:S02]  /*3070*/  LEA R11, R3, R1, 0x2 ;  /* 0x00000001030b7211 */ /* 0x000fe400078e10ff */
[----:B--2---:R-:W-:-:S13]  /*3080*/  ISETP.GT.AND P0, PT, R0, 0x1, PT ;  /* 0x000000010000780c */ /* 0x004fda0003f04270 */
[----:B------:R-:W-:-:S04]  /*3090*/  @P0 IMAD.IADD R0, R2, 0x1, R3 ;  /* 0x0000000102000824 */ /* 0x000fc800078e0203 */
[----:B------:R-:W-:Y:S01]  /*30a0*/  @P0 IMAD R0, R0, 0x4, R1 ;  /* 0x0000000400000824 */ /* 0x000fe200078e0201 */
[----:B------:R0:W-:Y:S05]  /*30b0*/  @!P0 STL [R11+0x28], RZ ;  /* 0x000028ff0b008387 */ /* 0x0001ea0000100800 */
[----:B------:R-:W2:Y:S01]  /*30c0*/  @P0 LDL R0, [R0] ;  /* 0x0000000000000983 */ /* 0x000ea20000100800 */
[----:B---3--:R-:W-:-:S13]  /*30d0*/  ISETP.GT.AND P1, PT, R9, 0x1, PT ;  /* 0x000000010900780c */ /* 0x008fda0003f24270 */
[----:B------:R0:W-:Y:S04]  /*30e0*/  @!P1 STL [R11+0x2c], RZ ;  /* 0x00002cff0b009387 */ /* 0x0001e80000100800 */
[----:B--2---:R0:W-:Y:S01]  /*30f0*/  @P0 STL [R11+0x28], R0 ;  /* 0x000028000b000387 */ /* 0x0041e20000100800 */
[----:B------:R-:W-:Y:S05]  /*3100*/  @!P1 BRA `(.L_x_20) ;  /* 0x0000000000109947 */ /* 0x000fea0003800000 */
[----:B0-----:R-:W-:-:S05]  /*3110*/  IMAD.IADD R0, R2, 0x1, R3 ;  /* 0x0000000102007824 */ /* 0x001fca00078e0203 */
[----:B------:R-:W-:-:S06]  /*3120*/  LEA R0, R0, R1, 0x2 ;  /* 0x0000000100007211 */ /* 0x000fcc00078e10ff */
[----:B------:R-:W2:Y:S04]  /*3130*/  LDL R0, [R0+0x4] ;  /* 0x0000040000007983 */ /* 0x000ea80000100800 */
[----:B--2---:R1:W-:Y:S02]  /*3140*/  STL [R11+0x2c], R0 ;  /* 0x00002c000b007387 */ /* 0x0043e40000100800 */
.L_x_20:
[----:B------:R-:W-:-:S07]  /*3150*/  VIADD R3, R3, 0x2 ;  /* 0x0000000203037836 */ /* 0x000fce0000000000 */
.L_x_19:
[----:B------:R-:W-:-:S04]  /*3160*/  ULOP3.LUT UR4, UR4, 0x1, URZ, 0xc0, !UPT ;  /* 0x0000000104047892 */ /* 0x000fc8000f8ec0ff */
[----:B------:R-:W-:-:S09]  /*3170*/  UISETP.NE.U32.AND UP0, UPT, UR4, 0x1, UPT ;  /* 0x000000010400788c */ /* 0x000fd2000bf05070 */
[----:B------:R-:W-:Y:S05]  /*3180*/  BRA.U UP0, `(.L_x_16) ;  /* 0x0000000100307547 */ /* 0x000fea000b800000 */
[----:B------:R-:W2:Y:S02]  /*3190*/  LDC.64 R6, c[0x0][0x3a8] ;  /* 0x0000ea00ff067b82 */ /* 0x000ea40000000a00 */
[----:B--2---:R-:W-:-:S06]  /*31a0*/  IMAD.WIDE.U32 R6, R3, 0x4, R6 ;  /* 0x0000000403067825 */ /* 0x004fcc00078e0006 */
[----:B------:R-:W2:Y:S02]  /*31b0*/  LDG.E R6, desc[UR8][R6.64] ;  /* 0x0000000806067981 */ /* 0x000ea4000c1e1900 */
[----:B--2---:R-:W-:-:S13]  /*31c0*/  ISETP.GT.AND P0, PT, R6, 0x1, PT ;  /* 0x000000010600780c */ /* 0x004fda0003f04270 */
[----:B01----:R-:W-:-:S05]  /*31d0*/  @!P0 IMAD R0, R3, 0x4, R1 ;  /* 0x0000000403008824 */ /* 0x003fca00078e0201 */
[----:B------:R2:W-:Y:S01]  /*31e0*/  @!P0 STL [R0+0x28], RZ ;  /* 0x000028ff00008387 */ /* 0x0005e20000100800 */
[----:B------:R-:W-:Y:S05]  /*31f0*/  @!P0 BRA `(.L_x_16) ;  /* 0x0000000000148947 */ /* 0x000fea0003800000 */
[----:B------:R-:W-:-:S05]  /*3200*/  IADD3 R2, PT, PT, R2, R3, RZ ;  /* 0x0000000302027210 */ /* 0x000fca0007ffe0ff */
[----:B------:R-:W-:-:S06]  /*3210*/  IMAD R2, R2, 0x4, R1 ;  /* 0x0000000402027824 */ /* 0x000fcc00078e0201 */
[----:B------:R-:W3:Y:S01]  /*3220*/  LDL R2, [R2] ;  /* 0x0000000002027983 */ /* 0x000ee20000100800 */
[----:B------:R-:W-:-:S05]  /*3230*/  IMAD R3, R3, 0x4, R1 ;  /* 0x0000000403037824 */ /* 0x000fca00078e0201 */
[----:B---3--:R3:W-:Y:S02]  /*3240*/  STL [R3+0x28], R2 ;  /* 0x0000280203007387 */ /* 0x0087e40000100800 */
.L_x_16:
[----:B012---:R-:W0:Y:S01]  /*3250*/  LDC R0, c[0x0][0x3b8] ;  /* 0x0000ee00ff007b82 */ /* 0x007e220000000800 */
[----:B------:R-:W-:-:S07]  /*3260*/  HFMA2 R9, -RZ, RZ, 0, 0 ;  /* 0x00000000ff097431 */ /* 0x000fce00000001ff */
[----:B------:R-:W1:Y:S02]  /*3270*/  LDC.64 R6, c[0x0][0x3a8] ;  /* 0x0000ea00ff067b82 */ /* 0x000e640000000a00 */
.L_x_21:
[----:B-1-3--:R-:W-:-:S04]  /*3280*/  IMAD.WIDE.U32 R2, R9, 0x4, R6 ;  /* 0x0000000409027825 */ /* 0x00afc800078e0006 */
[C---:B------:R-:W-:Y:S02]  /*3290*/  IMAD R10, R9.reuse, 0x4, R1 ;  /* 0x00000004090a7824 */ /* 0x040fe400078e0201 */
[----:B------:R-:W2:Y:S04]  /*32a0*/  LDG.E R3, desc[UR8][R2.64] ;  /* 0x0000000802037981 */ /* 0x000ea8000c1e1900 */
[----:B------:R-:W2:Y:S01]  /*32b0*/  LDL R10, [R10+0x28] ;  /* 0x000028000a0a7983 */ /* 0x000ea20000100800 */
[----:B------:R-:W-:Y:S01]  /*32c0*/  VIADD R9, R9, 0x1 ;  /* 0x0000000109097836 */ /* 0x000fe20000000000 */
[----:B--2---:R-:W-:-:S13]  /*32d0*/  ISETP.GE.AND P0, PT, R10, R3, PT ;  /* 0x000000030a00720c */ /* 0x004fda0003f06270 */
[----:B------:R-:W-:Y:S05]  /*32e0*/  @P0 EXIT ;  /* 0x000000000000094d */ /* 0x000fea0003800000 */
[----:B0-----:R-:W-:-:S13]  /*32f0*/  ISETP.NE.AND P0, PT, R9, R0, PT ;  /* 0x000000000900720c */ /* 0x001fda0003f05270 */
[----:B------:R-:W-:Y:S05]  /*3300*/  @P0 BRA `(.L_x_21) ;  /* 0xfffffffc00dc0947 */ /* 0x000fea000383ffff */
[C---:B------:R-:W-:Y:S01]  /*3310*/  ISETP.GE.U32.AND P0, PT, R0.reuse, 0x10, PT ;  /* 0x000000100000780c */ /* 0x040fe20003f06070 */
[----:B------:R-:W-:Y:S01]  /*3320*/  IMAD.MOV.U32 R17, RZ, RZ, RZ ;  /* 0x000000ffff117224 */ /* 0x000fe200078e00ff */
[----:B------:R-:W-:Y:S02]  /*3330*/  LOP3.LUT R18, R0, 0xf, RZ, 0xc0, !PT ;  /* 0x0000000f00127812 */ /* 0x000fe400078ec0ff */
[----:B------:R-:W-:Y:S02]  /*3340*/  MOV R14, RZ ;  /* 0x000000ff000e7202 */ /* 0x000fe40000000f00 */
[----:B------:R-:W-:-:S07]  /*3350*/  ISETP.NE.AND P1, PT, R18, RZ, PT ;  /* 0x000000ff1200720c */ /* 0x000fce0003f25270 */
[----:B------:R-:W-:Y:S06]  /*3360*/  @!P0 BRA `(.L_x_22) ;  /* 0x0000000000e48947 */ /* 0x000fec0003800000 */
[----:B------:R-:W0:Y:S01]  /*3370*/  LDCU.64 UR4, c[0x0][0x3b0] ;  /* 0x00007600ff0477ac */ /* 0x000e220008000a00 */
[----:B------:R-:W-:Y:S01]  /*3380*/  LOP3.LUT R14, R0, 0x7ffffff0, RZ, 0xc0, !PT ;  /* 0x7ffffff0000e7812 */ /* 0x000fe200078ec0ff */
[----:B------:R-:W-:Y:S02]  /*3390*/  HFMA2 R17, -RZ, RZ, 0, 0 ;  /* 0x00000000ff117431 */ /* 0x000fe400000001ff */
[----:B------:R-:W-:Y:S02]  /*33a0*/  VIADD R9, R1, 0x48 ;  /* 0x0000004801097836 */ /* 0x000fe40000000000 */
[----:B------:R-:W-:Y:S01]  /*33b0*/  IMAD.MOV R15, RZ, RZ, -R14 ;  /* 0x000000ffff0f7224 */ /* 0x000fe200078e0a0e */
[----:B0-----:R-:W-:-:S04]  /*33c0*/  UIADD3 UR4, UP0, UPT, UR4, 0x20, URZ ;  /* 0x0000002004047890 */ /* 0x001fc8000ff1e0ff */
[----:B------:R-:W-:Y:S02]  /*33d0*/  UIADD3.X UR5, UPT, UPT, URZ, UR5, URZ, UP0, !UPT ;  /* 0x00000005ff057290 */ /* 0x000fe400087fe4ff */
[----:B------:R-:W-:-:S04]  /*33e0*/  MOV R7, UR4 ;  /* 0x0000000400077c02 */ /* 0x000fc80008000f00 */
[----:B------:R-:W-:-:S07]  /*33f0*/  IMAD.U32 R6, RZ, RZ, UR5 ;  /* 0x00000005ff067e24 */ /* 0x000fce000f8e00ff */
.L_x_23:
[----:B------:R-:W-:Y:S01]  /*3400*/  MOV R2, R7 ;  /* 0x0000000700027202 */ /* 0x000fe20000000f00 */
[----:B------:R-:W-:Y:S01]  /*3410*/  IMAD.MOV.U32 R3, RZ, RZ, R6 ;  /* 0x000000ffff037224 */ /* 0x000fe200078e0006 */
        /* <DEDUP_REMOVED lines=8> */
[----:B------:R-:W5:Y:S01]  /*34a0*/  LDG.E R24, desc[UR8][R2.64+-0xc] ;  /* 0xfffff40802187981 */ /* 0x000f62000c1e1900 */
[----:B--2---:R-:W-:-:S03]  /*34b0*/  IMAD R12, R12, R21, R17 ;  /* 0x000000150c0c7224 */ /* 0x004fc600078e0211 */
[----:B------:R-:W2:Y:S01]  /*34c0*/  LDG.E R21, desc[UR8][R2.64+-0x8] ;  /* 0xfffff80802157981 */ /* 0x000ea2000c1e1900 */
[----:B---3--:R-:W-:-:S03]  /*34d0*/  IMAD R22, R13, R22, R12 ;  /* 0x000000160d167224 */ /* 0x008fc600078e020c */
[----:B------:R-:W2:Y:S04]  /*34e0*/  LDL.64 R12, [R9+-0x8] ;  /* 0xfffff800090c7983 */ /* 0x000ea80000100a00 */
[----:B------:R-:W3:Y:S01]  /*34f0*/  LDG.E R17, desc[UR8][R2.64] ;  /* 0x0000000802117981 */ /* 0x000ee2000c1e1900 */
[----:B----4-:R-:W-:-:S03]  /*3500*/  IMAD R10, R10, R23, R22 ;  /* 0x000000170a0a7224 */ /* 0x010fc600078e0216 */
[----:B------:R-:W4:Y:S01]  /*3510*/  LDG.E R22, desc[UR8][R2.64+-0x4] ;  /* 0xfffffc0802167981 */ /* 0x000f22000c1e1900 */
[----:B-----5:R-:W-:-:S03]  /*3520*/  IMAD R23, R11, R20, R10 ;  /* 0x000000140b177224 */ /* 0x020fc600078e020a */
[----:B------:R-:W3:Y:S04]  /*3530*/  LDL.64 R10, [R9] ;  /* 0x00000000090a7983 */ /* 0x000ee80000100a00 */
[----:B------:R-:W5:Y:S01]  /*3540*/  LDG.E R20, desc[UR8][R2.64+0x4] ;  /* 0x0000040802147981 */ /* 0x000f62000c1e1900 */
[----:B------:R-:W-:-:S03]  /*3550*/  IMAD R6, R6, R19, R23 ;  /* 0x0000001306067224 */ /* 0x000fc600078e0217 */
[----:B------:R-:W5:Y:S01]  /*3560*/  LDG.E R19, desc[UR8][R2.64+0x8] ;  /* 0x0000080802137981 */ /* 0x000f62000c1e1900 */
[----:B------:R-:W-:-:S03]  /*3570*/  IMAD R24, R7, R24, R6 ;  /* 0x0000001807187224 */ /* 0x000fc600078e0206 */
[----:B------:R-:W5:Y:S01]  /*3580*/  LDL.64 R6, [R9+0x8] ;  /* 0x0000080009067983 */ /* 0x000f620000100a00 */
[----:B--2---:R-:W-:-:S03]  /*3590*/  IMAD R12, R12, R21, R24 ;  /* 0x000000150c0c7224 */ /* 0x004fc600078e0218 */
[----:B------:R-:W2:Y:S04]  /*35a0*/  LDG.E R24, desc[UR8][R2.64+0xc] ;  /* 0x00000c0802187981 */ /* 0x000ea8000c1e1900 */
[----:B------:R-:W2:Y:S01]  /*35b0*/  LDG.E R21, desc[UR8][R2.64+0x10] ;  /* 0x0000100802157981 */ /* 0x000ea2000c1e1900 */
[----:B----4-:R-:W-:-:S03]  /*35c0*/  IMAD R22, R13, R22, R12 ;  /* 0x000000160d167224 */ /* 0x010fc600078e020c */
[----:B------:R-:W4:Y:S01]  /*35d0*/  LDL.64 R12, [R9+0x10] ;  /* 0x00001000090c7983 */ /* 0x000f220000100a00 */
[----:B---3--:R-:W-:-:S03]  /*35e0*/  IMAD R10, R10, R17, R22 ;  /* 0x000000110a0a7224 */ /* 0x008fc600078e0216 */
[----:B------:R-:W3:Y:S01]  /*35f0*/  LDG.E R22, desc[UR8][R2.64+0x14] ;  /* 0x0000140802167981 */ /* 0x000ee2000c1e1900 */
[----:B-----5:R-:W-:-:S03]  /*3600*/  IMAD R23, R11, R20, R10 ;  /* 0x000000140b177224 */ /* 0x020fc600078e020a */
[----:B------:R0:W5:Y:S04]  /*3610*/  LDL.64 R10, [R9+0x18] ;  /* 0x00001800090a7983 */ /* 0x0001680000100a00 */
[----:B------:R-:W5:Y:S04]  /*3620*/  LDG.E R17, desc[UR8][R2.64+0x18] ;  /* 0x0000180802117981 */ /* 0x000f68000c1e1900 */
[----:B------:R-:W5:Y:S01]  /*3630*/  LDG.E R20, desc[UR8][R2.64+0x1c] ;  /* 0x00001c0802147981 */ /* 0x000f62000c1e1900 */
[----:B------:R-:W-:Y:S01]  /*3640*/  IMAD R6, R6, R19, R23 ;  /* 0x0000001306067224 */ /* 0x000fe200078e0217 */
[----:B------:R-:W-:-:S04]  /*3650*/  IADD3 R15, PT, PT, R15, 0x10, RZ ;  /* 0x000000100f0f7810 */ /* 0x000fc80007ffe0ff */
[----:B------:R-:W-:Y:S02]  /*3660*/  ISETP.NE.AND P0, PT, R15, RZ, PT ;  /* 0x000000ff0f00720c */ /* 0x000fe40003f05270 */
[----:B0-----:R-:W-:Y:S01]  /*3670*/  IADD3 R9, PT, PT, R9, 0x40, RZ ;  /* 0x0000004009097810 */ /* 0x001fe20007ffe0ff */
[----:B--2---:R-:W-:Y:S01]  /*3680*/  IMAD R6, R7, R24, R6 ;  /* 0x0000001807067224 */ /* 0x004fe200078e0206 */
[----:B------:R-:W-:-:S03]  /*3690*/  IADD3 R7, P2, PT, R2, 0x40, RZ ;  /* 0x0000004002077810 */ /* 0x000fc60007f5e0ff */
[----:B----4-:R-:W-:-:S04]  /*36a0*/  IMAD R6, R12, R21, R6 ;  /* 0x000000150c067224 */ /* 0x010fc800078e0206 */
[----:B---3--:R-:W-:-:S04]  /*36b0*/  IMAD R6, R13, R22, R6 ;  /* 0x000000160d067224 */ /* 0x008fc800078e0206 */
[----:B-----5:R-:W-:Y:S02]  /*36c0*/  IMAD R17, R10, R17, R6 ;  /* 0x000000110a117224 */ /* 0x020fe400078e0206 */
[----:B------:R-:W-:Y:S02]  /*36d0*/  IMAD.X R6, RZ, RZ, R3, P2 ;  /* 0x000000ffff067224 */ /* 0x000fe400010e0603 */
[----:B------:R-:W-:Y:S01]  /*36e0*/  IMAD R17, R11, R20, R17 ;  /* 0x000000140b117224 */ /* 0x000fe200078e0211 */
[----:B------:R-:W-:Y:S06]  /*36f0*/  @P0 BRA `(.L_x_23) ;  /* 0xfffffffc00400947 */ /* 0x000fec000383ffff */
.L_x_22:
[----:B------:R-:W-:Y:S05]  /*3700*/  @!P1 BRA `(.L_x_24) ;  /* 0x0000000000f89947 */ /* 0x000fea0003800000 */
[----:B------:R-:W-:Y:S02]  /*3710*/  ISETP.GE.U32.AND P0, PT, R18, 0x8, PT ;  /* 0x000000081200780c */ /* 0x000fe40003f06070 */
[----:B------:R-:W-:-:S11]  /*3720*/  ISETP.NE.AND P1, PT, R16, RZ, PT ;  /* 0x000000ff1000720c */ /* 0x000fd60003f25270 */
[----:B------:R-:W-:Y:S05]  /*3730*/  @!P0 BRA `(.L_x_25) ;  /* 0x0000000000608947 */ /* 0x000fea0003800000 */
[----:B------:R-:W0:Y:S01]  /*3740*/  LDC.64 R2, c[0x0][0x3b0] ;  /* 0x0000ec00ff027b82 */ /* 0x000e220000000a00 */
[----:B------:R-:W-:-:S05]  /*3750*/  IMAD R26, R14, 0x4, R1 ;  /* 0x000000040e1a7824 */ /* 0x000fca00078e0201 */
[----:B------:R-:W2:Y:S04]  /*3760*/  LDL.64 R12, [R26+0x28] ;  /* 0x000028001a0c7983 */ /* 0x000ea80000100a00 */
        /* <DEDUP_REMOVED lines=12> */
[----:B------:R-:W-:Y:S01]  /*3830*/  IADD3 R14, PT, PT, R14, 0x8, RZ ;  /* 0x000000080e0e7810 */ /* 0x000fe20007ffe0ff */
        /* <DEDUP_REMOVED lines=8> */
.L_x_25:
[----:B------:R-:W-:Y:S05]  /*38c0*/  @!P1 BRA `(.L_x_24) ;  /* 0x0000000000889947 */ /* 0x000fea0003800000 */
[----:B------:R-:W-:Y:S02]  /*38d0*/  ISETP.GE.U32.AND P0, PT, R16, 0x4, PT ;  /* 0x000000041000780c */ /* 0x000fe40003f06070 */
[----:B------:R-:W-:-:S04]  /*38e0*/  LOP3.LUT R0, R0, 0x3, RZ, 0xc0, !PT ;  /* 0x0000000300007812 */ /* 0x000fc800078ec0ff */
[----:B------:R-:W-:-:S07]  /*38f0*/  ISETP.NE.AND P1, PT, R0, RZ, PT ;  /* 0x000000ff0000720c */ /* 0x000fce0003f25270 */
[----:B------:R-:W-:Y:S06]  /*3900*/  @!P0 BRA `(.L_x_26) ;  /* 0x0000000000388947 */ /* 0x000fec0003800000 */
[----:B------:R-:W0:Y:S01]  /*3910*/  LDC.64 R2, c[0x0][0x3b0] ;  /* 0x0000ec00ff027b82 */ /* 0x000e220000000a00 */
[----:B------:R-:W-:-:S05]  /*3920*/  IMAD R9, R14, 0x4, R1 ;  /* 0x000000040e097824 */ /* 0x000fca00078e0201 */
[----:B------:R-:W2:Y:S01]  /*3930*/  LDL.64 R10, [R9+0x28] ;  /* 0x00002800090a7983 */ /* 0x000ea20000100a00 */
[----:B0-----:R-:W-:-:S03]  /*3940*/  IMAD.WIDE.U32 R6, R14, 0x4, R2 ;  /* 0x000000040e067825 */ /* 0x001fc600078e0002 */
[----:B------:R-:W3:Y:S04]  /*3950*/  LDL.64 R2, [R9+0x30] ;  /* 0x0000300009027983 */ /* 0x000ee80000100a00 */
[----:B------:R-:W2:Y:S04]  /*3960*/  LDG.E R12, desc[UR8][R6.64] ;  /* 0x00000008060c7981 */ /* 0x000ea8000c1e1900 */
[----:B------:R-:W4:Y:S04]  /*3970*/  LDG.E R13, desc[UR8][R6.64+0x4] ;  /* 0x00000408060d7981 */ /* 0x000f28000c1e1900 */
[----:B------:R-:W3:Y:S04]  /*3980*/  LDG.E R15, desc[UR8][R6.64+0x8] ;  /* 0x00000808060f7981 */ /* 0x000ee8000c1e1900 */
[----:B------:R-:W5:Y:S01]  /*3990*/  LDG.E R16, desc[UR8][R6.64+0xc] ;  /* 0x00000c0806107981 */ /* 0x000f62000c1e1900 */
[----:B------:R-:W-:Y:S01]  /*39a0*/  IADD3 R14, PT, PT, R14, 0x4, RZ ;  /* 0x000000040e0e7810 */ /* 0x000fe20007ffe0ff */
[----:B--2---:R-:W-:-:S04]  /*39b0*/  IMAD R10, R10, R12, R17 ;  /* 0x0000000c0a0a7224 */ /* 0x004fc800078e0211 */
[----:B----4-:R-:W-:-:S04]  /*39c0*/  IMAD R11, R13, R11, R10 ;  /* 0x0000000b0d0b7224 */ /* 0x010fc800078e020a */
[----:B---3--:R-:W-:-:S04]  /*39d0*/  IMAD R2, R2, R15, R11 ;  /* 0x0000000f02027224 */ /* 0x008fc800078e020b */
[----:B-----5:R-:W-:-:S07]  /*39e0*/  IMAD R17, R16, R3, R2 ;  /* 0x0000000310117224 */ /* 0x020fce00078e0202 */
.L_x_26:
[----:B------:R-:W-:Y:S05]  /*39f0*/  @!P1 BRA `(.L_x_24) ;  /* 0x00000000003c9947 */ /* 0x000fea0003800000 */
[----:B------:R-:W0:Y:S01]  /*3a00*/  LDC.64 R2, c[0x0][0x3b0] ;  /* 0x0000ec00ff027b82 */ /* 0x000e220000000a00 */
[----:B------:R-:W-:Y:S01]  /*3a10*/  IMAD R8, R14, 0x4, R8 ;  /* 0x000000040e087824 */ /* 0x000fe200078e0208 */
[----:B------:R-:W-:Y:S01]  /*3a20*/  IADD3 R0, PT, PT, -R0, RZ, RZ ;  /* 0x000000ff00007210 */ /* 0x000fe20007ffe1ff */
[----:B0-----:R-:W-:-:S04]  /*3a30*/  IMAD.WIDE.U32 R2, R14, 0x4, R2 ;  /* 0x000000040e027825 */ /* 0x001fc800078e0002 */
[----:B------:R-:W-:-:S07]  /*3a40*/  IMAD.MOV.U32 R7, RZ, RZ, R2 ;  /* 0x000000ffff077224 */ /* 0x000fce00078e0002 */
.L_x_27:
[----:B------:R-:W-:Y:S01]  /*3a50*/  IMAD.MOV.U32 R2, RZ, RZ, R7 ;  /* 0x000000ffff027224 */ /* 0x000fe200078e0007 */
[----:B------:R0:W2:Y:S05]  /*3a60*/  LDL R6, [R8] ;  /* 0x0000000008067983 */ /* 0x0000aa0000100800 */
[----:B------:R1:W2:Y:S01]  /*3a70*/  LDG.E R2, desc[UR8][R2.64] ;  /* 0x0000000802027981 */ /* 0x0002a2000c1e1900 */
[----:B------:R-:W-:Y:S02]  /*3a80*/  IADD3 R0, PT, PT, R0, 0x1, RZ ;  /* 0x0000000100007810 */ /* 0x000fe40007ffe0ff */
[----:B------:R-:W-:Y:S01]  /*3a90*/  IADD3 R7, P1, PT, R7, 0x4, RZ ;  /* 0x0000000407077810 */ /* 0x000fe20007f3e0ff */
[----:B0-----:R-:W-:Y:S01]  /*3aa0*/  VIADD R8, R8, 0x4 ;  /* 0x0000000408087836 */ /* 0x001fe20000000000 */
[----:B------:R-:W-:-:S02]  /*3ab0*/  ISETP.NE.AND P0, PT, R0, RZ, PT ;  /* 0x000000ff0000720c */ /* 0x000fc40003f05270 */
[----:B-1----:R-:W-:Y:S01]  /*3ac0*/  IADD3.X R3, PT, PT, RZ, R3, RZ, P1, !PT ;  /* 0x00000003ff037210 */ /* 0x002fe20000ffe4ff */
[----:B--2---:R-:W-:-:S10]  /*3ad0*/  IMAD R17, R6, R2, R17 ;  /* 0x0000000206117224 */ /* 0x004fd400078e0211 */
[----:B------:R-:W-:Y:S05]  /*3ae0*/  @P0 BRA `(.L_x_27) ;  /* 0xfffffffc00d80947 */ /* 0x000fea000383ffff */
.L_x_24:
[--C-:B------:R-:W-:Y:S01]  /*3af0*/  SHF.R.S32.HI R3, RZ, 0x1f, R17.reuse ;  /* 0x0000001fff037819 */ /* 0x100fe20000011411 */
[----:B------:R-:W-:-:S07]  /*3b00*/  IMAD.MOV.U32 R2, RZ, RZ, R17 ;  /* 0x000000ffff027224 */ /* 0x000fce00078e0011 */
.L_x_13:
[----:B------:R-:W0:Y:S01]  /*3b10*/  LDCU UR4, c[0x0][0x3d8] ;  /* 0x00007b00ff0477ac */ /* 0x000e220008000800 */
[----:B------:R-:W-:Y:S01]  /*3b20*/  CS2R R6, SRZ ;  /* 0x0000000000067805 */ /* 0x000fe2000001ff00 */
[----:B0-----:R-:W-:-:S09]  /*3b30*/  UISETP.GE.AND UP0, UPT, UR4, 0x1, UPT ;  /* 0x000000010400788c */ /* 0x001fd2000bf06270 */
[----:B------:R-:W-:Y:S05]  /*3b40*/  BRA.U !UP0, `(.L_x_28) ;  /* 0x0000001108607547 */ /* 0x000fea000b800000 */
[----:B------:R-:W0:Y:S01]  /*3b50*/  LDC R6, c[0x0][0x39c] ;  /* 0x0000e700ff067b82 */ /* 0x000e220000000800 */
[----:B------:R-:W-:Y:S01]  /*3b60*/  UISETP.GE.U32.AND UP1, UPT, UR4, 0x8, UPT ;  /* 0x000000080400788c */ /* 0x000fe2000bf26070 */
[----:B------:R-:W-:Y:S01]  /*3b70*/  MOV R7, RZ ;  /* 0x000000ff00077202 */ /* 0x000fe20000000f00 */
[----:B------:R-:W-:-:S04]  /*3b80*/  ULOP3.LUT UR10, UR4, 0x7, URZ, 0xc0, !UPT ;  /* 0x00000007040a7892 */ /* 0x000fc8000f8ec0ff */
[----:B------:R-:W-:Y:S01]  /*3b90*/  UISETP.NE.AND UP0, UPT, UR10, URZ, UPT ;  /* 0x000000ff0a00728c */ /* 0x000fe2000bf05270 */
[----:B0-----:R-:W-:Y:S02]  /*3ba0*/  VIADD R6, R6, -UR4 ;  /* 0x8000000406067c36 */ /* 0x001fe40008000000 */
[----:B------:R-:W-:Y:S08]  /*3bb0*/  BRA.U !UP1, `(.L_x_29) ;  /* 0x0000000109f47547 */ /* 0x000ff0000b800000 */
[----:B------:R-:W0:Y:S01]  /*3bc0*/  LDCU.64 UR6, c[0x0][0x3c8] ;  /* 0x00007900ff0677ac */ /* 0x000e220008000a00 */
[----:B------:R-:W-:Y:S01]  /*3bd0*/  IMAD R11, R6, 0x4, R1 ;  /* 0x00000004060b7824 */ /* 0x000fe200078e0201 */
[----:B------:R-:W-:Y:S01]  /*3be0*/  IADD3 R10, PT, PT, R1, 0x60, RZ ;  /* 0x00000060010a7810 */ /* 0x000fe20007ffe0ff */
[----:B------:R-:W-:Y:S01]  /*3bf0*/  IMAD.MOV.U32 R0, RZ, RZ, R6 ;  /* 0x000000ffff007224 */ /* 0x000fe200078e0006 */
[----:B------:R-:W-:Y:S02]  /*3c00*/  ULOP3.LUT UR4, UR4, 0x7ffffff8, URZ, 0xc0, !UPT ;  /* 0x7ffffff804047892 */ /* 0x000fe4000f8ec0ff */
[----:B------:R-:W-:-:S04]  /*3c10*/  IADD3 R11, PT, PT, R11, 0x10, RZ ;  /* 0x000000100b0b7810 */ /* 0x000fc80007ffe0ff */
[----:B------:R-:W-:Y:S01]  /*3c20*/  IMAD.U32 R7, RZ, RZ, UR4 ;  /* 0x00000004ff077e24 */ /* 0x000fe2000f8e00ff */
[----:B0-----:R-:W-:-:S04]  /*3c30*/  UIADD3 UR5, UP1, UPT, UR6, 0x10, URZ ;  /* 0x0000001006057890 */ /* 0x001fc8000ff3e0ff */
[----:B------:R-:W-:Y:S02]  /*3c40*/  UIADD3.X UR6, UPT, UPT, URZ, UR7, URZ, UP1, !UPT ;  /* 0x00000007ff067290 */ /* 0x000fe40008ffe4ff */
[----:B------:R-:W-:Y:S01]  /*3c50*/  MOV R8, UR5 ;  /* 0x0000000500087c02 */ /* 0x000fe20008000f00 */
[----:B------:R-:W-:-:S03]  /*3c60*/  UIADD3 UR7, UPT, UPT, -UR4, URZ, URZ ;  /* 0x000000ff04077290 */ /* 0x000fc6000fffe1ff */
[----:B------:R-:W-:-:S09]  /*3c70*/  IMAD.U32 R9, RZ, RZ, UR6 ;  /* 0x00000006ff097e24 */ /* 0x000fd2000f8e00ff */
.L_x_30:
[----:B------:R-:W2:Y:S04]  /*3c80*/  LDG.E R12, desc[UR8][R8.64+-0x10] ;  /* 0xfffff008080c7981 */ /* 0x000ea8000c1e1900 */
[----:B------:R-:W3:Y:S01]  /*3c90*/  LDG.E R14, desc[UR8][R8.64+-0xc] ;  /* 0xfffff408080e7981 */ /* 0x000ee2000c1e1900 */
[----:B--2---:R-:W-:-:S13]  /*3ca0*/  ISETP.GE.AND P0, PT, R12, 0x2, PT ;  /* 0x000000020c00780c */ /* 0x004fda0003f06270 */
[----:B------:R-:W-:-:S05]  /*3cb0*/  @P0 LEA R12, R0, R1, 0x2 ;  /* 0x00000001000c0211 */ /* 0x000fca00078e10ff */
[----:B------:R-:W2:Y:S01]  /*3cc0*/  @P0 LDL R13, [R12] ;  /* 0x000000000c0d0983 */ /* 0x000ea20000100800 */
[----:B---3--:R-:W-:-:S03]  /*3cd0*/  ISETP.GT.AND P1, PT, R14, 0x1, PT ;  /* 0x000000010e00780c */ /* 0x008fc60003f24270 */
[----:B------:R-:W3:Y:S04]  /*3ce0*/  LDG.E R14, desc[UR8][R8.64+-0x8] ;  /* 0xfffff808080e7981 */ /* 0x000ee8000c1e1900 */
[----:B------:R-:W4:Y:S06]  /*3cf0*/  LDG.E R12, desc[UR8][R8.64] ;  /* 0x00000008080c7981 */ /* 0x000f2c000c1e1900 */
        /* <DEDUP_REMOVED lines=9> */
[----:B---3--:R-:W-:-:S13]  /*3d90*/  ISETP.GT.AND P1, PT, R14, 0x1, PT ;  /* 0x000000010e00780c */ /* 0x008fda0003f24270 */
[----:B------:R-:W-:Y:S04]  /*3da0*/  @!P1 STL [R10+-0x4], RZ ;  /* 0xfffffcff0a009387 */ /* 0x000fe80000100800 */
[----:B--2---:R2:W-:Y:S04]  /*3db0*/  @P0 STL [R10+-0x8], R17 ;  /* 0xfffff8110a000387 */ /* 0x0045e80000100800 */
[----:B0-----:R-:W3:Y:S01]  /*3dc0*/  @P1 LDL R13, [R11+-0x4] ;  /* 0xfffffc000b0d1983 */ /* 0x001ee20000100800 */
[----:B----4-:R-:W-:-:S03]  /*3dd0*/  ISETP.GT.AND P0, PT, R12, 0x1, PT ;  /* 0x000000010c00780c */ /* 0x010fc60003f04270 */
[----:B------:R-:W4:Y:S10]  /*3de0*/  LDG.E R12, desc[UR8][R8.64+0x4] ;  /* 0x00000408080c7981 */ /* 0x000f34000c1e1900 */
[----:B------:R-:W-:Y:S04]  /*3df0*/  @!P0 STL [R10], RZ ;  /* 0x000000ff0a008387 */ /* 0x000fe80000100800 */
[----:B---3--:R0:W-:Y:S04]  /*3e00*/  @P1 STL [R10+-0x4], R13 ;  /* 0xfffffc0d0a001387 */ /* 0x0081e80000100800 */
[----:B-1----:R-:W3:Y:S01]  /*3e10*/  @P0 LDL R15, [R11] ;  /* 0x000000000b0f0983 */ /* 0x002ee20000100800 */
[----:B----4-:R-:W-:-:S03]  /*3e20*/  ISETP.GT.AND P1, PT, R12, 0x1, PT ;  /* 0x000000010c00780c */ /* 0x010fc60003f24270 */
[----:B------:R-:W4:Y:S10]  /*3e30*/  LDG.E R12, desc[UR8][R8.64+0x8] ;  /* 0x00000808080c7981 */ /* 0x000f34000c1e1900 */
[----:B------:R-:W-:Y:S04]  /*3e40*/  @!P1 STL [R10+0x4], RZ ;  /* 0x000004ff0a009387 */ /* 0x000fe80000100800 */
[----:B---3--:R1:W-:Y:S04]  /*3e50*/  @P0 STL [R10], R15 ;  /* 0x0000000f0a000387 */ /* 0x0083e80000100800 */
[----:B--2---:R-:W2:Y:S01]  /*3e60*/  @P1 LDL R17, [R11+0x4] ;  /* 0x000004000b111983 */ /* 0x004ea20000100800 */
[----:B----4-:R-:W-:-:S03]  /*3e70*/  ISETP.GT.AND P0, PT, R12, 0x1, PT ;  /* 0x000000010c00780c */ /* 0x010fc60003f04270 */
        /* <DEDUP_REMOVED lines=8> */
[----:B------:R-:W-:-:S04]  /*3f00*/  UIADD3 UR7, UPT, UPT, UR7, 0x8, URZ ;  /* 0x0000000807077890 */ /* 0x000fc8000fffe0ff */
[----:B------:R-:W-:Y:S01]  /*3f10*/  UISETP.NE.AND UP1, UPT, UR7, URZ, UPT ;  /* 0x000000ff0700728c */ /* 0x000fe2000bf25270 */
[----:B------:R-:W-:Y:S02]  /*3f20*/  IADD3 R8, P0, PT, R8, 0x20, RZ ;  /* 0x0000002008087810 */ /* 0x000fe40007f1e0ff */
[----:B------:R-:W-:Y:S01]  /*3f30*/  IADD3 R0, PT, PT, R0, 0x8, RZ ;  /* 0x0000000800007810 */ /* 0x000fe20007ffe0ff */
[----:B0-----:R-:W-:Y:S02]  /*3f40*/  VIADD R11, R11, 0x20 ;  /* 0x000000200b0b7836 */ /* 0x001fe40000000000 */
[----:B------:R-:W-:Y:S01]  /*3f50*/  IMAD.X R9, RZ, RZ, R9, P0 ;  /* 0x000000ffff097224 */ /* 0x000fe200000e0609 */
[----:B--2---:R0:W-:Y:S02]  /*3f60*/  @P1 STL [R10+0xc], R15 ;  /* 0x00000c0f0a001387 */ /* 0x0041e40000100800 */
[----:B0-----:R-:W-:Y:S01]  /*3f70*/  IADD3 R10, PT, PT, R10, 0x20, RZ ;  /* 0x000000200a0a7810 */ /* 0x001fe20007ffe0ff */
[----:B------:R-:W-:Y:S06]  /*3f80*/  BRA.U UP1, `(.L_x_30) ;  /* 0xfffffffd013c7547 */ /* 0x000fec000b83ffff */
.L_x_29:
[----:B------:R-:W-:Y:S01]  /*3f90*/  VIADD R14, R1, 0x50 ;  /* 0x00000050010e7836 */ /* 0x000fe20000000000 */
[----:B------:R-:W-:Y:S06]  /*3fa0*/  BRA.U !UP0, `(.L_x_31) ;  /* 0x0000000508187547 */ /* 0x000fec000b800000 */
[----:B------:R-:W0:Y:S01]  /*3fb0*/  LDCU UR4, c[0x0][0x3d8] ;  /* 0x00007b00ff0477ac */ /* 0x000e220008000800 */
[----:B------:R-:W-:Y:S02]  /*3fc0*/  UISETP.GE.U32.AND UP0, UPT, UR10, 0x4, UPT ;  /* 0x000000040a00788c */ /* 0x000fe4000bf06070 */
[----:B0-----:R-:W-:-:S07]  /*3fd0*/  ULOP3.LUT UR5, UR4, 0x3, URZ, 0xc0, !UPT ;  /* 0x0000000304057892 */ /* 0x001fce000f8ec0ff */
[----:B------:R-:W-:Y:S05]  /*3fe0*/  BRA.U !UP0, `(.L_x_32) ;  /* 0x0000000108707547 */ /* 0x000fea000b800000 */
        /* <DEDUP_REMOVED lines=8> */
[----:B------:R-:W-:Y:S01]  /*4070*/  @P0 LEA R10, R0, R1, 0x2 ;  /* 0x00000001000a0211 */ /* 0x000fe200078e10ff */
[----:B------:R0:W-:Y:S05]  /*4080*/  @!P0 STL [R13+0x50], RZ ;  /* 0x000050ff0d008387 */ /* 0x0001ea0000100800 */
[----:B------:R-:W2:Y:S01]  /*4090*/  @P0 LDL R10, [R10] ;  /* 0x000000000a0a0983 */ /* 0x000ea20000100800 */
[----:B---3--:R-:W-:-:S03]  /*40a0*/  ISETP.GT.AND P1, PT, R11, 0x1, PT ;  /* 0x000000010b00780c */ /* 0x008fc60003f24270 */
[----:B------:R-:W3:Y:S01]  /*40b0*/  LDG.E R11, desc[UR8][R8.64+0x8] ;  /* 0x00000808080b7981 */ /* 0x000ee2000c1e1900 */
[----:B------:R-:W-:-:S09]  /*40c0*/  IMAD.U32 R15, R0, 0x4, R1 ;  /* 0x00000004000f7824 */ /* 0x000fd200078e0001 */
        /* <DEDUP_REMOVED lines=13> */
.L_x_33:
[----:B------:R-:W-:-:S07]  /*41a0*/  IADD3 R7, PT, PT, R7, 0x4, RZ ;  /* 0x0000000407077810 */ /* 0x000fce0007ffe0ff */
.L_x_32:
        /* <DEDUP_REMOVED lines=18> */
[----:B0-----:R-:W-:-:S05]  /*42d0*/  IADD3 R0, PT, PT, R6, R7, RZ ;  /* 0x0000000706007210 */ /* 0x001fca0007ffe0ff */
[----:B------:R-:W-:-:S06]  /*42e0*/  IMAD.U32 R0, R0, 0x4, R1 ;  /* 0x0000000400007824 */ /* 0x000fcc00078e0001 */
[----:B------:R-:W2:Y:S04]  /*42f0*/  LDL R0, [R0+0x4] ;  /* 0x0000040000007983 */ /* 0x000ea80000100800 */
[----:B--2---:R1:W-:Y:S02]  /*4300*/  STL [R11+0x54], R0 ;  /* 0x000054000b007387 */ /* 0x0043e40000100800 */
.L_x_35:
[----:B------:R-:W-:-:S07]  /*4310*/  IADD3 R7, PT, PT, R7, 0x2, RZ ;  /* 0x0000000207077810 */ /* 0x000fce0007ffe0ff */
.L_x_34:
        /* <DEDUP_REMOVED lines=13> */
[----:B------:R-:W-:-:S05]  /*43f0*/  LEA R7, R7, R1, 0x2 ;  /* 0x0000000107077211 */ /* 0x000fca00078e10ff */
[----:B---3--:R3:W-:Y:S02]  /*4400*/  STL [R7+0x50], R6 ;  /* 0x0000500607007387 */ /* 0x0087e40000100800 */
.L_x_31:
[----:B012---:R-:W0:Y:S01]  /*4410*/  LDC R0, c[0x0][0x3d8] ;  /* 0x0000f600ff007b82 */ /* 0x007e220000000800 */
[----:B------:R-:W-:-:S07]  /*4420*/  IMAD.MOV.U32 R10, RZ, RZ, RZ ;  /* 0x000000ffff0a7224 */ /* 0x000fce00078e00ff */
[----:B------:R-:W1:Y:S02]  /*4430*/  LDC.64 R8, c[0x0][0x3c8] ;  /* 0x0000f200ff087b82 */ /* 0x000e640000000a00 */
.L_x_36:
[C---:B-1-3--:R-:W-:Y:S01]  /*4440*/  IMAD.WIDE.U32 R6, R10.reuse, 0x4, R8 ;  /* 0x000000040a067825 */ /* 0x04afe200078e0008 */
[----:B------:R-:W-:-:S05]  /*4450*/  LEA R11, R10, R1, 0x2 ;  /* 0x000000010a0b7211 */ /* 0x000fca00078e10ff */
        /* <DEDUP_REMOVED lines=8> */
[----:B------:R-:W-:Y:S01]  /*44e0*/  HFMA2 R16, -RZ, RZ, 0, 0 ;  /* 0x00000000ff107431 */ /* 0x000fe200000001ff */
[----:B------:R-:W-:Y:S01]  /*44f0*/  LOP3.LUT R20, R0, 0xf, RZ, 0xc0, !PT ;  /* 0x0000000f00147812 */ /* 0x000fe200078ec0ff */
[----:B------:R-:W-:-:S03]  /*4500*/  IMAD.MOV.U32 R21, RZ, RZ, RZ ;  /* 0x000000ffff157224 */ /* 0x000fc600078e00ff */
[----:B------:R-:W-:-:S07]  /*4510*/  ISETP.NE.AND P1, PT, R20, RZ, PT ;  /* 0x000000ff1400720c */ /* 0x000fce0003f25270 */
[----:B------:R-:W-:Y:S06]  /*4520*/  @!P0 BRA `(.L_x_37) ;  /* 0x0000000000e48947 */ /* 0x000fec0003800000 */
[----:B------:R-:W0:Y:S01]  /*4530*/  LDCU.64 UR4, c[0x0][0x3d0] ;  /* 0x00007a00ff0477ac */ /* 0x000e220008000a00 */
[----:B------:R-:W-:Y:S01]  /*4540*/  LOP3.LUT R16, R0, 0x7ffffff0, RZ, 0xc0, !PT ;  /* 0x7ffffff000107812 */ /* 0x000fe200078ec0ff */
[----:B------:R-:W-:Y:S01]  /*4550*/  IMAD.MOV.U32 R21, RZ, RZ, RZ ;  /* 0x000000ffff157224 */ /* 0x000fe200078e00ff */
[----:B------:R-:W-:Y:S02]  /*4560*/  IADD3 R15, PT, PT, R1, 0x70, RZ ;  /* 0x00000070010f7810 */ /* 0x000fe40007ffe0ff */
[----:B------:R-:W-:Y:S01]  /*4570*/  IADD3 R17, PT, PT, -R16, RZ, RZ ;  /* 0x000000ff10117210 */ /* 0x000fe20007ffe1ff */
[----:B0-----:R-:W-:-:S04]  /*4580*/  UIADD3 UR4, UP0, UPT, UR4, 0x20, URZ ;  /* 0x0000002004047890 */ /* 0x001fc8000ff1e0ff */
[----:B------:R-:W-:Y:S02]  /*4590*/  UIADD3.X UR5, UPT, UPT, URZ, UR5, URZ, UP0, !UPT ;  /* 0x00000005ff057290 */ /* 0x000fe400087fe4ff */
[----:B------:R-:W-:-:S04]  /*45a0*/  IMAD.U32 R9, RZ, RZ, UR4 ;  /* 0x00000004ff097e24 */ /* 0x000fc8000f8e00ff */
[----:B------:R-:W-:-:S07]  /*45b0*/  MOV R8, UR5 ;  /* 0x0000000500087c02 */ /* 0x000fce0008000f00 */
.L_x_38:
[----:B------:R-:W-:Y:S01]  /*45c0*/  IMAD.MOV.U32 R6, RZ, RZ, R9 ;  /* 0x000000ffff067224 */ /* 0x000fe200078e0009 */
[----:B------:R-:W-:Y:S01]  /*45d0*/  MOV R7, R8 ;  /* 0x0000000800077202 */ /* 0x000fe20000000f00 */
        /* <DEDUP_REMOVED lines=12> */
[----:B------:R-:W3:Y:S04]  /*46a0*/  LDL.64 R10, [R15+-0x8] ;  /* 0xfffff8000f0a7983 */ /* 0x000ee80000100a00 */
[----:B------:R-:W3:Y:S01]  /*46b0*/  LDG.E R23, desc[UR8][R6.64+-0x8] ;  /* 0xfffff80806177981 */ /* 0x000ee2000c1e1900 */
[----:B----4-:R-:W-:-:S03]  /*46c0*/  IMAD R12, R12, R25, R21 ;  /* 0x000000190c0c7224 */ /* 0x010fc600078e0215 */
[----:B------:R-:W4:Y:S01]  /*46d0*/  LDG.E R21, desc[UR8][R6.64] ;  /* 0x0000000806157981 */ /* 0x000f22000c1e1900 */
[----:B-----5:R-:W-:-:S03]  /*46e0*/  IMAD R25, R13, R18, R12 ;  /* 0x000000120d197224 */ /* 0x020fc600078e020c */
[----:B------:R-:W4:Y:S04]  /*46f0*/  LDL.64 R12, [R15] ;  /* 0x000000000f0c7983 */ /* 0x000f280000100a00 */
[----:B------:R-:W5:Y:S01]  /*4700*/  LDG.E R18, desc[UR8][R6.64+0x4] ;  /* 0x0000040806127981 */ /* 0x000f62000c1e1900 */
[----:B------:R-:W-:-:S03]  /*4710*/  IMAD R8, R8, R19, R25 ;  /* 0x0000001308087224 */ /* 0x000fc600078e0219 */
[----:B------:R-:W5:Y:S01]  /*4720*/  LDG.E R19, desc[UR8][R6.64+0x8] ;  /* 0x0000080806137981 */ /* 0x000f62000c1e1900 */
[----:B------:R-:W-:-:S03]  /*4730*/  IMAD R24, R9, R24, R8 ;  /* 0x0000001809187224 */ /* 0x000fc600078e0208 */
[----:B------:R-:W5:Y:S01]  /*4740*/  LDL.64 R8, [R15+0x8] ;  /* 0x000008000f087983 */ /* 0x000f620000100a00 */
[----:B---3--:R-:W-:-:S03]  /*4750*/  IMAD R10, R10, R23, R24 ;  /* 0x000000170a0a7224 */ /* 0x008fc600078e0218 */
[----:B------:R-:W3:Y:S01]  /*4760*/  LDG.E R24, desc[UR8][R6.64+0xc] ;  /* 0x00000c0806187981 */ /* 0x000ee2000c1e1900 */
[----:B--2---:R-:W-:-:S03]  /*4770*/  IMAD R22, R11, R22, R10 ;  /* 0x000000160b167224 */ /* 0x004fc600078e020a */
[----:B------:R-:W2:Y:S01]  /*4780*/  LDL.64 R10, [R15+0x10] ;  /* 0x000010000f0a7983 */ /* 0x000ea20000100a00 */
[----:B----4-:R-:W-:-:S03]  /*4790*/  IMAD R12, R12, R21, R22 ;  /* 0x000000150c0c7224 */ /* 0x010fc600078e0216 */
[----:B------:R-:W2:Y:S04]  /*47a0*/  LDG.E R23, desc[UR8][R6.64+0x10] ;  /* 0x0000100806177981 */ /* 0x000ea8000c1e1900 */
[----:B------:R-:W4:Y:S01]  /*47b0*/  LDG.E R22, desc[UR8][R6.64+0x14] ;  /* 0x0000140806167981 */ /* 0x000f22000c1e1900 */
[----:B-----5:R-:W-:-:S03]  /*47c0*/  IMAD R25, R13, R18, R12 ;  /* 0x000000120d197224 */ /* 0x020fc600078e020c */
[----:B------:R0:W5:Y:S04]  /*47d0*/  LDL.64 R12, [R15+0x18] ;  /* 0x000018000f0c7983 */ /* 0x0001680000100a00 */
[----:B------:R-:W5:Y:S04]  /*47e0*/  LDG.E R21, desc[UR8][R6.64+0x18] ;  /* 0x0000180806157981 */ /* 0x000f68000c1e1900 */
[----:B------:R-:W5:Y:S01]  /*47f0*/  LDG.E R18, desc[UR8][R6.64+0x1c] ;  /* 0x00001c0806127981 */ /* 0x000f62000c1e1900 */
[----:B------:R-:W-:Y:S02]  /*4800*/  IMAD R8, R8, R19, R25 ;  /* 0x0000001308087224 */ /* 0x000fe400078e0219 */
[----:B------:R-:W-:-:S05]  /*4810*/  VIADD R17, R17, 0x10 ;  /* 0x0000001011117836 */ /* 0x000fca0000000000 */
[----:B------:R-:W-:Y:S01]  /*4820*/  ISETP.NE.AND P0, PT, R17, RZ, PT ;  /* 0x000000ff1100720c */ /* 0x000fe20003f05270 */
[----:B0-----:R-:W-:Y:S02]  /*4830*/  VIADD R15, R15, 0x40 ;  /* 0x000000400f0f7836 */ /* 0x001fe40000000000 */
[----:B---3--:R-:W-:-:S04]  /*4840*/  IMAD R8, R9, R24, R8 ;  /* 0x0000001809087224 */ /* 0x008fc800078e0208 */
[----:B--2---:R-:W-:-:S04]  /*4850*/  IMAD R8, R10, R23, R8 ;  /* 0x000000170a087224 */ /* 0x004fc800078e0208 */
[----:B----4-:R-:W-:Y:S01]  /*4860*/  IMAD R8, R11, R22, R8 ;  /* 0x000000160b087224 */ /* 0x010fe200078e0208 */
[----:B------:R-:W-:-:S03]  /*4870*/  IADD3 R9, P2, PT, R6, 0x40, RZ ;  /* 0x0000004006097810 */ /* 0x000fc60007f5e0ff */
[----:B-----5:R-:W-:Y:S01]  /*4880*/  IMAD R21, R12, R21, R8 ;  /* 0x000000150c157224 */ /* 0x020fe200078e0208 */
[----:B------:R-:W-:-:S03]  /*4890*/  IADD3.X R8, PT, PT, RZ, R7, RZ, P2, !PT ;  /* 0x00000007ff087210 */ /* 0x000fc600017fe4ff */
[----:B------:R-:W-:Y:S01]  /*48a0*/  IMAD R21, R13, R18, R21 ;  /* 0x000000120d157224 */ /* 0x000fe200078e0215 */
[----:B------:R-:W-:Y:S06]  /*48b0*/  @P0 BRA `(.L_x_38) ;  /* 0xfffffffc00400947 */ /* 0x000fec000383ffff */
.L_x_37:
[----:B------:R-:W-:Y:S05]  /*48c0*/  @!P1 BRA `(.L_x_39) ;  /* 0x0000000000f89947 */ /* 0x000fea0003800000 */
[----:B------:R-:W-:Y:S01]  /*48d0*/  ISETP.GE.U32.AND P0, PT, R20, 0x8, PT ;  /* 0x000000081400780c */ /* 0x000fe20003f06070 */
[----:B------:R-:W-:-:S12]  /*48e0*/  UISETP.NE.AND UP0, UPT, UR10, URZ, UPT ;  /* 0x000000ff0a00728c */ /* 0x000fd8000bf05270 */
[----:B------:R-:W-:Y:S05]  /*48f0*/  @!P0 BRA `(.L_x_40) ;  /* 0x0000000000608947 */ /* 0x000fea0003800000 */
[----:B------:R-:W0:Y:S01]  /*4900*/  LDC.64 R6, c[0x0][0x3d0] ;  /* 0x0000f400ff067b82 */ /* 0x000e220000000a00 */
[----:B------:R-:W-:-:S05]  /*4910*/  LEA R27, R16, R1, 0x2 ;  /* 0x00000001101b7211 */ /* 0x000fca00078e10ff */
        /* <DEDUP_REMOVED lines=22> */
.L_x_40:
[----:B------:R-:W-:Y:S05]  /*4a80*/  BRA.U !UP0, `(.L_x_39) ;  /* 0x0000000108887547 */ /* 0x000fea000b800000 */
[----:B------:R-:W-:Y:S01]  /*4a90*/  UISETP.GE.U32.AND UP0, UPT, UR10, 0x4, UPT ;  /* 0x000000040a00788c */ /* 0x000fe2000bf06070 */
[----:B------:R-:W-:-:S04]  /*4aa0*/  LOP3.LUT R0, R0, 0x3, RZ, 0xc0, !PT ;  /* 0x0000000300007812 */ /* 0x000fc800078ec0ff */
[----:B------:R-:W-:-:S04]  /*4ab0*/  ISETP.NE.AND P0, PT, R0, RZ, PT ;  /* 0x000000ff0000720c */ /* 0x000fc80003f05270 */
[----:B------:R-:W-:Y:S09]  /*4ac0*/  BRA.U !UP0, `(.L_x_41) ;  /* 0x0000000108387547 */ /* 0x000ff2000b800000 */
[----:B------:R-:W0:Y:S01]  /*4ad0*/  LDC.64 R6, c[0x0][0x3d0] ;  /* 0x0000f400ff067b82 */ /* 0x000e220000000a00 */
[----:B------:R-:W-:-:S05]  /*4ae0*/  LEA R12, R16, R1, 0x2 ;  /* 0x00000001100c7211 */ /* 0x000fca00078e10ff */
[----:B------:R-:W2:Y:S01]  /*4af0*/  LDL.64 R8, [R12+0x50] ;  /* 0x000050000c087983 */ /* 0x000ea20000100a00 */
[----:B0-----:R-:W-:-:S03]  /*4b00*/  IMAD.WIDE.U32 R10, R16, 0x4, R6 ;  /* 0x00000004100a7825 */ /* 0x001fc600078e0006 */
[----:B------:R-:W3:Y:S04]  /*4b10*/  LDL.64 R6, [R12+0x58] ;  /* 0x000058000c067983 */ /* 0x000ee80000100a00 */
        /* <DEDUP_REMOVED lines=9> */
.L_x_41:
[----:B------:R-:W-:Y:S05]  /*4bb0*/  @!P0 BRA `(.L_x_39) ;  /* 0x00000000003c8947 */ /* 0x000fea0003800000 */
[----:B------:R-:W0:Y:S01]  /*4bc0*/  LDC.64 R6, c[0x0][0x3d0] ;  /* 0x0000f400ff067b82 */ /* 0x000e220000000a00 */
[C---:B------:R-:W-:Y:S02]  /*4bd0*/  IMAD R14, R16.reuse, 0x4, R14 ;  /* 0x00000004100e7824 */ /* 0x040fe400078e020e */
[----:B------:R-:W-:Y:S02]  /*4be0*/  IMAD.MOV R0, RZ, RZ, -R0 ;  /* 0x000000ffff007224 */ /* 0x000fe400078e0a00 */
[----:B0-----:R-:W-:-:S03]  /*4bf0*/  IMAD.WIDE.U32 R6, R16, 0x4, R6 ;  /* 0x0000000410067825 */ /* 0x001fc600078e0006 */
[----:B------:R-:W-:-:S07]  /*4c00*/  MOV R9, R6 ;  /* 0x0000000600097202 */ /* 0x000fce0000000f00 */
.L_x_42:
[----:B------:R-:W-:Y:S01]  /*4c10*/  MOV R6, R9 ;  /* 0x0000000900067202 */ /* 0x000fe20000000f00 */
[----:B------:R0:W2:Y:S05]  /*4c20*/  LDL R8, [R14] ;  /* 0x000000000e087983 */ /* 0x0000aa0000100800 */
[----:B------:R1:W2:Y:S01]  /*4c30*/  LDG.E R6, desc[UR8][R6.64] ;  /* 0x0000000806067981 */ /* 0x0002a2000c1e1900 */
[----:B------:R-:W-:Y:S01]  /*4c40*/  VIADD R0, R0, 0x1 ;  /* 0x0000000100007836 */ /* 0x000fe20000000000 */
[----:B------:R-:W-:Y:S02]  /*4c50*/  IADD3 R9, P1, PT, R9, 0x4, RZ ;  /* 0x0000000409097810 */ /* 0x000fe40007f3e0ff */
[----:B0-----:R-:W-:-:S02]  /*4c60*/  IADD3 R14, PT, PT, R14, 0x4, RZ ;  /* 0x000000040e0e7810 */ /* 0x001fc40007ffe0ff */
[----:B------:R-:W-:Y:S01]  /*4c70*/  ISETP.NE.AND P0, PT, R0, RZ, PT ;  /* 0x000000ff0000720c */ /* 0x000fe20003f05270 */
[----:B-1----:R-:W-:Y:S02]  /*4c80*/  IMAD.X R7, RZ, RZ, R7, P1 ;  /* 0x000000ffff077224 */ /* 0x002fe400008e0607 */
[----:B--2---:R-:W-:-:S10]  /*4c90*/  IMAD R21, R8, R6, R21 ;  /* 0x0000000608157224 */ /* 0x004fd400078e0215 */
[----:B------:R-:W-:Y:S05]  /*4ca0*/  @P0 BRA `(.L_x_42) ;  /* 0xfffffffc00d80947 */ /* 0x000fea000383ffff */
.L_x_39:
[----:B------:R-:W-:Y:S02]  /*4cb0*/  SHF.R.S32.HI R7, RZ, 0x1f, R21 ;  /* 0x0000001fff077819 */ /* 0x000fe40000011415 */
[----:B------:R-:W-:-:S07]  /*4cc0*/  MOV R6, R21 ;  /* 0x0000001500067202 */ /* 0x000fce0000000f00 */
.L_x_28:
[----:B------:R-:W0:Y:S01]  /*4cd0*/  LDCU.64 UR4, c[0x0][0x3a0] ;  /* 0x00007400ff0477ac */ /* 0x000e220008000a00 */
[----:B------:R-:W1:Y:S01]  /*4ce0*/  LDCU.64 UR6, c[0x0][0x3c0] ;  /* 0x00007800ff0677ac */ /* 0x000e620008000a00 */
[----:B0-----:R-:W-:Y:S02]  /*4cf0*/  LEA R8, P0, R2, UR4, 0x2 ;  /* 0x0000000402087c11 */ /* 0x001fe4000f8010ff */
[----:B-1----:R-:W-:Y:S02]  /*4d00*/  LEA R10, P1, R6, UR6, 0x2 ;  /* 0x00000006060a7c11 */ /* 0x002fe4000f8210ff */
[----:B------:R-:W-:Y:S02]  /*4d10*/  LEA.HI.X R9, R2, UR5, R3, 0x2, P0 ;  /* 0x0000000502097c11 */ /* 0x000fe400080f1403 */
[----:B------:R-:W-:Y:S01]  /*4d20*/  LEA.HI.X R11, R6, UR7, R7, 0x2, P1 ;  /* 0x00000007060b7c11 */ /* 0x000fe200088f1407 */
[----:B------:R-:W0:Y:S02]  /*4d30*/  LDC R3, c[0x0][0x3dc] ;  /* 0x0000f700ff037b82 */ /* 0x000e240000000800 */
[----:B------:R1:W5:Y:S04]  /*4d40*/  LDG.E R7, desc[UR8][R8.64] ;  /* 0x0000000808077981 */ /* 0x000368000c1e1900 */
[----:B------:R1:W5:Y:S01]  /*4d50*/  LDG.E R0, desc[UR8][R10.64] ;  /* 0x000000080a007981 */ /* 0x000362000c1e1900 */
[----:B------:R-:W-:Y:S01]  /*4d60*/  BSSY.RECONVERGENT B0, `(.L_x_43) ;  /* 0x00001b8000007945 */ /* 0x000fe20003800200 */
[----:B0-----:R-:W-:-:S13]  /*4d70*/  ISETP.GT.AND P0, PT, R3, 0x9, PT ;  /* 0x000000090300780c */ /* 0x001fda0003f04270 */
[----:B-1----:R-:W-:Y:S05]  /*4d80*/  @P0 BRA `(.L_x_44) ;  /* 0x0000000400dc0947 */ /* 0x002fea0003800000 */
[----:B------:R-:W-:-:S13]  /*4d90*/  ISETP.GT.AND P0, PT, R3, 0x4, PT ;  /* 0x000000040300780c */ /* 0x000fda0003f04270 */
[----:B------:R-:W-:Y:S05]  /*4da0*/  @P0 BRA `(.L_x_45) ;  /* 0x0000000000440947 */ /* 0x000fea0003800000 */
[----:B------:R-:W-:-:S13]  /*4db0*/  ISETP.GT.AND P0, PT, R3, 0x2, PT ;  /* 0x000000020300780c */ /* 0x000fda0003f04270 */
[----:B------:R-:W-:Y:S05]  /*4dc0*/  @P0 BRA `(.L_x_46) ;  /* 0x0000000000200947 */ /* 0x000fea0003800000 */
[----:B------:R-:W-:-:S13]  /*4dd0*/  ISETP.NE.AND P0, PT, R3, 0x1, PT ;  /* 0x000000010300780c */ /* 0x000fda0003f05270 */
[----:B------:R-:W-:Y:S05]  /*4de0*/  @!P0 BRA `(.L_x_47) ;  /* 0x0000000000108947 */ /* 0x000fea0003800000 */
[----:B------:R-:W-:-:S13]  /*4df0*/  ISETP.NE.AND P0, PT, R3, 0x2, PT ;  /* 0x000000020300780c */ /* 0x000fda0003f05270 */
[----:B------:R-:W-:Y:S05]  /*4e00*/  @P0 BRA `(.L_x_48) ;  /* 0x0000001000f80947 */ /* 0x000fea0003800000 */
[----:B-----5:R-:W-:Y:S01]  /*4e10*/  FMUL R2, R7, R0 ;  /* 0x0000000007027220 */ /* 0x020fe20000400000 */
[----:B------:R-:W-:Y:S06]  /*4e20*/  BRA `(.L_x_49) ;  /* 0x0000001800ac7947 */ /* 0x000fec0003800000 */
.L_x_47:
[----:B-----5:R-:W-:Y:S01]  /*4e30*/  FADD R2, R7, R0 ;  /* 0x0000000007027221 */ /* 0x020fe20000000000 */
[----:B------:R-:W-:Y:S06]  /*4e40*/  BRA `(.L_x_49) ;  /* 0x0000001800a47947 */ /* 0x000fec0003800000 */
.L_x_46:
[----:B------:R-:W-:Y:S01]  /*4e50*/  ISETP.NE.AND P0, PT, R3, 0x3, PT ;  /* 0x000000030300780c */ /* 0x000fe20003f05270 */
[----:B-----5:R-:W-:-:S12]  /*4e60*/  IMAD.MOV.U32 R2, RZ, RZ, R7 ;  /* 0x000000ffff027224 */ /* 0x020fd800078e0007 */
[----:B------:R-:W-:Y:S05]  /*4e70*/  @!P0 BRA `(.L_x_49) ;  /* 0x0000001800988947 */ /* 0x000fea0003800000 */
[----:B------:R-:W-:-:S13]  /*4e80*/  ISETP.NE.AND P0, PT, R3, 0x4, PT ;  /* 0x000000040300780c */ /* 0x000fda0003f05270 */
[----:B------:R-:W-:Y:S05]  /*4e90*/  @P0 BRA `(.L_x_48) ;  /* 0x0000001000d40947 */ /* 0x000fea0003800000 */
[----:B------:R-:W-:Y:S01]  /*4ea0*/  FADD R2, -R7, -RZ ;  /* 0x800000ff07027221 */ /* 0x000fe20000000100 */
[----:B------:R-:W-:Y:S06]  /*4eb0*/  BRA `(.L_x_49) ;  /* 0x0000001800887947 */ /* 0x000fec0003800000 */
.L_x_45:
[----:B------:R-:W-:-:S13]  /*4ec0*/  ISETP.GT.AND P0, PT, R3, 0x6, PT ;  /* 0x000000060300780c */ /* 0x000fda0003f04270 */
[----:B------:R-:W-:Y:S05]  /*4ed0*/  @P0 BRA `(.L_x_50) ;  /* 0x0000000000280947 */ /* 0x000fea0003800000 */
[----:B------:R-:W-:-:S04]  /*4ee0*/  IADD3 R2, PT, PT, R3, -0x5, RZ ;  /* 0xfffffffb03027810 */ /* 0x000fc80007ffe0ff */
[----:B------:R-:W-:-:S05]  /*4ef0*/  VIMNMX.U32 R2, PT, PT, R2, 0x2, PT ;  /* 0x0000000202027848 */ /* 0x000fca0003fe0000 */
[----:B------:R-:W-:-:S04]  /*4f00*/  IMAD.SHL.U32 R6, R2, 0x4, RZ ;  /* 0x0000000402067824 */ /* 0x000fc800078e00ff */
[----:B------:R-:W0:Y:S02]  /*4f10*/  LDC R2, c[0x2][R6] ;  /* 0x0080000006027b82 */ /* 0x000e240000000800 */
[----:B0-----:R-:W-:-:S04]  /*4f20*/  SHF.R.S32.HI R3, RZ, 0x1f, R2 ;  /* 0x0000001fff037819 */ /* 0x001fc80000011402 */
.L_x_254:
[----:B------:R-:W-:Y:S05]  /*4f30*/  BRX R2 -0x4f40                                                      (*"BRANCH_TARGETS .L_x_255,.L_x_256,.L_x_48"*) ;  /* 0xffffffb002307949 */ /* 0x000fea000383ffff */
.L_x_256:
[----:B-----5:R-:W-:Y:S01]  /*4f40*/  FSET.BF.EQ.AND R2, R7, R0, PT ;  /* 0x000000000702720a */ /* 0x020fe20003802000 */
[----:B------:R-:W-:Y:S06]  /*4f50*/  BRA `(.L_x_49) ;  /* 0x0000001800607947 */ /* 0x000fec0003800000 */
.L_x_255:
[----:B-----5:R-:W-:Y:S01]  /*4f60*/  FSET.BF.LT.AND R2, R7, R0, PT ;  /* 0x000000000702720a */ /* 0x020fe20003801000 */
[----:B------:R-:W-:Y:S06]  /*4f70*/  BRA `(.L_x_49) ;  /* 0x0000001800587947 */ /* 0x000fec0003800000 */
.L_x_50:
[----:B------:R-:W-:-:S04]  /*4f80*/  MOV R2, 0xfffffff9 ;  /* 0xfffffff900027802 */ /* 0x000fc80000000f00 */
[----:B------:R-:W-:-:S05]  /*4f90*/  VIADDMNMX.U32 R2, R3, R2, 0x3, PT ;  /* 0x0000000303027446 */ /* 0x000fca0003800002 */
[----:B------:R-:W-:-:S04]  /*4fa0*/  IMAD.SHL.U32 R6, R2, 0x4, RZ ;  /* 0x0000000402067824 */ /* 0x000fc800078e00ff */
[----:B------:R-:W0:Y:S02]  /*4fb0*/  LDC R2, c[0x2][R6+0xc] ;  /* 0x0080030006027b82 */ /* 0x000e240000000800 */
[----:B0-----:R-:W-:-:S04]  /*4fc0*/  SHF.R.S32.HI R3, RZ, 0x1f, R2 ;  /* 0x0000001fff037819 */ /* 0x001fc80000011402 */
.L_x_258:
[----:B------:R-:W-:Y:S05]  /*4fd0*/  BRX R2 -0x4fe0                                                      (*"BRANCH_TARGETS .L_x_259,.L_x_260,.L_x_261,.L_x_48"*) ;  /* 0xffffffb002087949 */ /* 0x000fea000383ffff */
.L_x_261:
[----:B-----5:R-:W-:-:S04]  /*4fe0*/  FSETP.GT.AND P0, PT, R7, RZ, PT ;  /* 0x000000ff0700720b */ /* 0x020fc80003f04000 */
[----:B------:R-:W-:Y:S01]  /*4ff0*/  FSEL R2, R0, RZ, P0 ;  /* 0x000000ff00027208 */ /* 0x000fe20000000000 */
[----:B------:R-:W-:Y:S08]  /*5000*/  BRA `(.L_x_49) ;  /* 0x0000001800347947 */ /* 0x000ff00003800000 */
.L_x_259:
[----:B-----5:R-:W-:Y:S01]  /*5010*/  FSETP.GE.AND P0, PT, R7, RZ, PT ;  /* 0x000000ff0700720b */ /* 0x020fe20003f06000 */
[----:B------:R-:W-:-:S12]  /*5020*/  BSSY.RECONVERGENT B1, `(.L_x_51) ;  /* 0x0000042000017945 */ /* 0x000fd80003800200 */
[----:B------:R-:W-:Y:S05]  /*5030*/  @!P0 BRA `(.L_x_52) ;  /* 0x00000000007c8947 */ /* 0x000fea0003800000 */
[----:B------:R-:W-:Y:S02]  /*5040*/  HFMA2 R0, -RZ, RZ, 0.96630859375, -0.0022525787353515625 ;  /* 0x3bbb989dff007431 */ /* 0x000fe400000001ff */
[----:B------:R-:W-:Y:S01]  /*5050*/  IMAD.MOV.U32 R3, RZ, RZ, 0x437c0000 ;  /* 0x437c0000ff037424 */ /* 0x000fe200078e00ff */
[----:B------:R-:W-:Y:S02]  /*5060*/  BSSY.RECONVERGENT B2, `(.L_x_53) ;  /* 0x000001a000027945 */ /* 0x000fe40003800200 */
[----:B------:R-:W-:-:S04]  /*5070*/  FFMA.SAT R0, R7, -R0, 0.5 ;  /* 0x3f00000007007423 */ /* 0x000fc80000002800 */
[----:B------:R-:W-:-:S04]  /*5080*/  FFMA.RM R0, R0, R3, 12582913 ;  /* 0x4b40000100007423 */ /* 0x000fc80000004003 */
[C---:B------:R-:W-:Y:S01]  /*5090*/  FADD R2, R0.reuse, -12583039 ;  /* 0xcb40007f00027421 */ /* 0x040fe20000000000 */
[----:B------:R-:W-:-:S03]  /*50a0*/  SHF.L.U32 R0, R0, 0x17, RZ ;  /* 0x0000001700007819 */ /* 0x000fc600000006ff */
[----:B------:R-:W-:-:S04]  /*50b0*/  FFMA R2, R7, -1.4426950216293334961, -R2 ;  /* 0xbfb8aa3b07027823 */ /* 0x000fc80000000802 */
[----:B------:R-:W-:-:S04]  /*50c0*/  FFMA R12, R7, -1.925963033500011079e-08, R2 ;  /* 0xb2a57060070c7823 */ /* 0x000fc80000000002 */
[----:B------:R-:W0:Y:S02]  /*50d0*/  MUFU.EX2 R3, R12 ;  /* 0x0000000c00037308 */ /* 0x000e240000000800 */
[----:B0-----:R-:W-:-:S06]  /*50e0*/  FMUL R0, R0, R3 ;  /* 0x0000000300007220 */ /* 0x001fcc0000400000 */
[----:B------:R-:W0:Y:S02]  /*50f0*/  F2F.F64.F32 R2, R0 ;  /* 0x0000000000027310 */ /* 0x000e240000201800 */
[----:B0-----:R-:W-:-:S06]  /*5100*/  DADD R10, R2, 1 ;  /* 0x3ff00000020a7429 */ /* 0x001fcc0000000000 */
[----:B------:R-:W0:Y:S04]  /*5110*/  MUFU.RCP64H R3, R11 ;  /* 0x0000000b00037308 */ /* 0x000e280000001800 */
[----:B------:R-:W-:-:S05]  /*5120*/  VIADD R2, R11, 0x300402 ;  /* 0x003004020b027836 */ /* 0x000fca0000000000 */
[----:B------:R-:W-:Y:S01]  /*5130*/  FSETP.GEU.AND P0, PT, |R2|, 5.8789094863358348022e-39, PT ;  /* 0x004004020200780b */ /* 0x000fe20003f0e200 */
[----:B0-----:R-:W-:-:S08]  /*5140*/  DFMA R6, -R10, R2, 1 ;  /* 0x3ff000000a06742b */ /* 0x001fd00000000102 */
[----:B------:R-:W-:-:S08]  /*5150*/  DFMA R6, R6, R6, R6 ;  /* 0x000000060606722b */ /* 0x000fd00000000006 */
[----:B------:R-:W-:-:S08]  /*5160*/  DFMA R6, R2, R6, R2 ;  /* 0x000000060206722b */ /* 0x000fd00000000002 */
[----:B------:R-:W-:-:S08]  /*5170*/  DFMA R8, -R10, R6, 1 ;  /* 0x3ff000000a08742b */ /* 0x000fd00000000106 */
[----:B------:R-:W-:Y:S01]  /*5180*/  DFMA R2, R6, R8, R6 ;  /* 0x000000080602722b */ /* 0x000fe20000000006 */
[----:B------:R-:W-:Y:S10]  /*5190*/  @P0 BRA `(.L_x_54) ;  /* 0x0000000000180947 */ /* 0x000ff40003800000 */
[----:B------:R-:W-:Y:S02]  /*51a0*/  LOP3.LUT R0, R11, 0x7fffffff, RZ, 0xc0, !PT ;  /* 0x7fffffff0b007812 */ /* 0x000fe400078ec0ff */
[----:B------:R-:W-:Y:S02]  /*51b0*/  MOV R2, 0x51e0 ;  /* 0x000051e000027802 */ /* 0x000fe40000000f00 */
[----:B------:R-:W-:-:S07]  /*51c0*/  IADD3 R3, PT, PT, R0, -0x100000, RZ ;  /* 0xfff0000000037810 */ /* 0x000fce0007ffe0ff */
[----:B------:R-:W-:Y:S05]  /*51d0*/  CALL.REL.NOINC `($__internal_0_$__cuda_sm20_dblrcp_rn_slowpath_v3) ;  /* 0x0000001400d87944 */ /* 0x000fea0003c00000 */
[----:B------:R-:W-:Y:S01]  /*51e0*/  IMAD.MOV.U32 R2, RZ, RZ, R6 ;  /* 0x000000ffff027224 */ /* 0x000fe200078e0006 */
[----:B------:R-:W-:-:S07]  /*51f0*/  MOV R3, R7 ;  /* 0x0000000700037202 */ /* 0x000fce0000000f00 */
.L_x_54:
[----:B------:R-:W-:Y:S05]  /*5200*/  BSYNC.RECONVERGENT B2 ;  /* 0x0000000000027941 */ /* 0x000fea0003800200 */
.L_x_53:
[----:B------:R0:W1:Y:S01]  /*5210*/  F2F.F32.F64 R2, R2 ;  /* 0x0000000200027310 */ /* 0x0000620000301000 */
[----:B------:R-:W-:Y:S05]  /*5220*/  BRA `(.L_x_55) ;  /* 0x0000000000847947 */ /* 0x000fea0003800000 */
.L_x_52:
[----:B------:R-:W-:Y:S02]  /*5230*/  HFMA2 R3, -RZ, RZ, 3.7421875, 0 ;  /* 0x437c0000ff037431 */ /* 0x000fe400000001ff */
[----:B------:R-:W-:Y:S01]  /*5240*/  IMAD.MOV.U32 R0, RZ, RZ, 0x3bbb989d ;  /* 0x3bbb989dff007424 */ /* 0x000fe200078e00ff */
[----:B------:R-:W-:Y:S03]  /*5250*/  BSSY.RECONVERGENT B2, `(.L_x_56) ;  /* 0x000001d000027945 */ /* 0x000fe60003800200 */
[----:B------:R-:W-:-:S04]  /*5260*/  FFMA.SAT R0, R7, R0, 0.5 ;  /* 0x3f00000007007423 */ /* 0x000fc80000002000 */
[----:B------:R-:W-:-:S04]  /*5270*/  FFMA.RM R0, R0, R3, 12582913 ;  /* 0x4b40000100007423 */ /* 0x000fc80000004003 */
[C---:B------:R-:W-:Y:S01]  /*5280*/  FADD R2, R0.reuse, -12583039 ;  /* 0xcb40007f00027421 */ /* 0x040fe20000000000 */
[----:B------:R-:W-:-:S03]  /*5290*/  IMAD.SHL.U32 R0, R0, 0x800000, RZ ;  /* 0x0080000000007824 */ /* 0x000fc600078e00ff */
[----:B------:R-:W-:-:S04]  /*52a0*/  FFMA R2, R7, 1.4426950216293334961, -R2 ;  /* 0x3fb8aa3b07027823 */ /* 0x000fc80000000802 */
[----:B------:R-:W-:Y:S01]  /*52b0*/  FFMA R10, R7, 1.925963033500011079e-08, R2 ;  /* 0x32a57060070a7823 */ /* 0x000fe20000000002 */
[----:B------:R-:W-:-:S03]  /*52c0*/  MOV R2, 0x1 ;  /* 0x0000000100027802 */ /* 0x000fc60000000f00 */
[----:B------:R-:W0:Y:S02]  /*52d0*/  MUFU.EX2 R3, R10 ;  /* 0x0000000a00037308 */ /* 0x000e240000000800 */
[----:B0-----:R-:W-:-:S06]  /*52e0*/  FMUL R0, R0, R3 ;  /* 0x0000000300007220 */ /* 0x001fcc0000400000 */
[----:B------:R-:W0:Y:S02]  /*52f0*/  F2F.F64.F32 R12, R0 ;  /* 0x00000000000c7310 */ /* 0x000e240000201800 */
[----:B0-----:R-:W-:Y:S01]  /*5300*/  DADD R6, R12, 1 ;  /* 0x3ff000000c067429 */ /* 0x001fe20000000000 */
[----:B------:R-:W-:-:S05]  /*5310*/  FSETP.GEU.AND P1, PT, |R13|, 6.5827683646048100446e-37, PT ;  /* 0x036000000d00780b */ /* 0x000fca0003f2e200 */
[----:B------:R-:W0:Y:S02]  /*5320*/  MUFU.RCP64H R3, R7 ;  /* 0x0000000700037308 */ /* 0x000e240000001800 */
[----:B0-----:R-:W-:-:S08]  /*5330*/  DFMA R8, -R6, R2, 1 ;  /* 0x3ff000000608742b */ /* 0x001fd00000000102 */
[----:B------:R-:W-:-:S08]  /*5340*/  DFMA R8, R8, R8, R8 ;  /* 0x000000080808722b */ /* 0x000fd00000000008 */
[----:B------:R-:W-:-:S08]  /*5350*/  DFMA R8, R2, R8, R2 ;  /* 0x000000080208722b */ /* 0x000fd00000000002 */
[----:B------:R-:W-:-:S08]  /*5360*/  DFMA R2, -R6, R8, 1 ;  /* 0x3ff000000602742b */ /* 0x000fd00000000108 */
[----:B------:R-:W-:-:S08]  /*5370*/  DFMA R2, R8, R2, R8 ;  /* 0x000000020802722b */ /* 0x000fd00000000008 */
[----:B------:R-:W-:-:S08]  /*5380*/  DMUL R8, R12, R2 ;  /* 0x000000020c087228 */ /* 0x000fd00000000000 */
[----:B------:R-:W-:-:S08]  /*5390*/  DFMA R10, -R6, R8, R12 ;  /* 0x00000008060a722b */ /* 0x000fd0000000010c */
[----:B------:R-:W-:-:S10]  /*53a0*/  DFMA R2, R2, R10, R8 ;  /* 0x0000000a0202722b */ /* 0x000fd40000000008 */
[----:B------:R-:W-:-:S05]  /*53b0*/  FFMA R0, RZ, R7, R3 ;  /* 0x00000007ff007223 */ /* 0x000fca0000000003 */
[----:B------:R-:W-:-:S13]  /*53c0*/  FSETP.GT.AND P0, PT, |R0|, 1.469367938527859385e-39, PT ;  /* 0x001000000000780b */ /* 0x000fda0003f04200 */
[----:B------:R-:W-:Y:S05]  /*53d0*/  @P0 BRA P1, `(.L_x_57) ;  /* 0x0000000000100947 */ /* 0x000fea0000800000 */
[----:B------:R-:W-:-:S07]  /*53e0*/  MOV R0, 0x5400 ;  /* 0x0000540000007802 */ /* 0x000fce0000000f00 */
[----:B------:R-:W-:Y:S05]  /*53f0*/  CALL.REL.NOINC `($__internal_1_$__cuda_sm20_div_rn_f64_full) ;  /* 0x0000001800007944 */ /* 0x000fea0003c00000 */
[----:B------:R-:W-:Y:S01]  /*5400*/  IMAD.MOV.U32 R2, RZ, RZ, R12 ;  /* 0x000000ffff027224 */ /* 0x000fe200078e000c */
[----:B------:R-:W-:-:S07]  /*5410*/  MOV R3, R13 ;  /* 0x0000000d00037202 */ /* 0x000fce0000000f00 */
.L_x_57:
[----:B------:R-:W-:Y:S05]  /*5420*/  BSYNC.RECONVERGENT B2 ;  /* 0x0000000000027941 */ /* 0x000fea0003800200 */
.L_x_56:
[----:B------:R2:W3:Y:S02]  /*5430*/  F2F.F32.F64 R2, R2 ;  /* 0x0000000200027310 */ /* 0x0004e40000301000 */
.L_x_55:
[----:B------:R-:W-:Y:S05]  /*5440*/  BSYNC.RECONVERGENT B1 ;  /* 0x0000000000017941 */ /* 0x000fea0003800200 */
.L_x_51:
[----:B------:R-:W-:Y:S05]  /*5450*/  BRA `(.L_x_49) ;  /* 0x0000001400207947 */ /* 0x000fea0003800000 */
.L_x_260:
[----:B-----5:R-:W0:Y:S01]  /*5460*/  F2F.F64.F32 R2, R7 ;  /* 0x0000000700027310 */ /* 0x020e220000201800 */
[----:B------:R-:W-:Y:S01]  /*5470*/  IMAD.MOV.U32 R0, RZ, RZ, RZ ;  /* 0x000000ffff007224 */ /* 0x000fe200078e00ff */
[----:B0-----:R-:W-:Y:S01]  /*5480*/  DSETP.MAX.AND P0, P1, RZ, R2, PT ;  /* 0x00000002ff00722a */ /* 0x001fe2000390f000 */
[----:B------:R-:W-:-:S05]  /*5490*/  MOV R9, R3 ;  /* 0x0000000300097202 */ /* 0x000fca0000000f00 */
[C---:B------:R-:W-:Y:S02]  /*54a0*/  FSEL R11, R0.reuse, R9, P0 ;  /* 0x00000009000b7208 */ /* 0x040fe40000000000 */
[----:B------:R-:W-:-:S06]  /*54b0*/  SEL R2, R0, R2, P0 ;  /* 0x0000000200027207 */ /* 0x000fcc0000000000 */
[----:B------:R-:W-:-:S05]  /*54c0*/  @P1 LOP3.LUT R11, R9, 0x80000, RZ, 0xfc, !PT ;  /* 0x00080000090b1812 */ /* 0x000fca00078efcff */
[----:B------:R-:W-:-:S04]  /*54d0*/  IMAD.MOV.U32 R3, RZ, RZ, R11 ;  /* 0x000000ffff037224 */ /* 0x000fc800078e000b */
[----:B------:R0:W1:Y:S01]  /*54e0*/  F2F.F32.F64 R2, R2 ;  /* 0x0000000200027310 */ /* 0x0000620000301000 */
[----:B------:R-:W-:Y:S05]  /*54f0*/  BRA `(.L_x_49) ;  /* 0x0000001000f87947 */ /* 0x000fea0003800000 */
.L_x_44:
[----:B------:R-:W-:-:S13]  /*5500*/  ISETP.GT.AND P0, PT, R3, 0xd, PT ;  /* 0x0000000d0300780c */ /* 0x000fda0003f04270 */
[----:B------:R-:W-:Y:S05]  /*5510*/  @P0 BRA `(.L_x_58) ;  /* 0x0000000800780947 */ /* 0x000fea0003800000 */
[----:B------:R-:W-:-:S13]  /*5520*/  ISETP.GT.AND P0, PT, R3, 0xb, PT ;  /* 0x0000000b0300780c */ /* 0x000fda0003f04270 */
[----:B------:R-:W-:Y:S05]  /*5530*/  @P0 BRA `(.L_x_59) ;  /* 0x0000000400f00947 */ /* 0x000fea0003800000 */
[----:B------:R-:W-:-:S04]  /*5540*/  IADD3 R2, PT, PT, R3, -0xa, RZ ;  /* 0xfffffff603027810 */ /* 0x000fc80007ffe0ff */
[----:B------:R-:W-:-:S05]  /*5550*/  VIMNMX.U32 R2, PT, PT, R2, 0x2, PT ;  /* 0x0000000202027848 */ /* 0x000fca0003fe0000 */
[----:B------:R-:W-:-:S04]  /*5560*/  IMAD.SHL.U32 R6, R2, 0x4, RZ ;  /* 0x0000000402067824 */ /* 0x000fc800078e00ff */
[----:B------:R-:W0:Y:S02]  /*5570*/  LDC R2, c[0x2][R6+0x1c] ;  /* 0x0080070006027b82 */ /* 0x000e240000000800 */
[----:B0-----:R-:W-:-:S04]  /*5580*/  SHF.R.S32.HI R3, RZ, 0x1f, R2 ;  /* 0x0000001fff037819 */ /* 0x001fc80000011402 */
.L_x_263:
[----:B------:R-:W-:Y:S05]  /*5590*/  BRX R2 -0x55a0                                                      (*"BRANCH_TARGETS .L_x_264,.L_x_265,.L_x_48"*) ;  /* 0xffffffa802987949 */ /* 0x000fea000383ffff */
.L_x_265:
[----:B-----5:R-:W0:Y:S01]  /*55a0*/  F2F.F64.F32 R8, R7 ;  /* 0x0000000700087310 */ /* 0x020e220000201800 */
[----:B------:R-:W-:Y:S01]  /*55b0*/  UMOV UR4, 0xa0b5ed8d ;  /* 0xa0b5ed8d00047882 */ /* 0x000fe20000000000 */
[----:B------:R-:W-:Y:S01]  /*55c0*/  UMOV UR5, 0x3eb0c6f7 ;  /* 0x3eb0c6f700057882 */ /* 0x000fe20000000000 */
[----:B------:R-:W-:Y:S01]  /*55d0*/  MOV R2, 0x1 ;  /* 0x0000000100027802 */ /* 0x000fe20000000f00 */
[----:B------:R-:W-:Y:S04]  /*55e0*/  BSSY.RECONVERGENT B1, `(.L_x_60) ;  /* 0x0000016000017945 */ /* 0x000fe80003800200 */
[----:B------:R-:W1:Y:S01]  /*55f0*/  F2F.F64.F32 R12, R0 ;  /* 0x00000000000c7310 */ /* 0x000e620000201800 */
[----:B0-----:R-:W-:-:S07]  /*5600*/  DADD R8, R8, UR4 ;  /* 0x0000000408087e29 */ /* 0x001fce0008000000 */
[----:B------:R-:W0:Y:S01]  /*5610*/  MUFU.RCP64H R3, R9 ;  /* 0x0000000900037308 */ /* 0x000e220000001800 */
[----:B-1----:R-:W-:Y:S01]  /*5620*/  FSETP.GEU.AND P1, PT, |R13|, 6.5827683646048100446e-37, PT ;  /* 0x036000000d00780b */ /* 0x002fe20003f2e200 */
        /* <DEDUP_REMOVED lines=11> */
[----:B------:R-:W-:Y:S01]  /*56e0*/  IMAD.MOV.U32 R6, RZ, RZ, R8 ;  /* 0x000000ffff067224 */ /* 0x000fe200078e0008 */
[----:B------:R-:W-:Y:S02]  /*56f0*/  MOV R7, R9 ;  /* 0x0000000900077202 */ /* 0x000fe40000000f00 */
[----:B------:R-:W-:-:S07]  /*5700*/  MOV R0, 0x5720 ;  /* 0x0000572000007802 */ /* 0x000fce0000000f00 */
[----:B------:R-:W-:Y:S05]  /*5710*/  CALL.REL.NOINC `($__internal_1_$__cuda_sm20_div_rn_f64_full) ;  /* 0x0000001400387944 */ /* 0x000fea0003c00000 */
[----:B------:R-:W-:Y:S01]  /*5720*/  IMAD.MOV.U32 R2, RZ, RZ, R12 ;  /* 0x000000ffff027224 */ /* 0x000fe200078e000c */
[----:B------:R-:W-:-:S07]  /*5730*/  MOV R3, R13 ;  /* 0x0000000d00037202 */ /* 0x000fce0000000f00 */
.L_x_61:
[----:B------:R-:W-:Y:S05]  /*5740*/  BSYNC.RECONVERGENT B1 ;  /* 0x0000000000017941 */ /* 0x000fea0003800200 */
.L_x_60:
[----:B------:R0:W1:Y:S01]  /*5750*/  F2F.F32.F64 R2, R2 ;  /* 0x0000000200027310 */ /* 0x0000620000301000 */
[----:B------:R-:W-:Y:S05]  /*5760*/  BRA `(.L_x_49) ;  /* 0x00000010005c7947 */ /* 0x000fea0003800000 */
.L_x_264:
[----:B-----5:R-:W0:Y:S01]  /*5770*/  F2F.F64.F32 R2, R7 ;  /* 0x0000000700027310 */ /* 0x020e220000201800 */
[----:B------:R-:W-:Y:S01]  /*5780*/  UMOV UR4, 0xa0b5ed8d ;  /* 0xa0b5ed8d00047882 */ /* 0x000fe20000000000 */
[----:B------:R-:W-:Y:S02]  /*5790*/  UMOV UR5, 0x3eb0c6f7 ;  /* 0x3eb0c6f700057882 */ /* 0x000fe40000000000 */
[----:B0-----:R-:W-:-:S10]  /*57a0*/  DADD R2, R2, UR4 ;  /* 0x0000000402027e29 */ /* 0x001fd40008000000 */
[----:B------:R-:W-:Y:S01]  /*57b0*/  ISETP.GT.AND P0, PT, R3, 0xfffff, PT ;  /* 0x000fffff0300780c */ /* 0x000fe20003f04270 */
[----:B------:R-:W-:Y:S01]  /*57c0*/  IMAD.MOV.U32 R8, RZ, RZ, R2 ;  /* 0x000000ffff087224 */ /* 0x000fe200078e0002 */
[----:B------:R-:W-:Y:S02]  /*57d0*/  MOV R9, R3 ;  /* 0x0000000300097202 */ /* 0x000fe40000000f00 */
[----:B------:R-:W-:-:S09]  /*57e0*/  MOV R6, R2 ;  /* 0x0000000200067202 */ /* 0x000fd20000000f00 */
[----:B------:R-:W-:-:S10]  /*57f0*/  @!P0 DMUL R8, R8, 1.80143985094819840000e+16 ;  /* 0x4350000008088828 */ /* 0x000fd40000000000 */
[----:B------:R-:W-:Y:S01]  /*5800*/  @!P0 IMAD.MOV.U32 R3, RZ, RZ, R9 ;  /* 0x000000ffff038224 */ /* 0x000fe200078e0009 */
[----:B------:R-:W-:-:S04]  /*5810*/  @!P0 MOV R6, R8 ;  /* 0x0000000800068202 */ /* 0x000fc80000000f00 */
[----:B------:R-:W-:-:S04]  /*5820*/  IADD3 R0, PT, PT, R3, -0x1, RZ ;  /* 0xffffffff03007810 */ /* 0x000fc80007ffe0ff */
[----:B------:R-:W-:Y:S01]  /*5830*/  ISETP.GT.U32.AND P1, PT, R0, 0x7feffffe, PT ;  /* 0x7feffffe0000780c */ /* 0x000fe20003f24070 */
[----:B------:R-:W-:Y:S02]  /*5840*/  IMAD.MOV.U32 R0, RZ, RZ, -0x3ff ;  /* 0xfffffc01ff007424 */ /* 0x000fe400078e00ff */
[----:B------:R-:W-:-:S10]  /*5850*/  @!P0 IMAD.MOV.U32 R0, RZ, RZ, -0x435 ;  /* 0xfffffbcbff008424 */ /* 0x000fd400078e00ff */
[----:B------:R-:W-:Y:S05]  /*5860*/  @P1 BRA `(.L_x_62) ;  /* 0x0000000400041947 */ /* 0x000fea0003800000 */
[C---:B------:R-:W-:Y:S01]  /*5870*/  LOP3.LUT R2, R3.reuse, 0xfffff, RZ, 0xc0, !PT ;  /* 0x000fffff03027812 */ /* 0x040fe200078ec0ff */
[----:B------:R-:W-:Y:S01]  /*5880*/  IMAD.MOV.U32 R8, RZ, RZ, RZ ;  /* 0x000000ffff087224 */ /* 0x000fe200078e00ff */
[----:B------:R-:W-:Y:S01]  /*5890*/  MOV R16, 0x8b7a8b04 ;  /* 0x8b7a8b0400107802 */ /* 0x000fe20000000f00 */
[----:B------:R-:W-:Y:S01]  /*58a0*/  IMAD.MOV.U32 R17, RZ, RZ, 0x3ed0ee25 ;  /* 0x3ed0ee25ff117424 */ /* 0x000fe200078e00ff */
[----:B------:R-:W-:Y:S01]  /*58b0*/  LOP3.LUT R7, R2, 0x3ff00000, RZ, 0xfc, !PT ;  /* 0x3ff0000002077812 */ /* 0x000fe200078efcff */
[----:B------:R-:W-:Y:S01]  /*58c0*/  UMOV UR4, 0x3ae80f1e ;  /* 0x3ae80f1e00047882 */ /* 0x000fe20000000000 */
[----:B------:R-:W-:Y:S01]  /*58d0*/  UMOV UR5, 0x3eb1380b ;  /* 0x3eb1380b00057882 */ /* 0x000fe20000000000 */
[----:B------:R-:W-:Y:S01]  /*58e0*/  LEA.HI R0, R3, R0, RZ, 0xc ;  /* 0x0000000003007211 */ /* 0x000fe200078f60ff */
[----:B------:R-:W-:Y:S01]  /*58f0*/  IMAD.MOV.U32 R19, RZ, RZ, 0x43300000 ;  /* 0x43300000ff137424 */ /* 0x000fe200078e00ff */
[----:B------:R-:W-:Y:S01]  /*5900*/  ISETP.GE.U32.AND P0, PT, R7, 0x3ff6a09f, PT ;  /* 0x3ff6a09f0700780c */ /* 0x000fe20003f06070 */
[----:B------:R-:W-:Y:S01]  /*5910*/  UMOV UR6, 0x80000000 ;  /* 0x8000000000067882 */ /* 0x000fe20000000000 */
[----:B------:R-:W-:-:S11]  /*5920*/  UMOV UR7, 0x43300000 ;  /* 0x4330000000077882 */ /* 0x000fd60000000000 */
[----:B------:R-:W-:Y:S01]  /*5930*/  @P0 VIADD R9, R7, 0xfff00000 ;  /* 0xfff0000007090836 */ /* 0x000fe20000000000 */
[----:B------:R-:W-:-:S04]  /*5940*/  @P0 IADD3 R0, PT, PT, R0, 0x1, RZ ;  /* 0x0000000100000810 */ /* 0x000fc80007ffe0ff */
[----:B------:R-:W-:Y:S02]  /*5950*/  @P0 MOV R7, R9 ;  /* 0x0000000900070202 */ /* 0x000fe40000000f00 */
[----:B------:R-:W-:-:S04]  /*5960*/  LOP3.LUT R18, R0, 0x80000000, RZ, 0x3c, !PT ;  /* 0x8000000000127812 */ /* 0x000fc800078e3cff */
[C---:B------:R-:W-:Y:S02]  /*5970*/  DADD R14, R6.reuse, 1 ;  /* 0x3ff00000060e7429 */ /* 0x040fe40000000000 */
[----:B------:R-:W-:-:S04]  /*5980*/  DADD R6, R6, -1 ;  /* 0xbff0000006067429 */ /* 0x000fc80000000000 */
[----:B------:R-:W0:Y:S02]  /*5990*/  MUFU.RCP64H R9, R15 ;  /* 0x0000000f00097308 */ /* 0x000e240000001800 */
[----:B0-----:R-:W-:-:S08]  /*59a0*/  DFMA R10, -R14, R8, 1 ;  /* 0x3ff000000e0a742b */ /* 0x001fd00000000108 */
[----:B------:R-:W-:-:S08]  /*59b0*/  DFMA R10, R10, R10, R10 ;  /* 0x0000000a0a0a722b */ /* 0x000fd0000000000a */
[----:B------:R-:W-:-:S08]  /*59c0*/  DFMA R8, R8, R10, R8 ;  /* 0x0000000a0808722b */ /* 0x000fd00000000008 */
[----:B------:R-:W-:-:S08]  /*59d0*/  DMUL R10, R6, R8 ;  /* 0x00000008060a7228 */ /* 0x000fd00000000000 */
[----:B------:R-:W-:-:S08]  /*59e0*/  DFMA R10, R6, R8, R10 ;  /* 0x00000008060a722b */ /* 0x000fd0000000000a */
[----:B------:R-:W-:Y:S02]  /*59f0*/  DMUL R12, R10, R10 ;  /* 0x0000000a0a0c7228 */ /* 0x000fe40000000000 */
[----:B------:R-:W-:-:S06]  /*5a00*/  DADD R2, R6, -R10 ;  /* 0x0000000006027229 */ /* 0x000fcc000000080a */
[----:B------:R-:W-:Y:S01]  /*5a10*/  DFMA R14, R12, UR4, R16 ;  /* 0x000000040c0e7c2b */ /* 0x000fe20008000010 */
[----:B------:R-:W-:Y:S01]  /*5a20*/  UMOV UR4, 0x9f02676f ;  /* 0x9f02676f00047882 */ /* 0x000fe20000000000 */
[----:B------:R-:W-:Y:S01]  /*5a30*/  UMOV UR5, 0x3ef3b266 ;  /* 0x3ef3b26600057882 */ /* 0x000fe20000000000 */
[----:B------:R-:W-:Y:S02]  /*5a40*/  DADD R16, R2, R2 ;  /* 0x0000000002107229 */ /* 0x000fe40000000002 */
[----:B------:R-:W-:Y:S01]  /*5a50*/  DADD R2, R18, -UR6 ;  /* 0x8000000612027e29 */ /* 0x000fe20008000000 */
[----:B------:R-:W-:Y:S01]  /*5a60*/  UMOV UR6, 0xfefa39ef ;  /* 0xfefa39ef00067882 */ /* 0x000fe20000000000 */
[----:B------:R-:W-:Y:S01]  /*5a70*/  UMOV UR7, 0x3fe62e42 ;  /* 0x3fe62e4200077882 */ /* 0x000fe20000000000 */
[----:B------:R-:W-:Y:S01]  /*5a80*/  DFMA R14, R12, R14, UR4 ;  /* 0x000000040c0e7e2b */ /* 0x000fe2000800000e */
[----:B------:R-:W-:Y:S01]  /*5a90*/  UMOV UR4, 0xa9ab0956 ;  /* 0xa9ab095600047882 */ /* 0x000fe20000000000 */
[----:B------:R-:W-:Y:S01]  /*5aa0*/  UMOV UR5, 0x3f1745cb ;  /* 0x3f1745cb00057882 */ /* 0x000fe20000000000 */
[----:B------:R-:W-:-:S02]  /*5ab0*/  DFMA R16, R6, -R10, R16 ;  /* 0x8000000a0610722b */ /* 0x000fc40000000010 */
[----:B------:R-:W-:-:S03]  /*5ac0*/  DFMA R6, R2, UR6, R10 ;  /* 0x0000000602067c2b */ /* 0x000fc6000800000a */
[----:B------:R-:W-:Y:S01]  /*5ad0*/  DFMA R14, R12, R14, UR4 ;  /* 0x000000040c0e7e2b */ /* 0x000fe2000800000e */
[----:B------:R-:W-:Y:S01]  /*5ae0*/  UMOV UR4, 0x2d1b5154 ;  /* 0x2d1b515400047882 */ /* 0x000fe20000000000 */
[----:B------:R-:W-:Y:S01]  /*5af0*/  UMOV UR5, 0x3f3c71c7 ;  /* 0x3f3c71c700057882 */ /* 0x000fe20000000000 */
[----:B------:R-:W-:-:S05]  /*5b00*/  DMUL R16, R8, R16 ;  /* 0x0000001008107228 */ /* 0x000fca0000000000 */
[----:B------:R-:W-:Y:S01]  /*5b10*/  DFMA R14, R12, R14, UR4 ;  /* 0x000000040c0e7e2b */ /* 0x000fe2000800000e */
[----:B------:R-:W-:Y:S01]  /*5b20*/  UMOV UR4, 0x923be72d ;  /* 0x923be72d00047882 */ /* 0x000fe20000000000 */
[----:B------:R-:W-:-:S06]  /*5b30*/  UMOV UR5, 0x3f624924 ;  /* 0x3f62492400057882 */ /* 0x000fcc0000000000 */
        /* <DEDUP_REMOVED lines=8> */
[----:B------:R-:W-:Y:S02]  /*5bc0*/  UMOV UR5, 0x3fe62e42 ;  /* 0x3fe62e4200057882 */ /* 0x000fe40000000000 */
[----:B------:R-:W-:Y:S01]  /*5bd0*/  DFMA R18, R2, -UR4, R6 ;  /* 0x8000000402127c2b */ /* 0x000fe20008000006 */
[----:B------:R-:W-:Y:S01]  /*5be0*/  UMOV UR4, 0x3b39803f ;  /* 0x3b39803f00047882 */ /* 0x000fe20000000000 */
[----:B------:R-:W-:Y:S02]  /*5bf0*/  UMOV UR5, 0x3c7abc9e ;  /* 0x3c7abc9e00057882 */ /* 0x000fe40000000000 */
[----:B------:R-:W-:-:S04]  /*5c00*/  DMUL R14, R12, R14 ;  /* 0x0000000e0c0e7228 */ /* 0x000fc80000000000 */
[----:B------:R-:W-:-:S04]  /*5c10*/  DADD R18, -R10, R18 ;  /* 0x000000000a127229 */ /* 0x000fc80000000112 */
[----:B------:R-:W-:-:S08]  /*5c20*/  DFMA R14, R10, R14, R16 ;  /* 0x0000000e0a0e722b */ /* 0x000fd00000000010 */
[----:B------:R-:W-:-:S08]  /*5c30*/  DADD R14, R14, -R18 ;  /* 0x000000000e0e7229 */ /* 0x000fd00000000812 */
[----:B------:R-:W-:-:S08]  /*5c40*/  DFMA R14, R2, UR4, R14 ;  /* 0x00000004020e7c2b */ /* 0x000fd0000800000e */
[----:B------:R-:W-:-:S06]  /*5c50*/  DADD R14, R6, R14 ;  /* 0x00000000060e7229 */ /* 0x000fcc000000000e */
[----:B------:R2:W3:Y:S01]  /*5c60*/  F2F.F32.F64 R2, R14 ;  /* 0x0000000e00027310 */ /* 0x0004e20000301000 */
[----:B------:R-:W-:Y:S05]  /*5c70*/  BRA `(.L_x_49) ;  /* 0x0000000c00187947 */ /* 0x000fea0003800000 */
.L_x_62:
[----:B------:R-:W-:Y:S01]  /*5c80*/  MOV R2, 0x0 ;  /* 0x0000000000027802 */ /* 0x000fe20000000f00 */
[----:B------:R-:W-:Y:S01]  /*5c90*/  IMAD.MOV.U32 R3, RZ, RZ, 0x7ff00000 ;  /* 0x7ff00000ff037424 */ /* 0x000fe200078e00ff */
[----:B------:R-:W-:-:S05]  /*5ca0*/  LOP3.LUT P0, RZ, R9, 0x7fffffff, RZ, 0xc0, !PT ;  /* 0x7fffffff09ff7812 */ /* 0x000fca000780c0ff */
[----:B------:R-:W-:-:S10]  /*5cb0*/  DFMA R2, R8, R2, +INF ;  /* 0x7ff000000802742b */ /* 0x000fd40000000002 */
[----:B------:R-:W-:Y:S02]  /*5cc0*/  FSEL R2, R2, RZ, P0 ;  /* 0x000000ff02027208 */ /* 0x000fe40000000000 */
[----:B------:R-:W-:-:S04]  /*5cd0*/  FSEL R3, R3, -QNAN , P0 ;  /* 0xfff0000003037808 */ /* 0x000fc80000000000 */
[----:B------:R4:W0:Y:S01]  /*5ce0*/  F2F.F32.F64 R2, R2 ;  /* 0x0000000200027310 */ /* 0x0008220000301000 */
[----:B------:R-:W-:Y:S05]  /*5cf0*/  BRA `(.L_x_49) ;  /* 0x0000000800f87947 */ /* 0x000fea0003800000 */
.L_x_59:
[----:B------:R-:W-:-:S04]  /*5d00*/  MOV R2, 0xfffffff4 ;  /* 0xfffffff400027802 */ /* 0x000fc80000000f00 */
[----:B------:R-:W-:-:S05]  /*5d10*/  VIADDMNMX.U32 R2, R3, R2, 0x2, PT ;  /* 0x0000000203027446 */ /* 0x000fca0003800002 */
[----:B------:R-:W-:-:S04]  /*5d20*/  IMAD.SHL.U32 R6, R2, 0x4, RZ ;  /* 0x0000000402067824 */ /* 0x000fc800078e00ff */
[----:B------:R-:W0:Y:S02]  /*5d30*/  LDC R2, c[0x2][R6+0x28] ;  /* 0x00800a0006027b82 */ /* 0x000e240000000800 */
[----:B0-----:R-:W-:-:S04]  /*5d40*/  SHF.R.S32.HI R3, RZ, 0x1f, R2 ;  /* 0x0000001fff037819 */ /* 0x001fc80000011402 */
.L_x_267:
[----:B------:R-:W-:Y:S05]  /*5d50*/  BRX R2 -0x5d60                                                      (*"BRANCH_TARGETS .L_x_268,.L_x_269,.L_x_48"*) ;  /* 0xffffffa002a87949 */ /* 0x000fea000383ffff */
.L_x_269:
[----:B-----5:R-:W-:Y:S01]  /*5d60*/  IADD3 R0, PT, PT, R7, 0x1800000, RZ ;  /* 0x0180000007007810 */ /* 0x020fe20007ffe0ff */
[----:B------:R-:W-:Y:S03]  /*5d70*/  BSSY.RECONVERGENT B1, `(.L_x_63) ;  /* 0x000000c000017945 */ /* 0x000fe60003800200 */
[----:B------:R-:W-:-:S04]  /*5d80*/  LOP3.LUT R0, R0, 0x7f800000, RZ, 0xc0, !PT ;  /* 0x7f80000000007812 */ /* 0x000fc800078ec0ff */
[----:B------:R-:W-:-:S13]  /*5d90*/  ISETP.GT.U32.AND P0, PT, R0, 0x1ffffff, PT ;  /* 0x01ffffff0000780c */ /* 0x000fda0003f04070 */
[----:B------:R-:W-:Y:S05]  /*5da0*/  @P0 BRA `(.L_x_64) ;  /* 0x0000000000100947 */ /* 0x000fea0003800000 */
[----:B------:R-:W-:-:S07]  /*5db0*/  MOV R6, 0x5dd0 ;  /* 0x00005dd000067802 */ /* 0x000fce0000000f00 */
[----:B------:R-:W-:Y:S05]  /*5dc0*/  CALL.REL.NOINC `($__internal_2_$__cuda_sm20_rcp_rn_f32_slowpath) ;  /* 0x0000001400047944 */ /* 0x000fea0003c00000 */
[----:B------:R-:W-:Y:S01]  /*5dd0*/  IMAD.MOV.U32 R2, RZ, RZ, R3 ;  /* 0x000000ffff027224 */ /* 0x000fe200078e0003 */
[----:B------:R-:W-:Y:S06]  /*5de0*/  BRA `(.L_x_65) ;  /* 0x0000000000107947 */ /* 0x000fec0003800000 */
.L_x_64:
[----:B------:R-:W0:Y:S02]  /*5df0*/  MUFU.RCP R2, R7 ;  /* 0x0000000700027308 */ /* 0x000e240000001000 */
[----:B0-----:R-:W-:-:S04]  /*5e00*/  FFMA R0, R7, R2, -1 ;  /* 0xbf80000007007423 */ /* 0x001fc80000000002 */
[----:B------:R-:W-:-:S04]  /*5e10*/  FADD.FTZ R3, -R0, -RZ ;  /* 0x800000ff00037221 */ /* 0x000fc80000010100 */
[----:B------:R-:W-:-:S07]  /*5e20*/  FFMA R2, R2, R3, R2 ;  /* 0x0000000302027223 */ /* 0x000fce0000000002 */
.L_x_65:
[----:B------:R-:W-:Y:S05]  /*5e30*/  BSYNC.RECONVERGENT B1 ;  /* 0x0000000000017941 */ /* 0x000fea0003800200 */
.L_x_63:
[----:B------:R-:W-:Y:S05]  /*5e40*/  BRA `(.L_x_49) ;  /* 0x0000000800a47947 */ /* 0x000fea0003800000 */
.L_x_268:
[----:B-----5:R-:W-:Y:S02]  /*5e50*/  HFMA2 R0, -RZ, RZ, 0.96630859375, -0.0022525787353515625 ;  /* 0x3bbb989dff007431 */ /* 0x020fe400000001ff */
[----:B------:R-:W-:-:S03]  /*5e60*/  IMAD.MOV.U32 R3, RZ, RZ, 0x437c0000 ;  /* 0x437c0000ff037424 */ /* 0x000fc600078e00ff */
[----:B------:R-:W-:-:S04]  /*5e70*/  FFMA.SAT R0, R7, R0, 0.5 ;  /* 0x3f00000007007423 */ /* 0x000fc80000002000 */
[----:B------:R-:W-:-:S04]  /*5e80*/  FFMA.RM R0, R0, R3, 12582913 ;  /* 0x4b40000100007423 */ /* 0x000fc80000004003 */
[C---:B------:R-:W-:Y:S01]  /*5e90*/  FADD R2, R0.reuse, -12583039 ;  /* 0xcb40007f00027421 */ /* 0x040fe20000000000 */
[----:B------:R-:W-:-:S03]  /*5ea0*/  SHF.L.U32 R0, R0, 0x17, RZ ;  /* 0x0000001700007819 */ /* 0x000fc600000006ff */
[----:B------:R-:W-:-:S04]  /*5eb0*/  FFMA R2, R7, 1.4426950216293334961, -R2 ;  /* 0x3fb8aa3b07027823 */ /* 0x000fc80000000802 */
[----:B------:R-:W-:-:S06]  /*5ec0*/  FFMA R7, R7, 1.925963033500011079e-08, R2 ;  /* 0x32a5706007077823 */ /* 0x000fcc0000000002 */
[----:B------:R-:W0:Y:S02]  /*5ed0*/  MUFU.EX2 R7, R7 ;  /* 0x0000000700077308 */ /* 0x000e240000000800 */
[----:B0-----:R-:W-:Y:S01]  /*5ee0*/  FMUL R2, R0, R7 ;  /* 0x0000000700027220 */ /* 0x001fe20000400000 */
[----:B------:R-:W-:Y:S06]  /*5ef0*/  BRA `(.L_x_49) ;  /* 0x0000000800787947 */ /* 0x000fec0003800000 */
.L_x_58:
[----:B------:R-:W-:-:S13]  /*5f00*/  ISETP.GT.AND P0, PT, R3, 0xf, PT ;  /* 0x0000000f0300780c */ /* 0x000fda0003f04270 */
[----:B------:R-:W-:Y:S05]  /*5f10*/  @P0 BRA `(.L_x_66) ;  /* 0x0000000000940947 */ /* 0x000fea0003800000 */
[----:B------:R-:W-:-:S05]  /*5f20*/  IMAD.MOV.U32 R2, RZ, RZ, -0xe ;  /* 0xfffffff2ff027424 */ /* 0x000fca00078e00ff */
[----:B------:R-:W-:-:S04]  /*5f30*/  VIADDMNMX.U32 R2, R3, R2, 0x2, PT ;  /* 0x0000000203027446 */ /* 0x000fc80003800002 */
[----:B------:R-:W-:-:S04]  /*5f40*/  SHF.L.U32 R6, R2, 0x2, RZ ;  /* 0x0000000202067819 */ /* 0x000fc800000006ff */
[----:B------:R-:W0:Y:S02]  /*5f50*/  LDC R2, c[0x2][R6+0x34] ;  /* 0x00800d0006027b82 */ /* 0x000e240000000800 */
[----:B0-----:R-:W-:-:S04]  /*5f60*/  SHF.R.S32.HI R3, RZ, 0x1f, R2 ;  /* 0x0000001fff037819 */ /* 0x001fc80000011402 */
.L_x_271:
[----:B------:R-:W-:Y:S05]  /*5f70*/  BRX R2 -0x5f80                                                      (*"BRANCH_TARGETS .L_x_272,.L_x_273,.L_x_48"*) ;  /* 0xffffffa002207949 */ /* 0x000fea000383ffff */
.L_x_273:
[C-C-:B-----5:R-:W-:Y:S01]  /*5f80*/  FADD R8, -R7.reuse, R0.reuse ;  /* 0x0000000007087221 */ /* 0x160fe20000000100 */
[----:B------:R-:W-:Y:S01]  /*5f90*/  FADD R3, R7, -R0 ;  /* 0x8000000007037221 */ /* 0x000fe20000000000 */
[----:B------:R-:W-:Y:S01]  /*5fa0*/  UMOV UR4, 0x47ae147b ;  /* 0x47ae147b00047882 */ /* 0x000fe20000000000 */
[----:B------:R-:W-:-:S03]  /*5fb0*/  UMOV UR5, 0x3f847ae1 ;  /* 0x3f847ae100057882 */ /* 0x000fc60000000000 */
[----:B------:R-:W0:Y:S08]  /*5fc0*/  F2F.F64.F32 R8, R8 ;  /* 0x0000000800087310 */ /* 0x000e300000201800 */
[----:B------:R-:W1:Y:S01]  /*5fd0*/  F2F.F64.F32 R2, R3 ;  /* 0x0000000300027310 */ /* 0x000e620000201800 */
[----:B0-----:R-:W-:-:S06]  /*5fe0*/  DSETP.GEU.AND P0, PT, R8, UR4, PT ;  /* 0x0000000408007e2a */ /* 0x001fcc000bf0e000 */
[----:B-1----:R-:W-:-:S06]  /*5ff0*/  DSETP.LT.AND P0, PT, R2, UR4, !P0 ;  /* 0x0000000402007e2a */ /* 0x002fcc000c701000 */
[----:B------:R-:W-:Y:S01]  /*6000*/  FSEL R2, RZ, 1, !P0 ;  /* 0x3f800000ff027808 */ /* 0x000fe20004000000 */
[----:B------:R-:W-:Y:S07]  /*6010*/  BRA `(.L_x_49) ;  /* 0x0000000800307947 */ /* 0x000fee0003800000 */
.L_x_272:
[----:B-----5:R-:W-:Y:S01]  /*6020*/  FMUL R10, R7, R7 ;  /* 0x00000007070a7220 */ /* 0x020fe20000400000 */
[----:B------:R-:W-:Y:S05]  /*6030*/  BSSY.RECONVERGENT B1, `(.L_x_67) ;  /* 0x000000f000017945 */ /* 0x000fea0003800200 */
[----:B------:R-:W0:Y:S08]  /*6040*/  F2F.F64.F32 R10, R10 ;  /* 0x0000000a000a7310 */ /* 0x000e300000201800 */
[----:B0-----:R-:W0:Y:S01]  /*6050*/  MUFU.RCP64H R3, R11 ;  /* 0x0000000b00037308 */ /* 0x001e220000001800 */
        /* <DEDUP_REMOVED lines=8> */
[----:B------:R-:W-:-:S04]  /*60e0*/  LOP3.LUT R2, R11, 0x7fffffff, RZ, 0xc0, !PT ;  /* 0x7fffffff0b027812 */ /* 0x000fc800078ec0ff */
[----:B------:R-:W-:Y:S02]  /*60f0*/  IADD3 R3, PT, PT, R2, -0x100000, RZ ;  /* 0xfff0000002037810 */ /* 0x000fe40007ffe0ff */
[----:B------:R-:W-:-:S07]  /*6100*/  MOV R2, 0x6120 ;  /* 0x0000612000027802 */ /* 0x000fce0000000f00 */
[----:B------:R-:W-:Y:S05]  /*6110*/  CALL.REL.NOINC `($__internal_0_$__cuda_sm20_dblrcp_rn_slowpath_v3) ;  /* 0x0000000800087944 */ /* 0x000fea0003c00000 */
.L_x_68:
[----:B------:R-:W-:Y:S05]  /*6120*/  BSYNC.RECONVERGENT B1 ;  /* 0x0000000000017941 */ /* 0x000fea0003800200 */
.L_x_67:
[----:B------:R-:W0:Y:S02]  /*6130*/  F2F.F64.F32 R2, R0 ;  /* 0x0000000000027310 */ /* 0x000e240000201800 */
[----:B0-----:R-:W-:-:S06]  /*6140*/  DMUL R6, R6, -R2 ;  /* 0x8000000206067228 */ /* 0x001fcc0000000000 */
[----:B------:R0:W1:Y:S01]  /*6150*/  F2F.F32.F64 R2, R6 ;  /* 0x0000000600027310 */ /* 0x0000620000301000 */
[----:B------:R-:W-:Y:S05]  /*6160*/  BRA `(.L_x_49) ;  /* 0x0000000400dc7947 */ /* 0x000fea0003800000 */
.L_x_66:
[----:B------:R-:W-:-:S13]  /*6170*/  ISETP.NE.AND P0, PT, R3, 0x10, PT ;  /* 0x000000100300780c */ /* 0x000fda0003f05270 */
[----:B------:R-:W-:Y:S05]  /*6180*/  @!P0 BRA `(.L_x_69) ;  /* 0x0000000400cc8947 */ /* 0x000fea0003800000 */
[----:B------:R-:W-:Y:S01]  /*6190*/  ISETP.NE.AND P0, PT, R3, 0x11, PT ;  /* 0x000000110300780c */ /* 0x000fe20003f05270 */
[----:B------:R-:W-:-:S12]  /*61a0*/  IMAD.MOV.U32 R2, RZ, RZ, 0x3f800000 ;  /* 0x3f800000ff027424 */ /* 0x000fd800078e00ff */
[----:B------:R-:W-:Y:S05]  /*61b0*/  @!P0 BRA `(.L_x_70) ;  /* 0x0000000000588947 */ /* 0x000fea0003800000 */
[----:B------:R-:W-:Y:S02]  /*61c0*/  ISETP.NE.AND P0, PT, R3, 0x12, PT ;  /* 0x000000120300780c */ /* 0x000fe40003f05270 */
[----:B------:R-:W-:-:S11]  /*61d0*/  MOV R2, 0x3f800000 ;  /* 0x3f80000000027802 */ /* 0x000fd60000000f00 */
[----:B------:R-:W-:Y:S05]  /*61e0*/  @!P0 BRA `(.L_x_71) ;  /* 0x0000000000088947 */ /* 0x000fea0003800000 */
.L_x_48:
[----:B-----5:R-:W-:Y:S01]  /*61f0*/  FADD R2, R7, R0 ;  /* 0x0000000007027221 */ /* 0x020fe20000000000 */
[----:B------:R-:W-:Y:S06]  /*6200*/  BRA `(.L_x_49) ;  /* 0x0000000400b47947 */ /* 0x000fec0003800000 */
.L_x_71:
[C---:B-----5:R-:W-:Y:S01]  /*6210*/  FMUL R0, |R7|.reuse, 2.8853900432586669922 ;  /* 0x4038aa3b07007820 */ /* 0x060fe20000400200 */
[----:B------:R-:W-:Y:S02]  /*6220*/  IMAD.MOV.U32 R6, RZ, RZ, 0x3c80f082 ;  /* 0x3c80f082ff067424 */ /* 0x000fe400078e00ff */
[C---:B------:R-:W-:Y:S01]  /*6230*/  FMUL R9, R7.reuse, R7 ;  /* 0x0000000707097220 */ /* 0x040fe20000400000 */
[C---:B------:R-:W-:Y:S02]  /*6240*/  FSETP.GE.AND P1, PT, |R7|.reuse, 0.60000002384185791016, PT ;  /* 0x3f19999a0700780b */ /* 0x040fe40003f26200 */
[----:B------:R-:W-:Y:S01]  /*6250*/  FSETP.GE.AND P0, PT, |R7|, 9.010913848876953125, PT ;  /* 0x41102cb40700780b */ /* 0x000fe20003f06200 */
[----:B------:R-:W0:Y:S01]  /*6260*/  MUFU.EX2 R0, R0 ;  /* 0x0000000000007308 */ /* 0x000e220000000800 */
[----:B------:R-:W-:-:S04]  /*6270*/  FFMA R6, R9, R6, -0.052303962409496307373 ;  /* 0xbd563cae09067423 */ /* 0x000fc80000000006 */
[----:B------:R-:W-:Y:S01]  /*6280*/  FFMA R6, R6, R9, 0.1331529766321182251 ;  /* 0x3e08594106067423 */ /* 0x000fe20000000009 */
[----:B0-----:R-:W-:-:S03]  /*6290*/  FADD R3, R0, 1 ;  /* 0x3f80000000037421 */ /* 0x001fc60000000000 */
[----:B------:R-:W-:-:S04]  /*62a0*/  FFMA R0, R6, R9, -0.33332768082618713379 ;  /* 0xbeaaa9ed06007423 */ /* 0x000fc80000000009 */
[----:B------:R-:W-:Y:S01]  /*62b0*/  FFMA R0, R0, R9, RZ ;  /* 0x0000000900007223 */ /* 0x000fe200000000ff */
[----:B------:R-:W0:Y:S02]  /*62c0*/  MUFU.RCP R3, R3 ;  /* 0x0000000300037308 */ /* 0x000e240000001000 */
[----:B0-----:R-:W-:-:S05]  /*62d0*/  FFMA R2, R3, -2, R2 ;  /* 0xc000000003027823 */ /* 0x001fca0000000002 */
[----:B------:R-:W-:-:S04]  /*62e0*/  FSEL R2, R2, 1, !P0 ;  /* 0x3f80000002027808 */ /* 0x000fc80004000000 */
[--C-:B------:R-:W-:Y:S01]  /*62f0*/  LOP3.LUT R2, R2, 0x80000000, R7.reuse, 0xb8, !PT ;  /* 0x8000000002027812 */ /* 0x100fe200078eb807 */
[----:B------:R-:W-:Y:S01]  /*6300*/  @!P1 FFMA R2, R7, R0, R7 ;  /* 0x0000000007029223 */ /* 0x000fe20000000007 */
[----:B------:R-:W-:Y:S06]  /*6310*/  BRA `(.L_x_49) ;  /* 0x0000000400707947 */ /* 0x000fec0003800000 */
.L_x_70:
[C---:B-----5:R-:W-:Y:S01]  /*6320*/  FMUL R6, |R7|.reuse, 16777216 ;  /* 0x4b80000007067820 */ /* 0x060fe20000400200 */
[----:B------:R-:W-:Y:S01]  /*6330*/  FSETP.GEU.AND P0, PT, |R7|, 1.175494350822287508e-38, PT ;  /* 0x008000000700780b */ /* 0x000fe20003f0e200 */
[----:B------:R-:W-:-:S03]  /*6340*/  HFMA2 R14, -RZ, RZ, 0.771484375, 0.21533203125 ;  /* 0x3a2c32e4ff0e7431 */ /* 0x000fc600000001ff */
[----:B------:R-:W-:-:S04]  /*6350*/  FSEL R6, R6, |R7|, !P0 ;  /* 0x4000000706067208 */ /* 0x000fc80004000000 */
[----:B------:R-:W-:-:S04]  /*6360*/  IADD3 R3, PT, PT, R6, -0x3f3504f3, RZ ;  /* 0xc0cafb0d06037810 */ /* 0x000fc80007ffe0ff */
[----:B------:R-:W-:Y:S02]  /*6370*/  LOP3.LUT R9, R3, 0xff800000, RZ, 0xc0, !PT ;  /* 0xff80000003097812 */ /* 0x000fe400078ec0ff */
[----:B------:R-:W-:-:S03]  /*6380*/  FSEL R3, RZ, -24, P0 ;  /* 0xc1c00000ff037808 */ /* 0x000fc60000000000 */
[----:B------:R-:W-:-:S04]  /*6390*/  IMAD.IADD R6, R6, 0x1, -R9 ;  /* 0x0000000106067824 */ /* 0x000fc800078e0a09 */
[C---:B------:R-:W-:Y:S01]  /*63a0*/  FADD R10, R6.reuse, 1 ;  /* 0x3f800000060a7421 */ /* 0x040fe20000000000 */
[----:B------:R-:W-:Y:S01]  /*63b0*/  FADD R8, R6, -1 ;  /* 0xbf80000006087421 */ /* 0x000fe20000000000 */
[----:B------:R-:W-:-:S03]  /*63c0*/  I2FP.F32.S32 R6, R9 ;  /* 0x0000000900067245 */ /* 0x000fc60000201400 */
[----:B------:R-:W-:Y:S01]  /*63d0*/  FADD R11, R8, R8 ;  /* 0x00000008080b7221 */ /* 0x000fe20000000000 */
[----:B------:R-:W0:Y:S01]  /*63e0*/  MUFU.RCP R10, R10 ;  /* 0x0000000a000a7308 */ /* 0x000e220000001000 */
[----:B------:R-:W-:Y:S02]  /*63f0*/  FFMA R6, R6, 1.1920928955078125e-07, R3 ;  /* 0x3400000006067823 */ /* 0x000fe40000000003 */
[----:B0-----:R-:W-:-:S04]  /*6400*/  FMUL R11, R10, R11 ;  /* 0x0000000b0a0b7220 */ /* 0x001fc80000400000 */
[----:B------:R-:W-:Y:S01]  /*6410*/  FADD R12, R8, -R11 ;  /* 0x8000000b080c7221 */ /* 0x000fe20000000000 */
[CC--:B------:R-:W-:Y:S01]  /*6420*/  FMUL R9, R11.reuse, R11.reuse ;  /* 0x0000000b0b097220 */ /* 0x0c0fe20000400000 */
[----:B------:R-:W-:Y:S02]  /*6430*/  FFMA R3, R11, 1.4426950216293334961, R6 ;  /* 0x3fb8aa3b0b037823 */ /* 0x000fe40000000006 */
[----:B------:R-:W-:Y:S01]  /*6440*/  FADD R13, R12, R12 ;  /* 0x0000000c0c0d7221 */ /* 0x000fe20000000000 */
[C---:B------:R-:W-:Y:S01]  /*6450*/  FFMA R12, R9.reuse, R14, 0.0032181653659790754318 ;  /* 0x3b52e7db090c7423 */ /* 0x040fe2000000000e */
[----:B------:R-:W-:Y:S02]  /*6460*/  FADD R6, R6, -R3 ;  /* 0x8000000306067221 */ /* 0x000fe40000000000 */
[----:B------:R-:W-:Y:S01]  /*6470*/  FFMA R13, R8, -R11, R13 ;  /* 0x8000000b080d7223 */ /* 0x000fe2000000000d */
[----:B------:R-:W-:Y:S01]  /*6480*/  FFMA R12, R9, R12, 0.018033718690276145935 ;  /* 0x3c93bb73090c7423 */ /* 0x000fe2000000000c */
[----:B------:R-:W-:-:S02]  /*6490*/  FFMA R6, R11, 1.4426950216293334961, R6 ;  /* 0x3fb8aa3b0b067823 */ /* 0x000fc40000000006 */
[----:B------:R-:W-:Y:S01]  /*64a0*/  FMUL R13, R10, R13 ;  /* 0x0000000d0a0d7220 */ /* 0x000fe20000400000 */
[----:B------:R-:W-:Y:S01]  /*64b0*/  FFMA R12, R9, R12, 0.12022458761930465698 ;  /* 0x3df6384f090c7423 */ /* 0x000fe2000000000c */
[----:B------:R-:W-:Y:S02]  /*64c0*/  IMAD.MOV.U32 R10, RZ, RZ, 0x391fcb8e ;  /* 0x391fcb8eff0a7424 */ /* 0x000fe400078e00ff */
[----:B------:R-:W-:Y:S01]  /*64d0*/  FFMA R6, R13, 1.4426950216293334961, R6 ;  /* 0x3fb8aa3b0d067823 */ /* 0x000fe20000000006 */
[----:B------:R-:W-:-:S03]  /*64e0*/  FMUL R12, R9, R12 ;  /* 0x0000000c090c7220 */ /* 0x000fc60000400000 */
[----:B------:R-:W-:Y:S01]  /*64f0*/  FFMA R6, R11, 1.9251366722983220825e-08, R6 ;  /* 0x32a55e340b067823 */ /* 0x000fe20000000006 */
[----:B------:R-:W-:-:S04]  /*6500*/  FMUL R8, R12, 3 ;  /* 0x404000000c087820 */ /* 0x000fc80000400000 */
[----:B------:R-:W-:-:S04]  /*6510*/  FFMA R13, R13, R8, R6 ;  /* 0x000000080d0d7223 */ /* 0x000fc80000000006 */
[----:B------:R-:W-:-:S04]  /*6520*/  FFMA R12, R11, R12, R13 ;  /* 0x0000000c0b0c7223 */ /* 0x000fc8000000000d */
[----:B------:R-:W-:-:S04]  /*6530*/  FADD R9, R3, R12 ;  /* 0x0000000c03097221 */ /* 0x000fc80000000000 */
[----:B------:R-:W-:Y:S01]  /*6540*/  FMUL R11, R0, R9 ;  /* 0x00000009000b7220 */ /* 0x000fe20000400000 */
[----:B------:R-:W-:-:S03]  /*6550*/  FADD R3, -R3, R9 ;  /* 0x0000000903037221 */ /* 0x000fc60000000100 */
[----:B------:R-:W0:Y:S01]  /*6560*/  FRND R8, R11 ;  /* 0x0000000b00087307 */ /* 0x000e220000201000 */
[----:B------:R-:W-:Y:S01]  /*6570*/  FADD R3, R12, -R3 ;  /* 0x800000030c037221 */ /* 0x000fe20000000000 */
[C---:B------:R-:W-:Y:S01]  /*6580*/  FFMA R6, R0.reuse, R9, -R11 ;  /* 0x0000000900067223 */ /* 0x040fe2000000080b */
[C---:B------:R-:W-:Y:S02]  /*6590*/  FSETP.GT.AND P1, PT, |R11|.reuse, 152, PT ;  /* 0x431800000b00780b */ /* 0x040fe40003f24200 */
[C---:B------:R-:W-:Y:S01]  /*65a0*/  FSETP.GEU.AND P2, PT, R11.reuse, RZ, PT ;  /* 0x000000ff0b00720b */ /* 0x040fe20003f4e000 */
[----:B------:R-:W-:Y:S02]  /*65b0*/  FFMA R3, R0, R3, R6 ;  /* 0x0000000300037223 */ /* 0x000fe40000000006 */
[----:B------:R-:W1:Y:S01]  /*65c0*/  F2I.NTZ R9, R11 ;  /* 0x0000000b00097305 */ /* 0x000e620000203100 */
[----:B0-----:R-:W-:Y:S01]  /*65d0*/  FADD R6, R11, -R8 ;  /* 0x800000080b067221 */ /* 0x001fe20000000000 */
[----:B------:R-:W-:-:S03]  /*65e0*/  FSETP.GT.AND P0, PT, R8, RZ, PT ;  /* 0x000000ff0800720b */ /* 0x000fc60003f04000 */
[----:B------:R-:W-:Y:S01]  /*65f0*/  FADD R3, R3, R6 ;  /* 0x0000000603037221 */ /* 0x000fe20000000000 */
[----:B------:R-:W-:Y:S02]  /*6600*/  SEL R8, RZ, 0x83000000, P0 ;  /* 0x83000000ff087807 */ /* 0x000fe40000000000 */
[----:B------:R-:W-:Y:S01]  /*6610*/  FSETP.NEU.AND P0, PT, R0, RZ, PT ;  /* 0x000000ff0000720b */ /* 0x000fe20003f0d000 */
[----:B------:R-:W-:Y:S01]  /*6620*/  FFMA R6, R3, R10, 0.0013391353422775864601 ;  /* 0x3aaf85ed03067423 */ /* 0x000fe2000000000a */
[----:B------:R-:W-:Y:S01]  /*6630*/  IADD3 R13, PT, PT, R8, 0x7f000000, RZ ;  /* 0x7f000000080d7810 */ /* 0x000fe20007ffe0ff */
[----:B-1----:R-:W-:Y:S01]  /*6640*/  IMAD R9, R9, 0x800000, -R8 ;  /* 0x0080000009097824 */ /* 0x002fe200078e0a08 */
[----:B------:R-:W-:Y:S01]  /*6650*/  FSETP.EQ.OR P0, PT, R7, 1, !P0 ;  /* 0x3f8000000700780b */ /* 0x000fe20004702400 */
[----:B------:R-:W-:-:S04]  /*6660*/  FFMA R6, R3, R6, 0.0096188392490148544312 ;  /* 0x3c1d985603067423 */ /* 0x000fc80000000006 */
[----:B------:R-:W-:-:S04]  /*6670*/  FFMA R6, R3, R6, 0.055503588169813156128 ;  /* 0x3d6357bb03067423 */ /* 0x000fc80000000006 */
[----:B------:R-:W-:-:S04]  /*6680*/  FFMA R6, R3, R6, 0.24022644758224487305 ;  /* 0x3e75fdec03067423 */ /* 0x000fc80000000006 */
[----:B------:R-:W-:-:S04]  /*6690*/  FFMA R6, R3, R6, 0.69314718246459960938 ;  /* 0x3f31721803067423 */ /* 0x000fc80000000006 */
[----:B------:R-:W-:-:S04]  /*66a0*/  FFMA R6, R3, R6, 1 ;  /* 0x3f80000003067423 */ /* 0x000fc80000000006 */
[----:B------:R-:W-:-:S04]  /*66b0*/  FMUL R6, R6, R13 ;  /* 0x0000000d06067220 */ /* 0x000fc80000400000 */
[----:B------:R-:W-:Y:S01]  /*66c0*/  FMUL R9, R6, R9 ;  /* 0x0000000906097220 */ /* 0x000fe20000400000 */
[----:B------:R-:W-:Y:S01]  /*66d0*/  @P1 FSEL R9, RZ, +INF , !P2 ;  /* 0x7f800000ff091808 */ /* 0x000fe20005000000 */
[----:B------:R-:W-:Y:S06]  /*66e0*/  @P0 BRA `(.L_x_49) ;  /* 0x00000000007c0947 */ /* 0x000fec0003800000 */
[----:B------:R-:W-:-:S04]  /*66f0*/  FSETP.NAN.AND P0, PT, |R0|, |R0|, PT ;  /* 0x400000000000720b */ /* 0x000fc80003f08200 */
[----:B------:R-:W-:-:S13]  /*6700*/  FSETP.NUM.AND P0, PT, |R7|, |R7|, !P0 ;  /* 0x400000070700720b */ /* 0x000fda0004707200 */
[----:B------:R-:W-:Y:S01]  /*6710*/  @!P0 FADD R2, R7, R0 ;  /* 0x0000000007028221 */ /* 0x000fe20000000000 */
[----:B------:R-:W-:Y:S06]  /*6720*/  @!P0 BRA `(.L_x_49) ;  /* 0x00000000006c8947 */ /* 0x000fec0003800000 */
[----:B------:R-:W-:Y:S01]  /*6730*/  FMUL R6, R0, 0.5 ;  /* 0x3f00000000067820 */ /* 0x000fe20000400000 */
[----:B------:R-:W-:-:S04]  /*6740*/  FSETP.NEU.AND P0, PT, |R7|, +INF , PT ;  /* 0x7f8000000700780b */ /* 0x000fc80003f0d200 */
[----:B------:R-:W-:Y:S01]  /*6750*/  FSETP.NEU.AND P0, PT, R7, RZ, P0 ;  /* 0x000000ff0700720b */ /* 0x000fe2000070d000 */
[----:B------:R-:W0:Y:S03]  /*6760*/  FRND.TRUNC R6, R6 ;  /* 0x0000000600067307 */ /* 0x000e26000020d000 */
[----:B------:R-:W-:Y:S01]  /*6770*/  FSETP.GEU.OR P1, PT, R0, RZ, P0 ;  /* 0x000000ff0000720b */ /* 0x000fe2000072e400 */
[----:B0-----:R-:W-:-:S04]  /*6780*/  FADD R3, R6, R6 ;  /* 0x0000000606037221 */ /* 0x001fc80000000000 */
[----:B------:R-:W-:-:S04]  /*6790*/  FADD R8, R0, -R3 ;  /* 0x8000000300087221 */ /* 0x000fc80000000000 */
[----:B------:R-:W-:Y:S01]  /*67a0*/  @!P0 FADD R3, R7, R7 ;  /* 0x0000000707038221 */ /* 0x000fe20000000000 */
[----:B------:R-:W-:-:S04]  /*67b0*/  FSETP.NEU.AND P2, PT, |R8|, 1, !P0 ;  /* 0x3f8000000800780b */ /* 0x000fc8000474d200 */
[----:B------:R-:W-:-:S09]  /*67c0*/  @!P1 LOP3.LUT R3, R3, 0x7f800000, RZ, 0x3c, !PT ;  /* 0x7f80000003039812 */ /* 0x000fd200078e3cff */
[----:B------:R-:W-:-:S04]  /*67d0*/  @P2 LOP3.LUT R3, R3, 0x7fffffff, RZ, 0xc0, !PT ;  /* 0x7fffffff03032812 */ /* 0x000fc800078ec0ff */
[----:B------:R-:W-:Y:S01]  /*67e0*/  @!P0 MOV R2, R3 ;  /* 0x0000000300028202 */ /* 0x000fe20000000f00 */
[----:B------:R-:W-:Y:S06]  /*67f0*/  @!P0 BRA `(.L_x_49) ;  /* 0x0000000000388947 */ /* 0x000fec0003800000 */
[----:B------:R-:W-:Y:S02]  /*6800*/  FSETP.NEU.AND P0, PT, |R0|, +INF , PT ;  /* 0x7f8000000000780b */ /* 0x000fe40003f0d200 */
[----:B------:R-:W-:-:S13]  /*6810*/  FSETP.EQ.AND P1, PT, R7, -1, PT ;  /* 0xbf8000000700780b */ /* 0x000fda0003f22000 */
[----:B------:R-:W-:Y:S05]  /*6820*/  @!P0 BRA P1, `(.L_x_49) ;  /* 0x00000000002c8947 */ /* 0x000fea0000800000 */
[----:B------:R-:W-:Y:S01]  /*6830*/  FSETP.GEU.AND P0, PT, R7, RZ, PT ;  /* 0x000000ff0700720b */ /* 0x000fe20003f0e000 */
[----:B------:R-:W-:-:S12]  /*6840*/  IMAD.MOV.U32 R2, RZ, RZ, R9 ;  /* 0x000000ffff027224 */ /* 0x000fd800078e0009 */
[----:B------:R-:W-:Y:S05]  /*6850*/  @P0 BRA `(.L_x_49) ;  /* 0x0000000000200947 */ /* 0x000fea0003800000 */
[----:B------:R-:W0:Y:S01]  /*6860*/  FRND.FLOOR R3, R0 ;  /* 0x0000000000037307 */ /* 0x000e220000205000 */
[----:B------:R-:W-:-:S04]  /*6870*/  FSETP.NEU.AND P1, PT, |R8|, 1, PT ;  /* 0x3f8000000800780b */ /* 0x000fc80003f2d200 */
[----:B------:R-:W-:Y:S02]  /*6880*/  FSEL R2, R9, -R9, P1 ;  /* 0x8000000909027208 */ /* 0x000fe40000800000 */
[----:B0-----:R-:W-:-:S04]  /*6890*/  FSETP.NEU.AND P0, PT, R0, R3, PT ;  /* 0x000000030000720b */ /* 0x001fc80003f0d000 */
[----:B------:R-:W-:Y:S01]  /*68a0*/  FSEL R2, R2, +QNAN , !P0 ;  /* 0x7fffffff02027808 */ /* 0x000fe20004000000 */
[----:B------:R-:W-:Y:S08]  /*68b0*/  BRA `(.L_x_49) ;  /* 0x0000000000087947 */ /* 0x000ff00003800000 */
.L_x_69:
[----:B-----5:R-:W-:-:S04]  /*68c0*/  FSETP.GT.AND P0, PT, R7, R0, PT ;  /* 0x000000000700720b */ /* 0x020fc80003f04000 */
[----:B------:R-:W-:-:S09]  /*68d0*/  FSEL R2, R7, R0, P0 ;  /* 0x0000000007027208 */ /* 0x000fd20000000000 */
.L_x_49:
[----:B------:R-:W-:Y:S05]  /*68e0*/  BSYNC.RECONVERGENT B0 ;  /* 0x0000000000007941 */ /* 0x000fea0003800200 */
.L_x_43:
[----:B------:R-:W0:Y:S02]  /*68f0*/  LDCU.64 UR4, c[0x0][0x380] ;  /* 0x00007000ff0477ac */ /* 0x000e240008000a00 */
[----:B0-----:R-:W-:-:S04]  /*6900*/  LEA R6, P0, R4, UR4, 0x2 ;  /* 0x0000000404067c11 */ /* 0x001fc8000f8010ff */
[----:B------:R-:W-:-:S05]  /*6910*/  LEA.HI.X R7, R4, UR5, R5, 0x2, P0 ;  /* 0x0000000504077c11 */ /* 0x000fca00080f1405 */
[----:B-1-3--:R-:W-:Y:S01]  /*6920*/  STG.E desc[UR8][R6.64], R2 ;  /* 0x0000000206007986 */ /* 0x00afe2000c101908 */
[----:B------:R-:W-:Y:S05]  /*6930*/  EXIT ;  /* 0x000000000000794d */ /* 0x000fea0003800000 */
        .weak           $__internal_0_$__cuda_sm20_dblrcp_rn_slowpath_v3
        .type           $__internal_0_$__cuda_sm20_dblrcp_rn_slowpath_v3,@function
        .size           $__internal_0_$__cuda_sm20_dblrcp_rn_slowpath_v3,($__internal_1_$__cuda_sm20_div_rn_f64_full - $__internal_0_$__cuda_sm20_dblrcp_rn_slowpath_v3)
$__internal_0_$__cuda_sm20_dblrcp_rn_slowpath_v3:
[----:B------:R-:W-:Y:S01]  /*6940*/  MOV R6, R10 ;  /* 0x0000000a00067202 */ /* 0x000fe20000000f00 */
[----:B------:R-:W-:Y:S01]  /*6950*/  IMAD.MOV.U32 R7, RZ, RZ, R11 ;  /* 0x000000ffff077224 */ /* 0x000fe200078e000b */
[----:B------:R-:W-:Y:S05]  /*6960*/  BSSY.RECONVERGENT B3, `(.L_x_72) ;  /* 0x0000025000037945 */ /* 0x000fea0003800200 */
[----:B------:R-:W-:-:S14]  /*6970*/  DSETP.GTU.AND P0, PT, |R6|, +INF , PT ;  /* 0x7ff000000600742a */ /* 0x000fdc0003f0c200 */
[----:B------:R-:W-:Y:S05]  /*6980*/  @P0 BRA `(.L_x_73) ;  /* 0x0000000000800947 */ /* 0x000fea0003800000 */
[----:B------:R-:W-:-:S04]  /*6990*/  LOP3.LUT R10, R11, 0x7fffffff, RZ, 0xc0, !PT ;  /* 0x7fffffff0b0a7812 */ /* 0x000fc800078ec0ff */
[----:B------:R-:W-:-:S04]  /*69a0*/  IADD3 R8, PT, PT, R10, -0x1, RZ ;  /* 0xffffffff0a087810 */ /* 0x000fc80007ffe0ff */
[----:B------:R-:W-:-:S13]  /*69b0*/  ISETP.GE.U32.AND P0, PT, R8, 0x7fefffff, PT ;  /* 0x7fefffff0800780c */ /* 0x000fda0003f06070 */
[----:B------:R-:W-:Y:S01]  /*69c0*/  @P0 LOP3.LUT R9, R7, 0x7ff00000, RZ, 0x3c, !PT ;  /* 0x7ff0000007090812 */ /* 0x000fe200078e3cff */
[----:B------:R-:W-:Y:S01]  /*69d0*/  @P0 IMAD.MOV.U32 R8, RZ, RZ, RZ ;  /* 0x000000ffff080224 */ /* 0x000fe200078e00ff */
[----:B------:R-:W-:Y:S06]  /*69e0*/  @P0 BRA `(.L_x_74) ;  /* 0x0000000000700947 */ /* 0x000fec0003800000 */
[----:B------:R-:W-:-:S13]  /*69f0*/  ISETP.GE.U32.AND P0, PT, R10, 0x1000001, PT ;  /* 0x010000010a00780c */ /* 0x000fda0003f06070 */
[----:B------:R-:W-:Y:S05]  /*6a00*/  @!P0 BRA `(.L_x_75) ;  /* 0x0000000000388947 */ /* 0x000fea0003800000 */
[----:B------:R-:W-:Y:S01]  /*6a10*/  IADD3 R9, PT, PT, R7, -0x3fe00000, RZ ;  /* 0xc020000007097810 */ /* 0x000fe20007ffe0ff */
[----:B------:R-:W-:Y:S01]  /*6a20*/  IMAD.MOV.U32 R8, RZ, RZ, R6 ;  /* 0x000000ffff087224 */ /* 0x000fe200078e0006 */
[----:B------:R-:W-:Y:S02]  /*6a30*/  MOV R10, R3 ;  /* 0x00000003000a7202 */ /* 0x000fe40000000f00 */
[----:B------:R-:W0:Y:S04]  /*6a40*/  MUFU.RCP64H R11, R9 ;  /* 0x00000009000b7308 */ /* 0x000e280000001800 */
[----:B0-----:R-:W-:-:S08]  /*6a50*/  DFMA R12, -R8, R10, 1 ;  /* 0x3ff00000080c742b */ /* 0x001fd0000000010a */
[----:B------:R-:W-:-:S08]  /*6a60*/  DFMA R12, R12, R12, R12 ;  /* 0x0000000c0c0c722b */ /* 0x000fd0000000000c */
[----:B------:R-:W-:-:S08]  /*6a70*/  DFMA R12, R10, R12, R10 ;  /* 0x0000000c0a0c722b */ /* 0x000fd0000000000a */
[----:B------:R-:W-:-:S08]  /*6a80*/  DFMA R10, -R8, R12, 1 ;  /* 0x3ff00000080a742b */ /* 0x000fd0000000010c */
[----:B------:R-:W-:-:S08]  /*6a90*/  DFMA R10, R12, R10, R12 ;  /* 0x0000000a0c0a722b */ /* 0x000fd0000000000c */
[----:B------:R-:W-:-:S08]  /*6aa0*/  DMUL R10, R10, 2.2250738585072013831e-308 ;  /* 0x001000000a0a7828 */ /* 0x000fd00000000000 */
[----:B------:R-:W-:-:S08]  /*6ab0*/  DFMA R6, -R6, R10, 1 ;  /* 0x3ff000000606742b */ /* 0x000fd0000000010a */
[----:B------:R-:W-:-:S08]  /*6ac0*/  DFMA R6, R6, R6, R6 ;  /* 0x000000060606722b */ /* 0x000fd00000000006 */
[----:B------:R-:W-:Y:S01]  /*6ad0*/  DFMA R8, R10, R6, R10 ;  /* 0x000000060a08722b */ /* 0x000fe2000000000a */
[----:B------:R-:W-:Y:S10]  /*6ae0*/  BRA `(.L_x_74) ;  /* 0x0000000000307947 */ /* 0x000ff40003800000 */
.L_x_75:
[----:B------:R-:W-:Y:S01]  /*6af0*/  DMUL R6, R6, 8.11296384146066816958e+31 ;  /* 0x4690000006067828 */ /* 0x000fe20000000000 */
[----:B------:R-:W-:-:S05]  /*6b00*/  IMAD.MOV.U32 R8, RZ, RZ, R3 ;  /* 0x000000ffff087224 */ /* 0x000fca00078e0003 */
[----:B------:R-:W0:Y:S02]  /*6b10*/  MUFU.RCP64H R9, R7 ;  /* 0x0000000700097308 */ /* 0x000e240000001800 */
[----:B0-----:R-:W-:-:S08]  /*6b20*/  DFMA R10, -R6, R8, 1 ;  /* 0x3ff00000060a742b */ /* 0x001fd00000000108 */
[----:B------:R-:W-:-:S08]  /*6b30*/  DFMA R10, R10, R10, R10 ;  /* 0x0000000a0a0a722b */ /* 0x000fd0000000000a */
[----:B------:R-:W-:-:S08]  /*6b40*/  DFMA R10, R8, R10, R8 ;  /* 0x0000000a080a722b */ /* 0x000fd00000000008 */
[----:B------:R-:W-:-:S08]  /*6b50*/  DFMA R8, -R6, R10, 1 ;  /* 0x3ff000000608742b */ /* 0x000fd0000000010a */
[----:B------:R-:W-:-:S08]  /*6b60*/  DFMA R8, R10, R8, R10 ;  /* 0x000000080a08722b */ /* 0x000fd0000000000a */
[----:B------:R-:W-:Y:S01]  /*6b70*/  DMUL R8, R8, 8.11296384146066816958e+31 ;  /* 0x4690000008087828 */ /* 0x000fe20000000000 */
[----:B------:R-:W-:Y:S10]  /*6b80*/  BRA `(.L_x_74) ;  /* 0x0000000000087947 */ /* 0x000ff40003800000 */
.L_x_73:
[----:B------:R-:W-:Y:S02]  /*6b90*/  LOP3.LUT R9, R7, 0x80000, RZ, 0xfc, !PT ;  /* 0x0008000007097812 */ /* 0x000fe400078efcff */
[----:B------:R-:W-:-:S07]  /*6ba0*/  MOV R8, R6 ;  /* 0x0000000600087202 */ /* 0x000fce0000000f00 */
.L_x_74:
[----:B------:R-:W-:Y:S05]  /*6bb0*/  BSYNC.RECONVERGENT B3 ;  /* 0x0000000000037941 */ /* 0x000fea0003800200 */
.L_x_72:
[----:B------:R-:W-:Y:S01]  /*6bc0*/  IMAD.MOV.U32 R3, RZ, RZ, 0x0 ;  /* 0x00000000ff037424 */ /* 0x000fe200078e00ff */
[----:B------:R-:W-:Y:S01]  /*6bd0*/  MOV R7, R9 ;  /* 0x0000000900077202 */ /* 0x000fe20000000f00 */
[----:B------:R-:W-:Y:S02]  /*6be0*/  IMAD.MOV.U32 R6, RZ, RZ, R8 ;  /* 0x000000ffff067224 */ /* 0x000fe400078e0008 */
[----:B------:R-:W-:Y:S05]  /*6bf0*/  RET.REL.NODEC R2 `(_Z9zipKernelPfPiS0_iiS_S0_S0_iS_S0_S0_ii) ;  /* 0xffffff9402007950 */ /* 0x000fea0003c3ffff */
        .weak           $__internal_1_$__cuda_sm20_div_rn_f64_full
        .type           $__internal_1_$__cuda_sm20_div_rn_f64_full,@function
        .size           $__internal_1_$__cuda_sm20_div_rn_f64_full,($__internal_2_$__cuda_sm20_rcp_rn_f32_slowpath - $__internal_1_$__cuda_sm20_div_rn_f64_full)
$__internal_1_$__cuda_sm20_div_rn_f64_full:
[C---:B------:R-:W-:Y:S01]  /*6c00*/  FSETP.GEU.AND P0, PT, |R7|.reuse, 1.469367938527859385e-39, PT ;  /* 0x001000000700780b */ /* 0x040fe20003f0e200 */
[----:B------:R-:W-:Y:S01]  /*6c10*/  IMAD.MOV.U32 R16, RZ, RZ, 0x1 ;  /* 0x00000001ff107424 */ /* 0x000fe200078e00ff */
[----:B------:R-:W-:Y:S01]  /*6c20*/  LOP3.LUT R2, R7, 0x800fffff, RZ, 0xc0, !PT ;  /* 0x800fffff07027812 */ /* 0x000fe200078ec0ff */
[----:B------:R-:W-:Y:S01]  /*6c30*/  IMAD.MOV.U32 R8, RZ, RZ, R12 ;  /* 0x000000ffff087224 */ /* 0x000fe200078e000c */
[----:B------:R-:W-:Y:S01]  /*6c40*/  MOV R9, R13 ;  /* 0x0000000d00097202 */ /* 0x000fe20000000f00 */
[----:B------:R-:W-:Y:S01]  /*6c50*/  BSSY.RECONVERGENT B3, `(.L_x_76) ;  /* 0x0000055000037945 */ /* 0x000fe20003800200 */
[----:B------:R-:W-:Y:S02]  /*6c60*/  LOP3.LUT R3, R2, 0x3ff00000, RZ, 0xfc, !PT ;  /* 0x3ff0000002037812 */ /* 0x000fe400078efcff */
[----:B------:R-:W-:Y:S02]  /*6c70*/  MOV R2, R6 ;  /* 0x0000000600027202 */ /* 0x000fe40000000f00 */
[----:B------:R-:W-:-:S02]  /*6c80*/  FSETP.GEU.AND P2, PT, |R9|, 1.469367938527859385e-39, PT ;  /* 0x001000000900780b */ /* 0x000fc40003f4e200 */
[----:B------:R-:W-:Y:S01]  /*6c90*/  LOP3.LUT R12, R9, 0x7ff00000, RZ, 0xc0, !PT ;  /* 0x7ff00000090c7812 */ /* 0x000fe200078ec0ff */
[----:B------:R-:W-:Y:S01]  /*6ca0*/  @!P0 DMUL R2, R6, 8.98846567431157953865e+307 ;  /* 0x7fe0000006028828 */ /* 0x000fe20000000000 */
[----:B------:R-:W-:-:S04]  /*6cb0*/  LOP3.LUT R15, R7, 0x7ff00000, RZ, 0xc0, !PT ;  /* 0x7ff00000070f7812 */ /* 0x000fc800078ec0ff */
[C---:B------:R-:W-:Y:S01]  /*6cc0*/  ISETP.GE.U32.AND P1, PT, R12.reuse, R15, PT ;  /* 0x0000000f0c00720c */ /* 0x040fe20003f26070 */
[----:B------:R-:W0:Y:S04]  /*6cd0*/  MUFU.RCP64H R17, R3 ;  /* 0x0000000300117308 */ /* 0x000e280000001800 */
[----:B------:R-:W-:Y:S02]  /*6ce0*/  @!P2 LOP3.LUT R13, R7, 0x7ff00000, RZ, 0xc0, !PT ;  /* 0x7ff00000070da812 */ /* 0x000fe400078ec0ff */
[----:B------:R-:W-:Y:S02]  /*6cf0*/  @!P2 MOV R18, RZ ;  /* 0x000000ff0012a202 */ /* 0x000fe40000000f00 */
[----:B------:R-:W-:Y:S02]  /*6d00*/  @!P2 ISETP.GE.U32.AND P3, PT, R12, R13, PT ;  /* 0x0000000d0c00a20c */ /* 0x000fe40003f66070 */
[----:B------:R-:W-:-:S04]  /*6d10*/  MOV R13, 0x1ca00000 ;  /* 0x1ca00000000d7802 */ /* 0x000fc80000000f00 */
[----:B------:R-:W-:Y:S01]  /*6d20*/  @!P2 SEL R19, R13, 0x63400000, !P3 ;  /* 0x634000000d13a807 */ /* 0x000fe20005800000 */
[----:B0-----:R-:W-:-:S03]  /*6d30*/  DFMA R10, R16, -R2, 1 ;  /* 0x3ff00000100a742b */ /* 0x001fc60000000802 */
[----:B------:R-:W-:-:S04]  /*6d40*/  @!P2 LOP3.LUT R19, R19, 0x80000000, R9, 0xf8, !PT ;  /* 0x800000001313a812 */ /* 0x000fc800078ef809 */
[----:B------:R-:W-:Y:S01]  /*6d50*/  @!P2 LOP3.LUT R19, R19, 0x100000, RZ, 0xfc, !PT ;  /* 0x001000001313a812 */ /* 0x000fe200078efcff */
[----:B------:R-:W-:-:S08]  /*6d60*/  DFMA R10, R10, R10, R10 ;  /* 0x0000000a0a0a722b */ /* 0x000fd0000000000a */
[----:B------:R-:W-:Y:S01]  /*6d70*/  DFMA R16, R16, R10, R16 ;  /* 0x0000000a1010722b */ /* 0x000fe20000000010 */
[----:B------:R-:W-:Y:S01]  /*6d80*/  SEL R11, R13, 0x63400000, !P1 ;  /* 0x634000000d0b7807 */ /* 0x000fe20004800000 */
[----:B------:R-:W-:-:S03]  /*6d90*/  IMAD.MOV.U32 R10, RZ, RZ, R8 ;  /* 0x000000ffff0a7224 */ /* 0x000fc600078e0008 */
[----:B------:R-:W-:-:S03]  /*6da0*/  LOP3.LUT R11, R11, 0x800fffff, R9, 0xf8, !PT ;  /* 0x800fffff0b0b7812 */ /* 0x000fc600078ef809 */
[----:B------:R-:W-:-:S03]  /*6db0*/  DFMA R20, R16, -R2, 1 ;  /* 0x3ff000001014742b */ /* 0x000fc60000000802 */
[----:B------:R-:W-:-:S05]  /*6dc0*/  @!P2 DFMA R10, R10, 2, -R18 ;  /* 0x400000000a0aa82b */ /* 0x000fca0000000812 */
[----:B------:R-:W-:Y:S01]  /*6dd0*/  DFMA R16, R16, R20, R16 ;  /* 0x000000141010722b */ /* 0x000fe20000000010 */
[----:B------:R-:W-:Y:S01]  /*6de0*/  IMAD.MOV.U32 R21, RZ, RZ, R12 ;  /* 0x000000ffff157224 */ /* 0x000fe200078e000c */
[----:B------:R-:W-:Y:S02]  /*6df0*/  MOV R20, R15 ;  /* 0x0000000f00147202 */ /* 0x000fe40000000f00 */
[----:B------:R-:W-:Y:S02]  /*6e00*/  @!P0 LOP3.LUT R20, R3, 0x7ff00000, RZ, 0xc0, !PT ;  /* 0x7ff0000003148812 */ /* 0x000fe400078ec0ff */
[----:B------:R-:W-:Y:S02]  /*6e10*/  @!P2 LOP3.LUT R21, R11, 0x7ff00000, RZ, 0xc0, !PT ;  /* 0x7ff000000b15a812 */ /* 0x000fe400078ec0ff */
[----:B------:R-:W-:Y:S01]  /*6e20*/  DMUL R18, R16, R10 ;  /* 0x0000000a10127228 */ /* 0x000fe20000000000 */
[----:B------:R-:W-:Y:S02]  /*6e30*/  IADD3 R23, PT, PT, R20, -0x1, RZ ;  /* 0xffffffff14177810 */ /* 0x000fe40007ffe0ff */
[----:B------:R-:W-:-:S05]  /*6e40*/  VIADD R22, R21, 0xffffffff ;  /* 0xffffffff15167836 */ /* 0x000fca0000000000 */
[----:B------:R-:W-:Y:S01]  /*6e50*/  DFMA R14, R18, -R2, R10 ;  /* 0x80000002120e722b */ /* 0x000fe2000000000a */
[----:B------:R-:W-:-:S04]  /*6e60*/  ISETP.GT.U32.AND P0, PT, R22, 0x7feffffe, PT ;  /* 0x7feffffe1600780c */ /* 0x000fc80003f04070 */
[----:B------:R-:W-:-:S03]  /*6e70*/  ISETP.GT.U32.OR P0, PT, R23, 0x7feffffe, P0 ;  /* 0x7feffffe1700780c */ /* 0x000fc60000704470 */
[----:B------:R-:W-:-:S10]  /*6e80*/  DFMA R14, R16, R14, R18 ;  /* 0x0000000e100e722b */ /* 0x000fd40000000012 */
[----:B------:R-:W-:Y:S05]  /*6e90*/  @P0 BRA `(.L_x_77) ;  /* 0x00000000006c0947 */ /* 0x000fea0003800000 */
[----:B------:R-:W-:-:S04]  /*6ea0*/  LOP3.LUT R9, R7, 0x7ff00000, RZ, 0xc0, !PT ;  /* 0x7ff0000007097812 */ /* 0x000fc800078ec0ff */
[CC--:B------:R-:W-:Y:S02]  /*6eb0*/  VIADDMNMX R8, R12.reuse, -R9.reuse, 0xb9600000, !PT ;  /* 0xb96000000c087446 */ /* 0x0c0fe40007800909 */
[----:B------:R-:W-:Y:S02]  /*6ec0*/  ISETP.GE.U32.AND P0, PT, R12, R9, PT ;  /* 0x000000090c00720c */ /* 0x000fe40003f06070 */
[----:B------:R-:W-:Y:S02]  /*6ed0*/  VIMNMX R8, PT, PT, R8, 0x46a00000, PT ;  /* 0x46a0000008087848 */ /* 0x000fe40003fe0100 */
[----:B------:R-:W-:-:S05]  /*6ee0*/  SEL R13, R13, 0x63400000, !P0 ;  /* 0x634000000d0d7807 */ /* 0x000fca0004000000 */
[----:B------:R-:W-:Y:S02]  /*6ef0*/  IMAD.IADD R16, R8, 0x1, -R13 ;  /* 0x0000000108107824 */ /* 0x000fe400078e0a0d */
[----:B------:R-:W-:-:S03]  /*6f00*/  IMAD.MOV.U32 R8, RZ, RZ, RZ ;  /* 0x000000ffff087224 */ /* 0x000fc600078e00ff */
[----:B------:R-:W-:-:S06]  /*6f10*/  IADD3 R9, PT, PT, R16, 0x7fe00000, RZ ;  /* 0x7fe0000010097810 */ /* 0x000fcc0007ffe0ff */
[----:B------:R-:W-:-:S10]  /*6f20*/  DMUL R12, R14, R8 ;  /* 0x000000080e0c7228 */ /* 0x000fd40000000000 */
[----:B------:R-:W-:-:S13]  /*6f30*/  FSETP.GTU.AND P0, PT, |R13|, 1.469367938527859385e-39, PT ;  /* 0x001000000d00780b */ /* 0x000fda0003f0c200 */
[----:B------:R-:W-:Y:S05]  /*6f40*/  @P0 BRA `(.L_x_78) ;  /* 0x0000000000940947 */ /* 0x000fea0003800000 */
[----:B------:R-:W-:Y:S01]  /*6f50*/  DFMA R2, R14, -R2, R10 ;  /* 0x800000020e02722b */ /* 0x000fe2000000000a */
[----:B------:R-:W-:-:S09]  /*6f60*/  MOV R8, RZ ;  /* 0x000000ff00087202 */ /* 0x000fd20000000f00 */
[C---:B------:R-:W-:Y:S02]  /*6f70*/  FSETP.NEU.AND P0, PT, R3.reuse, RZ, PT ;  /* 0x000000ff0300720b */ /* 0x040fe40003f0d000 */
[----:B------:R-:W-:-:S04]  /*6f80*/  LOP3.LUT R7, R3, 0x80000000, R7, 0x48, !PT ;  /* 0x8000000003077812 */ /* 0x000fc800078e4807 */
[----:B------:R-:W-:-:S07]  /*6f90*/  LOP3.LUT R9, R7, R9, RZ, 0xfc, !PT ;  /* 0x0000000907097212 */ /* 0x000fce00078efcff */
[----:B------:R-:W-:Y:S05]  /*6fa0*/  @!P0 BRA `(.L_x_78) ;  /* 0x00000000007c8947 */ /* 0x000fea0003800000 */
[----:B------:R-:W-:Y:S01]  /*6fb0*/  IMAD.MOV R3, RZ, RZ, -R16 ;  /* 0x000000ffff037224 */ /* 0x000fe200078e0a10 */
[----:B------:R-:W-:Y:S01]  /*6fc0*/  MOV R2, RZ ;  /* 0x000000ff00027202 */ /* 0x000fe20000000f00 */
[----:B------:R-:W-:-:S05]  /*6fd0*/  DMUL.RP R8, R14, R8 ;  /* 0x000000080e087228 */ /* 0x000fca0000008000 */
[----:B------:R-:W-:-:S05]  /*6fe0*/  DFMA R2, R12, -R2, R14 ;  /* 0x800000020c02722b */ /* 0x000fca000000000e */
[----:B------:R-:W-:Y:S02]  /*6ff0*/  LOP3.LUT R7, R9, R7, RZ, 0x3c, !PT ;  /* 0x0000000709077212 */ /* 0x000fe400078e3cff */
[----:B------:R-:W-:-:S04]  /*7000*/  IADD3 R2, PT, PT, -R16, -0x43300000, RZ ;  /* 0xbcd0000010027810 */ /* 0x000fc80007ffe1ff */
[----:B------:R-:W-:-:S04]  /*7010*/  FSETP.NEU.AND P0, PT, |R3|, R2, PT ;  /* 0x000000020300720b */ /* 0x000fc80003f0d200 */
[----:B------:R-:W-:Y:S02]  /*7020*/  FSEL R12, R8, R12, !P0 ;  /* 0x0000000c080c7208 */ /* 0x000fe40004000000 */
[----:B------:R-:W-:Y:S01]  /*7030*/  FSEL R13, R7, R13, !P0 ;  /* 0x0000000d070d7208 */ /* 0x000fe20004000000 */
[----:B------:R-:W-:Y:S06]  /*7040*/  BRA `(.L_x_78) ;  /* 0x0000000000547947 */ /* 0x000fec0003800000 */
.L_x_77:
[----:B------:R-:W-:-:S14]  /*7050*/  DSETP.NAN.AND P0, PT, R8, R8, PT ;  /* 0x000000080800722a */ /* 0x000fdc0003f08000 */
[----:B------:R-:W-:Y:S05]  /*7060*/  @P0 BRA `(.L_x_79) ;  /* 0x0000000000440947 */ /* 0x000fea0003800000 */
[----:B------:R-:W-:-:S14]  /*7070*/  DSETP.NAN.AND P0, PT, R6, R6, PT ;  /* 0x000000060600722a */ /* 0x000fdc0003f08000 */
[----:B------:R-:W-:Y:S05]  /*7080*/  @P0 BRA `(.L_x_80) ;  /* 0x0000000000300947 */ /* 0x000fea0003800000 */
[----:B------:R-:W-:Y:S01]  /*7090*/  ISETP.NE.AND P0, PT, R21, R20, PT ;  /* 0x000000141500720c */ /* 0x000fe20003f05270 */
[----:B------:R-:W-:Y:S01]  /*70a0*/  IMAD.MOV.U32 R12, RZ, RZ, 0x0 ;  /* 0x00000000ff0c7424 */ /* 0x000fe200078e00ff */
[----:B------:R-:W-:-:S11]  /*70b0*/  MOV R13, 0xfff80000 ;  /* 0xfff80000000d7802 */ /* 0x000fd60000000f00 */
[----:B------:R-:W-:Y:S05]  /*70c0*/  @!P0 BRA `(.L_x_78) ;  /* 0x0000000000348947 */ /* 0x000fea0003800000 */
[----:B------:R-:W-:Y:S02]  /*70d0*/  ISETP.NE.AND P0, PT, R21, 0x7ff00000, PT ;  /* 0x7ff000001500780c */ /* 0x000fe40003f05270 */
[----:B------:R-:W-:Y:S02]  /*70e0*/  LOP3.LUT R13, R9, 0x80000000, R7, 0x48, !PT ;  /* 0x80000000090d7812 */ /* 0x000fe400078e4807 */
[----:B------:R-:W-:-:S13]  /*70f0*/  ISETP.EQ.OR P0, PT, R20, RZ, !P0 ;  /* 0x000000ff1400720c */ /* 0x000fda0004702670 */
[----:B------:R-:W-:Y:S01]  /*7100*/  @P0 LOP3.LUT R2, R13, 0x7ff00000, RZ, 0xfc, !PT ;  /* 0x7ff000000d020812 */ /* 0x000fe200078efcff */
[----:B------:R-:W-:Y:S01]  /*7110*/  @!P0 IMAD.MOV.U32 R12, RZ, RZ, RZ ;  /* 0x000000ffff0c8224 */ /* 0x000fe200078e00ff */
[----:B------:R-:W-:-:S03]  /*7120*/  @P0 MOV R12, RZ ;  /* 0x000000ff000c0202 */ /* 0x000fc60000000f00 */
[----:B------:R-:W-:Y:S01]  /*7130*/  @P0 IMAD.MOV.U32 R13, RZ, RZ, R2 ;  /* 0x000000ffff0d0224 */ /* 0x000fe200078e0002 */
[----:B------:R-:W-:Y:S06]  /*7140*/  BRA `(.L_x_78) ;  /* 0x0000000000147947 */ /* 0x000fec0003800000 */
.L_x_80:
[----:B------:R-:W-:Y:S02]  /*7150*/  LOP3.LUT R13, R7, 0x80000, RZ, 0xfc, !PT ;  /* 0x00080000070d7812 */ /* 0x000fe400078efcff */
[----:B------:R-:W-:Y:S01]  /*7160*/  MOV R12, R6 ;  /* 0x00000006000c7202 */ /* 0x000fe20000000f00 */
[----:B------:R-:W-:Y:S06]  /*7170*/  BRA `(.L_x_78) ;  /* 0x0000000000087947 */ /* 0x000fec0003800000 */
.L_x_79:
[----:B------:R-:W-:Y:S01]  /*7180*/  LOP3.LUT R13, R9, 0x80000, RZ, 0xfc, !PT ;  /* 0x00080000090d7812 */ /* 0x000fe200078efcff */
[----:B------:R-:W-:-:S07]  /*7190*/  IMAD.MOV.U32 R12, RZ, RZ, R8 ;  /* 0x000000ffff0c7224 */ /* 0x000fce00078e0008 */
.L_x_78:
[----:B------:R-:W-:Y:S05]  /*71a0*/  BSYNC.RECONVERGENT B3 ;  /* 0x0000000000037941 */ /* 0x000fea0003800200 */
.L_x_76:
[----:B------:R-:W-:Y:S01]  /*71b0*/  MOV R2, R0 ;  /* 0x0000000000027202 */ /* 0x000fe20000000f00 */
[----:B------:R-:W-:-:S04]  /*71c0*/  IMAD.MOV.U32 R3, RZ, RZ, 0x0 ;  /* 0x00000000ff037424 */ /* 0x000fc800078e00ff */
[----:B------:R-:W-:Y:S05]  /*71d0*/  RET.REL.NODEC R2 `(_Z9zipKernelPfPiS0_iiS_S0_S0_iS_S0_S0_ii) ;  /* 0xffffff8c02887950 */ /* 0x000fea0003c3ffff */
        .weak           $__internal_2_$__cuda_sm20_rcp_rn_f32_slowpath
        .type           $__internal_2_$__cuda_sm20_rcp_rn_f32_slowpath,@function
        .size           $__internal_2_$__cuda_sm20_rcp_rn_f32_slowpath,(.L_x_361 - $__internal_2_$__cuda_sm20_rcp_rn_f32_slowpath)
$__internal_2_$__cuda_sm20_rcp_rn_f32_slowpath:
[----:B------:R-:W-:Y:S01]  /*71e0*/  SHF.L.U32 R0, R7, 0x1, RZ ;  /* 0x0000000107007819 */ /* 0x000fe200000006ff */
[----:B------:R-:W-:Y:S03]  /*71f0*/  BSSY.RECONVERGENT B2, `(.L_x_81) ;  /* 0x0000031000027945 */ /* 0x000fe60003800200 */
[----:B------:R-:W-:Y:S01]  /*7200*/  SHF.R.U32.HI R9, RZ, 0x18, R0 ;  /* 0x00000018ff097819 */ /* 0x000fe20000011600 */
[----:B------:R-:W-:-:S03]  /*7210*/  IMAD.MOV.U32 R0, RZ, RZ, R7 ;  /* 0x000000ffff007224 */ /* 0x000fc600078e0007 */
[----:B------:R-:W-:-:S13]  /*7220*/  ISETP.NE.U32.AND P0, PT, R9, RZ, PT ;  /* 0x000000ff0900720c */ /* 0x000fda0003f05070 */
[----:B------:R-:W-:Y:S05]  /*7230*/  @P0 BRA `(.L_x_82) ;  /* 0x0000000000280947 */ /* 0x000fea0003800000 */
[----:B------:R-:W-:-:S04]  /*7240*/  SHF.L.U32 R2, R0, 0x1, RZ ;  /* 0x0000000100027819 */ /* 0x000fc800000006ff */
[----:B------:R-:W-:-:S13]  /*7250*/  ISETP.NE.AND P0, PT, R2, RZ, PT ;  /* 0x000000ff0200720c */ /* 0x000fda0003f05270 */
[----:B------:R-:W-:Y:S01]  /*7260*/  @P0 FFMA R7, R0, 1.84467440737095516160e+19, RZ ;  /* 0x5f80000000070823 */ /* 0x000fe200000000ff */
[----:B------:R-:W-:Y:S08]  /*7270*/  @!P0 MUFU.RCP R3, R0 ;  /* 0x0000000000038308 */ /* 0x000ff00000001000 */
[----:B------:R-:W0:Y:S02]  /*7280*/  @P0 MUFU.RCP R2, R7 ;  /* 0x0000000700020308 */ /* 0x000e240000001000 */
[----:B0-----:R-:W-:-:S04]  /*7290*/  @P0 FFMA R8, R7, R2, -1 ;  /* 0xbf80000007080423 */ /* 0x001fc80000000002 */
[----:B------:R-:W-:-:S04]  /*72a0*/  @P0 FADD.FTZ R9, -R8, -RZ ;  /* 0x800000ff08090221 */ /* 0x000fc80000010100 */
[----:B------:R-:W-:-:S04]  /*72b0*/  @P0 FFMA R2, R2, R9, R2 ;  /* 0x0000000902020223 */ /* 0x000fc80000000002 */
[----:B------:R-:W-:Y:S01]  /*72c0*/  @P0 FFMA R3, R2, 1.84467440737095516160e+19, RZ ;  /* 0x5f80000002030823 */ /* 0x000fe200000000ff */
[----:B------:R-:W-:Y:S06]  /*72d0*/  BRA `(.L_x_83) ;  /* 0x0000000000887947 */ /* 0x000fec0003800000 */
.L_x_82:
[----:B------:R-:W-:-:S05]  /*72e0*/  VIADD R11, R9, 0xffffff03 ;  /* 0xffffff03090b7836 */ /* 0x000fca0000000000 */
[----:B------:R-:W-:-:S13]  /*72f0*/  ISETP.GT.U32.AND P0, PT, R11, 0x1, PT ;  /* 0x000000010b00780c */ /* 0x000fda0003f04070 */
[----:B------:R-:W-:Y:S05]  /*7300*/  @P0 BRA `(.L_x_84) ;  /* 0x0000000000780947 */ /* 0x000fea0003800000 */
[----:B------:R-:W-:Y:S01]  /*7310*/  LOP3.LUT R2, R0, 0x7fffff, RZ, 0xc0, !PT ;  /* 0x007fffff00027812 */ /* 0x000fe200078ec0ff */
[----:B------:R-:W-:-:S03]  /*7320*/  HFMA2 R10, -RZ, RZ, 0, 1.78813934326171875e-07 ;  /* 0x00000003ff0a7431 */ /* 0x000fc600000001ff */
[----:B------:R-:W-:-:S04]  /*7330*/  LOP3.LUT R2, R2, 0x3f800000, RZ, 0xfc, !PT ;  /* 0x3f80000002027812 */ /* 0x000fc800078efcff */
[----:B------:R-:W0:Y:S01]  /*7340*/  MUFU.RCP R3, R2 ;  /* 0x0000000200037308 */ /* 0x000e220000001000 */
[----:B------:R-:W-:Y:S01]  /*7350*/  SHF.L.U32 R10, R10, R11, RZ ;  /* 0x0000000b0a0a7219 */ /* 0x000fe200000006ff */
[----:B0-----:R-:W-:-:S04]  /*7360*/  FFMA R7, R2, R3, -1 ;  /* 0xbf80000002077423 */ /* 0x001fc80000000003 */
[----:B------:R-:W-:-:S04]  /*7370*/  FADD.FTZ R8, -R7, -RZ ;  /* 0x800000ff07087221 */ /* 0x000fc80000010100 */
[CCC-:B------:R-:W-:Y:S01]  /*7380*/  FFMA.RM R7, R3.reuse, R8.reuse, R3.reuse ;  /* 0x0000000803077223 */ /* 0x1c0fe20000004003 */
[----:B------:R-:W-:-:S04]  /*7390*/  FFMA.RP R8, R3, R8, R3 ;  /* 0x0000000803087223 */ /* 0x000fc80000008003 */
[C---:B------:R-:W-:Y:S02]  /*73a0*/  LOP3.LUT R3, R7.reuse, 0x7fffff, RZ, 0xc0, !PT ;  /* 0x007fffff07037812 */ /* 0x040fe400078ec0ff */
[----:B------:R-:W-:Y:S02]  /*73b0*/  FSETP.NEU.FTZ.AND P0, PT, R7, R8, PT ;  /* 0x000000080700720b */ /* 0x000fe40003f1d000 */
[----:B------:R-:W-:Y:S02]  /*73c0*/  LOP3.LUT R3, R3, 0x800000, RZ, 0xfc, !PT ;  /* 0x0080000003037812 */ /* 0x000fe400078efcff */
[----:B------:R-:W-:Y:S02]  /*73d0*/  SEL R7, RZ, 0xffffffff, !P0 ;  /* 0xffffffffff077807 */ /* 0x000fe40004000000 */
[----:B------:R-:W-:-:S03]  /*73e0*/  LOP3.LUT R10, R10, R3, RZ, 0xc0, !PT ;  /* 0x000000030a0a7212 */ /* 0x000fc600078ec0ff */
[----:B------:R-:W-:Y:S01]  /*73f0*/  IMAD.MOV R2, RZ, RZ, -R7 ;  /* 0x000000ffff027224 */ /* 0x000fe200078e0a07 */
[----:B------:R-:W-:-:S04]  /*7400*/  SHF.R.U32.HI R10, RZ, R11, R10 ;  /* 0x0000000bff0a7219 */ /* 0x000fc8000001160a */
[----:B------:R-:W-:Y:S02]  /*7410*/  LOP3.LUT P1, RZ, R2, R11, R3, 0xf8, !PT ;  /* 0x0000000b02ff7212 */ /* 0x000fe4000782f803 */
[C---:B------:R-:W-:Y:S02]  /*7420*/  LOP3.LUT P0, RZ, R10.reuse, 0x1, RZ, 0xc0, !PT ;  /* 0x000000010aff7812 */ /* 0x040fe4000780c0ff */
[----:B------:R-:W-:-:S04]  /*7430*/  LOP3.LUT P2, RZ, R10, 0x2, RZ, 0xc0, !PT ;  /* 0x000000020aff7812 */ /* 0x000fc8000784c0ff */
[----:B------:R-:W-:Y:S02]  /*7440*/  PLOP3.LUT P0, PT, P0, P1, P2, 0xe0, 0x0 ;  /* 0x000000000000781c */ /* 0x000fe40000703c20 */
[----:B------:R-:W-:Y:S02]  /*7450*/  LOP3.LUT P1, RZ, R0, 0x7fffff, RZ, 0xc0, !PT ;  /* 0x007fffff00ff7812 */ /* 0x000fe4000782c0ff */
[----:B------:R-:W-:-:S04]  /*7460*/  SEL R2, RZ, 0x1, !P0 ;  /* 0x00000001ff027807 */ /* 0x000fc80004000000 */
[----:B------:R-:W-:-:S04]  /*7470*/  IADD3 R2, PT, PT, -R2, RZ, RZ ;  /* 0x000000ff02027210 */ /* 0x000fc80007ffe1ff */
[----:B------:R-:W-:Y:S01]  /*7480*/  ISETP.GE.AND P0, PT, R2, RZ, PT ;  /* 0x000000ff0200720c */ /* 0x000fe20003f06270 */
[----:B------:R-:W-:-:S05]  /*7490*/  VIADD R2, R9, 0xffffff04 ;  /* 0xffffff0409027836 */ /* 0x000fca0000000000 */
[----:B------:R-:W-:-:S07]  /*74a0*/  SHF.R.U32.HI R3, RZ, R2, R3 ;  /* 0x00000002ff037219 */ /* 0x000fce0000011603 */
[----:B------:R-:W-:-:S05]  /*74b0*/  @!P0 IADD3 R3, PT, PT, R3, 0x1, RZ ;  /* 0x0000000103038810 */ /* 0x000fca0007ffe0ff */
[----:B------:R-:W-:-:S05]  /*74c0*/  @!P1 IMAD.SHL.U32 R3, R3, 0x2, RZ ;  /* 0x0000000203039824 */ /* 0x000fca00078e00ff */
[----:B------:R-:W-:Y:S01]  /*74d0*/  LOP3.LUT R3, R3, 0x80000000, R0, 0xf8, !PT ;  /* 0x8000000003037812 */ /* 0x000fe200078ef800 */
[----:B------:R-:W-:Y:S06]  /*74e0*/  BRA `(.L_x_83) ;  /* 0x0000000000047947 */ /* 0x000fec0003800000 */
.L_x_84:
[----:B------:R0:W1:Y:S02]  /*74f0*/  MUFU.RCP R3, R0 ;  /* 0x0000000000037308 */ /* 0x0000640000001000 */
.L_x_83:
[----:B------:R-:W-:Y:S05]  /*7500*/  BSYNC.RECONVERGENT B2 ;  /* 0x0000000000027941 */ /* 0x000fea0003800200 */
.L_x_81:
[----:B------:R-:W-:-:S04]  /*7510*/  MOV R7, 0x0 ;  /* 0x0000000000077802 */ /* 0x000fc80000000f00 */
[----:B01----:R-:W-:Y:S05]  /*7520*/  RET.REL.NODEC R6 `(_Z9zipKernelPfPiS0_iiS_S0_S0_iS_S0_S0_ii) ;  /* 0xffffff8806b47950 */ /* 0x003fea0003c3ffff */
.L_x_85:
[----:B------:R-:W-:-:S00]  /*7530*/  BRA `(.L_x_85) ;  /* 0xfffffffc00fc7947 */ /* 0x000fc0000383ffff */
[----:B------:R-:W-:-:S00]  /*7540*/  NOP ;  /* 0x0000000000007918 */ /* 0x000fc00000000000 */
        /* <DEDUP_REMOVED lines=11> */
.L_x_361:


//--------------------- .text._Z12reduceKernelPfPiS0_iS_S0_S0_ifii --------------------------
	.section	.text._Z12reduceKernelPfPiS0_iS_S0_S0_ifii,"ax",@progbits
	.align	128
        .global         _Z12reduceKernelPfPiS0_iS_S0_S0_ifii
        .type           _Z12reduceKernelPfPiS0_iS_S0_S0_ifii,@function
        .size           _Z12reduceKernelPfPiS0_iS_S0_S0_ifii,(.L_x_364 - _Z12reduceKernelPfPiS0_iS_S0_S0_ifii)
        .other          _Z12reduceKernelPfPiS0_iS_S0_S0_ifii,@"STO_CUDA_ENTRY STV_DEFAULT"
_Z12reduceKernelPfPiS0_iS_S0_S0_ifii:
.text._Z12reduceKernelPfPiS0_iS_S0_S0_ifii:
[----:B------:R-:W0:Y:S08]  /*0000*/  LDC R1, c[0x0][0x37c] ;  /* 0x0000df00ff017b82 */ /* 0x000e300000000800 */
[----:B------:R-:W1:Y:S01]  /*0010*/  S2UR UR4, SR_CTAID.X ;  /* 0x00000000000479c3 */ /* 0x000e620000002500 */
[----:B0-----:R-:W-:-:S07]  /*0020*/  VIADD R1, R1, 0xffffffb0 ;  /* 0xffffffb001017836 */ /* 0x001fce0000000000 */
[----:B------:R-:W1:Y:S02]  /*0030*/  LDC R0, c[0x0][0x398] ;  /* 0x0000e600ff007b82 */ /* 0x000e640000000800 */
[----:B-1----:R-:W-:-:S13]  /*0040*/  ISETP.LE.AND P0, PT, R0, UR4, PT ;  /* 0x0000000400007c0c */ /* 0x002fda000bf03270 */
[----:B------:R-:W-:Y:S05]  /*0050*/  @P0 EXIT ;  /* 0x000000000000094d */ /* 0x000fea0003800000 */
[----:B------:R-:W0:Y:S01]  /*0060*/  LDC R3, c[0x0][0x3b8] ;  /* 0x0000ee00ff037b82 */ /* 0x000e220000000800 */
[----:B------:R-:W1:Y:S07]  /*0070*/  LDCU.64 UR6, c[0x0][0x358] ;  /* 0x00006b00ff0677ac */ /* 0x000e6e0008000a00 */
[----:B------:R-:W0:Y:S02]  /*0080*/  LDC.64 R22, c[0x0][0x3a8] ;  /* 0x0000ea00ff167b82 */ /* 0x000e240000000a00 */
[----:B0-----:R-:W-:-:S05]  /*0090*/  IMAD.WIDE R22, R3, 0x4, R22 ;  /* 0x0000000403167825 */ /* 0x001fca00078e0216 */
[----:B-1----:R-:W2:Y:S01]  /*00a0*/  LDG.E R3, desc[UR6][R22.64] ;  /* 0x0000000616037981 */ /* 0x002ea2000c1e1900 */
[----:B------:R-:W-:Y:S01]  /*00b0*/  IMAD.U32 R24, RZ, RZ, UR4 ;  /* 0x00000004ff187e24 */ /* 0x000fe2000f8e00ff */
[----:B------:R-:W2:Y:S02]  /*00c0*/  S2R R0, SR_TID.X ;  /* 0x0000000000007919 */ /* 0x000ea40000002100 */
[----:B--2---:R-:W-:-:S13]  /*00d0*/  ISETP.GE.U32.AND P0, PT, R0, R3, PT ;  /* 0x000000030000720c */ /* 0x004fda0003f06070 */
[----:B------:R-:W-:Y:S05]  /*00e0*/  @P0 EXIT ;  /* 0x000000000000094d */ /* 0x000fea0003800000 */
[----:B------:R-:W0:Y:S01]  /*00f0*/  LDCU UR5, c[0x0][0x3c0] ;  /* 0x00007800ff0577ac */ /* 0x000e220008000800 */
[----:B------:R-:W-:Y:S01]  /*0100*/  CS2R R20, SRZ ;  /* 0x0000000000147805 */ /* 0x000fe2000001ff00 */
[----:B------:R-:W1:Y:S01]  /*0110*/  LDCU UR4, c[0x0][0x3bc] ;  /* 0x00007780ff0477ac */ /* 0x000e620008000800 */
[----:B0-----:R-:W-:-:S04]  /*0120*/  MOV R10, UR5 ;  /* 0x00000005000a7c02 */ /* 0x001fc80008000f00 */
[----:B------:R-:W-:Y:S01]  /*0130*/  ISETP.GE.AND P0, PT, R10, 0x1, PT ;  /* 0x000000010a00780c */ /* 0x000fe20003f06270 */
[----:B-1----:R-:W-:-:S12]  /*0140*/  IMAD.U32 R2, RZ, RZ, UR4 ;  /* 0x00000004ff027e24 */ /* 0x002fd8000f8e00ff */
[----:B------:R-:W-:Y:S05]  /*0150*/  @!P0 BRA `(.L_x_86) ;  /* 0x0000002800088947 */ /* 0x000fea0003800000 */
[----:B------:R-:W0:Y:S01]  /*0160*/  LDCU UR4, c[0x0][0x3c0] ;  /* 0x00007800ff0477ac */ /* 0x000e220008000800 */
[C---:B------:R-:W-:Y:S01]  /*0170*/  VIADD R4, R10.reuse, 0xffffffff ;  /* 0xffffffff0a047836 */ /* 0x040fe20000000000 */
[----:B------:R-:W-:-:S04]  /*0180*/  LOP3.LUT R5, R10, 0x7, RZ, 0xc0, !PT ;  /* 0x000000070a057812 */ /* 0x000fc800078ec0ff */
[----:B------:R-:W-:Y:S02]  /*0190*/  ISETP.GE.U32.AND P1, PT, R4, 0x7, PT ;  /* 0x000000070400780c */ /* 0x000fe40003f26070 */
[----:B------:R-:W-:Y:S02]  /*01a0*/  ISETP.NE.AND P0, PT, R5, RZ, PT ;  /* 0x000000ff0500720c */ /* 0x000fe40003f05270 */
[----:B0-----:R-:W-:-:S09]  /*01b0*/  MOV R6, UR4 ;  /* 0x0000000400067c02 */ /* 0x001fd20008000f00 */
[----:B------:R-:W-:Y:S05]  /*01c0*/  @!P1 BRA `(.L_x_87) ;  /* 0x0000001000189947 */ /* 0x000fea0003800000 */
[----:B------:R-:W0:Y:S01]  /*01d0*/  LDC.64 R16, c[0x0][0x388] ;  /* 0x0000e200ff107b82 */ /* 0x000e220000000a00 */
[----:B------:R-:W-:Y:S01]  /*01e0*/  LOP3.LUT R7, R10, 0x7ffffff8, RZ, 0xc0, !PT ;  /* 0x7ffffff80a077812 */ /* 0x000fe200078ec0ff */
[----:B------:R-:W-:Y:S01]  /*01f0*/  IMAD.U32 R6, RZ, RZ, UR4 ;  /* 0x00000004ff067e24 */ /* 0x000fe2000f8e00ff */
[----:B------:R-:W-:-:S06]  /*0200*/  UMOV UR4, URZ ;  /* 0x000000ff00047c82 */ /* 0x000fcc0008000000 */
.L_x_88:
[----:B-1----:R-:W-:-:S04]  /*0210*/  VIADD R21, R6, 0xffffffff ;  /* 0xffffffff06157836 */ /* 0x002fc80000000000 */
[----:B0-----:R-:W-:-:S05]  /*0220*/  IMAD.WIDE.U32 R18, R21, 0x4, R16 ;  /* 0x0000000415127825 */ /* 0x001fca00078e0010 */
[----:B------:R-:W2:Y:S01]  /*0230*/  LDG.E R25, desc[UR6][R18.64] ;  /* 0x0000000612197981 */ /* 0x000ea2000c1e1900 */
[----:B------:R-:W-:-:S05]  /*0240*/  IADD3 R8, PT, PT, R6, -0x2, RZ ;  /* 0xfffffffe06087810 */ /* 0x000fca0007ffe0ff */
[----:B------:R-:W-:-:S05]  /*0250*/  IMAD.WIDE.U32 R30, R8, 0x4, R16 ;  /* 0x00000004081e7825 */ /* 0x000fca00078e0010 */
[----:B------:R-:W3:Y:S01]  /*0260*/  LDG.E R9, desc[UR6][R30.64] ;  /* 0x000000061e097981 */ /* 0x000ee2000c1e1900 */
[----:B------:R-:W-:-:S04]  /*0270*/  VIADD R10, R6, 0xfffffffd ;  /* 0xfffffffd060a7836 */ /* 0x000fc80000000000 */
[----:B------:R-:W-:-:S05]  /*0280*/  IMAD.WIDE.U32 R32, R10, 0x4, R16 ;  /* 0x000000040a207825 */ /* 0x000fca00078e0010 */
[----:B------:R-:W4:Y:S01]  /*0290*/  LDG.E R11, desc[UR6][R32.64] ;  /* 0x00000006200b7981 */ /* 0x000f22000c1e1900 */
[----:B------:R-:W-:-:S04]  /*02a0*/  VIADD R12, R6, 0xfffffffc ;  /* 0xfffffffc060c7836 */ /* 0x000fc80000000000 */
[----:B------:R-:W-:-:S05]  /*02b0*/  IMAD.WIDE.U32 R28, R12, 0x4, R16 ;  /* 0x000000040c1c7825 */ /* 0x000fca00078e0010 */
[----:B------:R0:W5:Y:S01]  /*02c0*/  LDG.E R13, desc[UR6][R28.64] ;  /* 0x000000061c0d7981 */ /* 0x000162000c1e1900 */
[----:B------:R-:W-:-:S05]  /*02d0*/  IADD3 R14, PT, PT, R6, -0x5, RZ ;  /* 0xfffffffb060e7810 */ /* 0x000fca0007ffe0ff */
[----:B------:R-:W-:-:S05]  /*02e0*/  IMAD.WIDE.U32 R26, R14, 0x4, R16 ;  /* 0x000000040e1a7825 */ /* 0x000fca00078e0010 */
[----:B------:R1:W5:Y:S01]  /*02f0*/  LDG.E R15, desc[UR6][R26.64] ;  /* 0x000000061a0f7981 */ /* 0x000362000c1e1900 */
[----:B0-----:R-:W-:Y:S02]  /*0300*/  IABS R28, R24 ;  /* 0x00000018001c7213 */ /* 0x001fe40000000000 */
[----:B--2---:R-:W-:-:S04]  /*0310*/  IABS R20, R25 ;  /* 0x0000001900147213 */ /* 0x004fc80000000000 */
[----:B------:R-:W0:Y:S01]  /*0320*/  I2F.RP R30, R20 ;  /* 0x00000014001e7306 */ /* 0x000e220000209400 */
[----:B---3--:R-:W-:-:S07]  /*0330*/  IABS R29, R9 ;  /* 0x00000009001d7213 */ /* 0x008fce0000000000 */
[----:B-1----:R-:W1:Y:S08]  /*0340*/  I2F.RP R26, R29 ;  /* 0x0000001d001a7306 */ /* 0x002e700000209400 */
[----:B0-----:R-:W0:Y:S08]  /*0350*/  MUFU.RCP R30, R30 ;  /* 0x0000001e001e7308 */ /* 0x001e300000001000 */
[----:B-1----:R-:W-:Y:S01]  /*0360*/  MUFU.RCP R26, R26 ;  /* 0x0000001a001a7308 */ /* 0x002fe20000001000 */
[----:B0-----:R-:W-:-:S07]  /*0370*/  VIADD R18, R30, 0xffffffe ;  /* 0x0ffffffe1e127836 */ /* 0x001fce0000000000 */
[----:B------:R0:W1:Y:S02]  /*0380*/  F2I.FTZ.U32.TRUNC.NTZ R19, R18 ;  /* 0x0000001200137305 */ /* 0x000064000021f000 */
[----:B0-----:R-:W-:Y:S02]  /*0390*/  HFMA2 R18, -RZ, RZ, 0, 0 ;  /* 0x00000000ff127431 */ /* 0x001fe400000001ff */
[----:B-1----:R-:W-:-:S04]  /*03a0*/  IMAD.MOV R31, RZ, RZ, -R19 ;  /* 0x000000ffff1f7224 */ /* 0x002fc800078e0a13 */
[----:B------:R-:W-:Y:S01]  /*03b0*/  IMAD R27, R31, R20, RZ ;  /* 0x000000141f1b7224 */ /* 0x000fe200078e02ff */
[----:B------:R-:W-:-:S03]  /*03c0*/  IABS R31, R25 ;  /* 0x00000019001f7213 */ /* 0x000fc60000000000 */
[----:B------:R-:W-:-:S04]  /*03d0*/  IMAD.HI.U32 R19, R19, R27, R18 ;  /* 0x0000001b13137227 */ /* 0x000fc800078e0012 */
[----:B------:R-:W-:Y:S02]  /*03e0*/  IMAD.MOV.U32 R27, RZ, RZ, R28 ;  /* 0x000000ffff1b7224 */ /* 0x000fe400078e001c */
[----:B------:R-:W-:Y:S02]  /*03f0*/  IMAD.MOV R28, RZ, RZ, -R31 ;  /* 0x000000ffff1c7224 */ /* 0x000fe400078e0a1f */
[----:B------:R-:W-:Y:S01]  /*0400*/  IMAD.HI.U32 R18, R19, R27, RZ ;  /* 0x0000001b13127227 */ /* 0x000fe200078e00ff */
[----:B------:R-:W-:-:S03]  /*0410*/  IADD3 R19, PT, PT, R26, 0xffffffe, RZ ;  /* 0x0ffffffe1a137810 */ /* 0x000fc60007ffe0ff */
[----:B------:R-:W-:Y:S01]  /*0420*/  IMAD R27, R18, R28, R27 ;  /* 0x0000001c121b7224 */ /* 0x000fe200078e021b */
[----:B----4-:R-:W-:Y:S02]  /*0430*/  IABS R28, R11 ;  /* 0x0000000b001c7213 */ /* 0x010fe40000000000 */
[----:B------:R-:W0:Y:S02]  /*0440*/  F2I.FTZ.U32.TRUNC.NTZ R19, R19 ;  /* 0x0000001300137305 */ /* 0x000e24000021f000 */
[----:B------:R-:W-:-:S13]  /*0450*/  ISETP.GT.U32.AND P2, PT, R20, R27, PT ;  /* 0x0000001b1400720c */ /* 0x000fda0003f44070 */
[----:B------:R-:W-:Y:S02]  /*0460*/  @!P2 IMAD.IADD R27, R27, 0x1, -R20 ;  /* 0x000000011b1ba824 */ /* 0x000fe400078e0a14 */
[----:B------:R-:W-:Y:S01]  /*0470*/  @!P2 VIADD R18, R18, 0x1 ;  /* 0x000000011212a836 */ /* 0x000fe20000000000 */
[----:B------:R-:W-:Y:S01]  /*0480*/  ISETP.NE.AND P2, PT, R25, RZ, PT ;  /* 0x000000ff1900720c */ /* 0x000fe20003f45270 */
[----:B0-----:R-:W-:Y:S01]  /*0490*/  IMAD.MOV R26, RZ, RZ, -R19 ;  /* 0x000000ffff1a7224 */ /* 0x001fe200078e0a13 */
[----:B------:R-:W-:Y:S02]  /*04a0*/  ISETP.GE.U32.AND P1, PT, R27, R20, PT ;  /* 0x000000141b00720c */ /* 0x000fe40003f26070 */
[----:B------:R-:W-:Y:S01]  /*04b0*/  LOP3.LUT R20, R24, R25, RZ, 0x3c, !PT ;  /* 0x0000001918147212 */ /* 0x000fe200078e3cff */
[----:B------:R-:W0:Y:S03]  /*04c0*/  I2F.RP R27, R28 ;  /* 0x0000001c001b7306 */ /* 0x000e260000209400 */
[----:B------:R-:W-:-:S07]  /*04d0*/  ISETP.GE.AND P3, PT, R20, RZ, PT ;  /* 0x000000ff1400720c */ /* 0x000fce0003f66270 */
[----:B------:R-:W-:-:S05]  /*04e0*/  @P1 IADD3 R18, PT, PT, R18, 0x1, RZ ;  /* 0x0000000112121810 */ /* 0x000fca0007ffe0ff */
[----:B------:R-:W-:Y:S01]  /*04f0*/  IMAD.MOV.U32 R20, RZ, RZ, R18 ;  /* 0x000000ffff147224 */ /* 0x000fe200078e0012 */
[----:B------:R-:W-:Y:S01]  /*0500*/  MOV R18, R26 ;  /* 0x0000001a00127202 */ /* 0x000fe20000000f00 */
[----:B0-----:R-:W0:Y:S01]  /*0510*/  MUFU.RCP R27, R27 ;  /* 0x0000001b001b7308 */ /* 0x001e220000001000 */
[----:B------:R-:W-:Y:S01]  /*0520*/  IABS R26, R9 ;  /* 0x00000009001a7213 */ /* 0x000fe20000000000 */
[----:B------:R-:W-:Y:S01]  /*0530*/  @!P3 IMAD.MOV R20, RZ, RZ, -R20 ;  /* 0x000000ffff14b224 */ /* 0x000fe200078e0a14 */
[----:B------:R-:W-:Y:S01]  /*0540*/  @!P2 LOP3.LUT R20, RZ, R25, RZ, 0x33, !PT ;  /* 0x00000019ff14a212 */ /* 0x000fe200078e33ff */
[----:B------:R-:W-:Y:S01]  /*0550*/  IMAD R31, R18, R29, RZ ;  /* 0x0000001d121f7224 */ /* 0x000fe200078e02ff */
[----:B------:R-:W-:Y:S01]  /*0560*/  IADD3 R30, PT, PT, RZ, -R26, RZ ;  /* 0x8000001aff1e7210 */ /* 0x000fe20007ffe0ff */
[----:B------:R-:W-:-:S04]  /*0570*/  IMAD.MOV.U32 R18, RZ, RZ, RZ ;  /* 0x000000ffff127224 */ /* 0x000fc800078e00ff */
[----:B------:R-:W-:Y:S01]  /*0580*/  IMAD.HI.U32 R18, R19, R31, R18 ;  /* 0x0000001f13127227 */ /* 0x000fe200078e0012 */
[----:B------:R-:W-:-:S05]  /*0590*/  IABS R19, R20 ;  /* 0x0000001400137213 */ /* 0x000fca0000000000 */
[----:B------:R-:W-:-:S04]  /*05a0*/  IMAD.HI.U32 R26, R18, R19, RZ ;  /* 0x00000013121a7227 */ /* 0x000fc800078e00ff */
[----:B------:R-:W-:Y:S01]  /*05b0*/  IMAD R18, R26, R30, R19 ;  /* 0x0000001e1a127224 */ /* 0x000fe200078e0213 */
[----:B-----5:R-:W-:Y:S01]  /*05c0*/  IABS R30, R13 ;  /* 0x0000000d001e7213 */ /* 0x020fe20000000000 */
[----:B0-----:R-:W-:-:S03]  /*05d0*/  VIADD R19, R27, 0xffffffe ;  /* 0x0ffffffe1b137836 */ /* 0x001fc60000000000 */
[----:B------:R-:W-:Y:S01]  /*05e0*/  ISETP.GT.U32.AND P2, PT, R29, R18, PT ;  /* 0x000000121d00720c */ /* 0x000fe20003f44070 */
[----:B------:R-:W0:Y:S08]  /*05f0*/  I2F.RP R27, R30 ;  /* 0x0000001e001b7306 */ /* 0x000e300000209400 */
[----:B------:R-:W1:Y:S04]  /*0600*/  F2I.FTZ.U32.TRUNC.NTZ R19, R19 ;  /* 0x0000001300137305 */ /* 0x000e68000021f000 */
[----:B------:R-:W-:Y:S01]  /*0610*/  @!P2 IMAD.IADD R18, R18, 0x1, -R29 ;  /* 0x000000011212a824 */ /* 0x000fe200078e0a1d */
[----:B------:R-:W-:-:S02]  /*0620*/  @!P2 IADD3 R26, PT, PT, R26, 0x1, RZ ;  /* 0x000000011a1aa810 */ /* 0x000fc40007ffe0ff */
[----:B------:R-:W-:Y:S01]  /*0630*/  ISETP.NE.AND P2, PT, R9, RZ, PT ;  /* 0x000000ff0900720c */ /* 0x000fe20003f45270 */
[----:B0-----:R-:W0:Y:S01]  /*0640*/  MUFU.RCP R27, R27 ;  /* 0x0000001b001b7308 */ /* 0x001e220000001000 */
[----:B------:R-:W-:Y:S02]  /*0650*/  ISETP.GE.U32.AND P1, PT, R18, R29, PT ;  /* 0x0000001d1200720c */ /* 0x000fe40003f26070 */
[----:B------:R-:W-:-:S04]  /*0660*/  LOP3.LUT R18, R20, R9, RZ, 0x3c, !PT ;  /* 0x0000000914127212 */ /* 0x000fc800078e3cff */
[----:B------:R-:W-:Y:S01]  /*0670*/  ISETP.GE.AND P3, PT, R18, RZ, PT ;  /* 0x000000ff1200720c */ /* 0x000fe20003f66270 */
[--C-:B-1----:R-:W-:Y:S02]  /*0680*/  IMAD.MOV R29, RZ, RZ, -R19.reuse ;  /* 0x000000ffff1d7224 */ /* 0x102fe400078e0a13 */
[----:B------:R-:W-:Y:S02]  /*0690*/  IMAD.MOV.U32 R18, RZ, RZ, RZ ;  /* 0x000000ffff127224 */ /* 0x000fe400078e00ff */
[----:B------:R-:W-:Y:S02]  /*06a0*/  IMAD R29, R29, R28, RZ ;  /* 0x0000001c1d1d7224 */ /* 0x000fe400078e02ff */
[----:B------:R-:W-:Y:S02]  /*06b0*/  @P1 VIADD R26, R26, 0x1 ;  /* 0x000000011a1a1836 */ /* 0x000fe40000000000 */
[----:B------:R-:W-:Y:S01]  /*06c0*/  IMAD.HI.U32 R18, R19, R29, R18 ;  /* 0x0000001d13127227 */ /* 0x000fe200078e0012 */
[----:B------:R-:W-:-:S03]  /*06d0*/  IABS R19, R11 ;  /* 0x0000000b00137213 */ /* 0x000fc60000000000 */
[----:B------:R-:W-:Y:S02]  /*06e0*/  @!P3 IADD3 R26, PT, PT, -R26, RZ, RZ ;  /* 0x000000ff1a1ab210 */ /* 0x000fe40007ffe1ff */
[----:B------:R-:W-:Y:S01]  /*06f0*/  @!P2 LOP3.LUT R26, RZ, R9, RZ, 0x33, !PT ;  /* 0x00000009ff1aa212 */ /* 0x000fe200078e33ff */
[----:B------:R-:W-:Y:S01]  /*0700*/  IMAD.MOV R32, RZ, RZ, -R19 ;  /* 0x000000ffff207224 */ /* 0x000fe200078e0a13 */
[----:B0-----:R-:W-:Y:S02]  /*0710*/  IADD3 R19, PT, PT, R27, 0xffffffe, RZ ;  /* 0x0ffffffe1b137810 */ /* 0x001fe40007ffe0ff */
[----:B------:R-:W-:Y:S02]  /*0720*/  IABS R31, R26 ;  /* 0x0000001a001f7213 */ /* 0x000fe40000000000 */
[----:B------:R-:W-:Y:S02]  /*0730*/  IABS R27, R15 ;  /* 0x0000000f001b7213 */ /* 0x000fe40000000000 */
[----:B------:R-:W-:Y:S01]  /*0740*/  F2I.FTZ.U32.TRUNC.NTZ R19, R19 ;  /* 0x0000001300137305 */ /* 0x000fe2000021f000 */
[----:B------:R-:W-:-:S04]  /*0750*/  IMAD.HI.U32 R29, R18, R31, RZ ;  /* 0x0000001f121d7227 */ /* 0x000fc800078e00ff */
[----:B------:R-:W-:Y:S02]  /*0760*/  HFMA2 R18, -RZ, RZ, 0, 0 ;  /* 0x00000000ff127431 */ /* 0x000fe400000001ff */
[----:B------:R-:W-:Y:S02]  /*0770*/  IMAD R31, R29, R32, R31 ;  /* 0x000000201d1f7224 */ /* 0x000fe400078e021f */
[----:B------:R-:W0:Y:S03]  /*0780*/  I2F.RP R32, R27 ;  /* 0x0000001b00207306 */ /* 0x000e260000209400 */
[----:B------:R-:W-:-:S13]  /*0790*/  ISETP.GT.U32.AND P2, PT, R28, R31, PT ;  /* 0x0000001f1c00720c */ /* 0x000fda0003f44070 */
[----:B------:R-:W-:Y:S01]  /*07a0*/  @!P2 IMAD.IADD R31, R31, 0x1, -R28 ;  /* 0x000000011f1fa824 */ /* 0x000fe200078e0a1c */
[----:B0-----:R-:W0:Y:S01]  /*07b0*/  MUFU.RCP R32, R32 ;  /* 0x0000002000207308 */ /* 0x001e220000001000 */
[----:B------:R-:W-:Y:S01]  /*07c0*/  @!P2 VIADD R29, R29, 0x1 ;  /* 0x000000011d1da836 */ /* 0x000fe20000000000 */
[----:B------:R-:W-:Y:S02]  /*07d0*/  ISETP.NE.AND P2, PT, R11, RZ, PT ;  /* 0x000000ff0b00720c */ /* 0x000fe40003f45270 */
[----:B------:R-:W-:Y:S01]  /*07e0*/  ISETP.GE.U32.AND P1, PT, R31, R28, PT ;  /* 0x0000001c1f00720c */ /* 0x000fe20003f26070 */
[----:B------:R-:W-:-:S04]  /*07f0*/  IMAD.MOV R31, RZ, RZ, -R19 ;  /* 0x000000ffff1f7224 */ /* 0x000fc800078e0a13 */
[----:B------:R-:W-:-:S04]  /*0800*/  IMAD R31, R31, R30, RZ ;  /* 0x0000001e1f1f7224 */ /* 0x000fc800078e02ff */
[----:B------:R-:W-:Y:S01]  /*0810*/  IMAD.HI.U32 R18, R19, R31, R18 ;  /* 0x0000001f13127227 */ /* 0x000fe200078e0012 */
[----:B------:R-:W-:-:S03]  /*0820*/  LOP3.LUT R19, R26, R11, RZ, 0x3c, !PT ;  /* 0x0000000b1a137212 */ /* 0x000fc600078e3cff */
[----:B------:R-:W-:Y:S01]  /*0830*/  @P1 VIADD R29, R29, 0x1 ;  /* 0x000000011d1d1836 */ /* 0x000fe20000000000 */
[----:B------:R-:W-:Y:S02]  /*0840*/  ISETP.GE.AND P3, PT, R19, RZ, PT ;  /* 0x000000ff1300720c */ /* 0x000fe40003f66270 */
[----:B0-----:R-:W-:Y:S01]  /*0850*/  IADD3 R19, PT, PT, R32, 0xffffffe, RZ ;  /* 0x0ffffffe20137810 */ /* 0x001fe20007ffe0ff */
[----:B------:R-:W-:Y:S01]  /*0860*/  IMAD.MOV.U32 R28, RZ, RZ, R29 ;  /* 0x000000ffff1c7224 */ /* 0x000fe200078e001d */
[----:B------:R-:W-:-:S04]  /*0870*/  IABS R29, R13 ;  /* 0x0000000d001d7213 */ /* 0x000fc80000000000 */
[----:B------:R-:W0:Y:S01]  /*0880*/  F2I.FTZ.U32.TRUNC.NTZ R19, R19 ;  /* 0x0000001300137305 */ /* 0x000e22000021f000 */
[----:B------:R-:W-:-:S04]  /*0890*/  IADD3 R32, PT, PT, RZ, -R29, RZ ;  /* 0x8000001dff207210 */ /* 0x000fc80007ffe0ff */
[----:B------:R-:W-:Y:S01]  /*08a0*/  @!P3 IMAD.MOV R28, RZ, RZ, -R28 ;  /* 0x000000ffff1cb224 */ /* 0x000fe200078e0a1c */
[----:B------:R-:W-:-:S04]  /*08b0*/  @!P2 LOP3.LUT R28, RZ, R11, RZ, 0x33, !PT ;  /* 0x0000000bff1ca212 */ /* 0x000fc800078e33ff */
[----:B------:R-:W-:Y:S01]  /*08c0*/  IABS R35, R28 ;  /* 0x0000001c00237213 */ /* 0x000fe20000000000 */
[----:B0-----:R-:W-:-:S04]  /*08d0*/  IMAD.MOV R34, RZ, RZ, -R19 ;  /* 0x000000ffff227224 */ /* 0x001fc800078e0a13 */
[----:B------:R-:W-:-:S04]  /*08e0*/  IMAD.HI.U32 R33, R18, R35, RZ ;  /* 0x0000002312217227 */ /* 0x000fc800078e00ff */
[----:B------:R-:W-:Y:S02]  /*08f0*/  IMAD R29, R34, R27, RZ ;  /* 0x0000001b221d7224 */ /* 0x000fe400078e02ff */
[----:B------:R-:W-:Y:S02]  /*0900*/  IMAD.MOV.U32 R18, RZ, RZ, RZ ;  /* 0x000000ffff127224 */ /* 0x000fe400078e00ff */
[----:B------:R-:W-:Y:S02]  /*0910*/  IMAD R35, R33, R32, R35 ;  /* 0x0000002021237224 */ /* 0x000fe400078e0223 */
[----:B------:R-:W-:Y:S01]  /*0920*/  IMAD.HI.U32 R32, R19, R29, R18 ;  /* 0x0000001d13207227 */ /* 0x000fe200078e0012 */
[----:B------:R-:W-:-:S05]  /*0930*/  IADD3 R29, PT, PT, R6, -0x6, RZ ;  /* 0xfffffffa061d7810 */ /* 0x000fca0007ffe0ff */
[----:B------:R-:W-:-:S05]  /*0940*/  IMAD.WIDE.U32 R18, R29, 0x4, R16 ;  /* 0x000000041d127825 */ /* 0x000fca00078e0010 */
[----:B------:R0:W2:Y:S01]  /*0950*/  LDG.E R31, desc[UR6][R18.64] ;  /* 0x00000006121f7981 */ /* 0x0000a2000c1e1900 */
[----:B------:R-:W-:Y:S01]  /*0960*/  ISETP.GT.U32.AND P2, PT, R30, R35, PT ;  /* 0x000000231e00720c */ /* 0x000fe20003f44070 */
[----:B0-----:R-:W-:Y:S01]  /*0970*/  IMAD R18, R21, 0x4, R1 ;  /* 0x0000000415127824 */ /* 0x001fe200078e0201 */
[----:B------:R-:W-:-:S11]  /*0980*/  IABS R21, R15 ;  /* 0x0000000f00157213 */ /* 0x000fd60000000000 */
[----:B------:R-:W-:Y:S01]  /*0990*/  @!P2 IMAD.IADD R35, R35, 0x1, -R30 ;  /* 0x000000012323a824 */ /* 0x000fe200078e0a1e */
[----:B------:R-:W-:Y:S02]  /*09a0*/  @!P2 IADD3 R33, PT, PT, R33, 0x1, RZ ;  /* 0x000000012121a810 */ /* 0x000fe40007ffe0ff */
[----:B------:R-:W-:Y:S02]  /*09b0*/  ISETP.NE.AND P2, PT, R13, RZ, PT ;  /* 0x000000ff0d00720c */ /* 0x000fe40003f45270 */
[----:B------:R-:W-:Y:S01]  /*09c0*/  ISETP.GE.U32.AND P1, PT, R35, R30, PT ;  /* 0x0000001e2300720c */ /* 0x000fe20003f26070 */
[----:B------:R-:W-:Y:S01]  /*09d0*/  IMAD.MOV R35, RZ, RZ, -R20 ;  /* 0x000000ffff237224 */ /* 0x000fe200078e0a14 */
[----:B------:R-:W-:-:S03]  /*09e0*/  IADD3 R21, PT, PT, RZ, -R21, RZ ;  /* 0x80000015ff157210 */ /* 0x000fc60007ffe0ff */
[----:B------:R-:W-:Y:S01]  /*09f0*/  IMAD R25, R25, R35, R24 ;  /* 0x0000002319197224 */ /* 0x000fe200078e0218 */
[----:B------:R-:W-:-:S04]  /*0a00*/  LOP3.LUT R24, R28, R13, RZ, 0x3c, !PT ;  /* 0x0000000d1c187212 */ /* 0x000fc800078e3cff */
[----:B------:R-:W-:Y:S01]  /*0a10*/  ISETP.GE.AND P3, PT, R24, RZ, PT ;  /* 0x000000ff1800720c */ /* 0x000fe20003f66270 */
[----:B------:R0:W-:Y:S02]  /*0a20*/  STL [R18], R25 ;  /* 0x0000001912007387 */ /* 0x0001e40000100800 */
[----:B------:R-:W-:-:S05]  /*0a30*/  @P1 VIADD R33, R33, 0x1 ;  /* 0x0000000121211836 */ /* 0x000fca0000000000 */
[----:B------:R-:W-:Y:S01]  /*0a40*/  MOV R24, R33 ;  /* 0x0000002100187202 */ /* 0x000fe20000000f00 */
[----:B0-----:R-:W-:-:S04]  /*0a50*/  IMAD.MOV.U32 R18, RZ, RZ, RZ ;  /* 0x000000ffff127224 */ /* 0x001fc800078e00ff */
[----:B------:R-:W-:Y:S01]  /*0a60*/  @!P3 IMAD.MOV R24, RZ, RZ, -R24 ;  /* 0x000000ffff18b224 */ /* 0x000fe200078e0a18 */
[----:B------:R-:W-:Y:S02]  /*0a70*/  @!P2 LOP3.LUT R24, RZ, R13, RZ, 0x33, !PT ;  /* 0x0000000dff18a212 */ /* 0x000fe400078e33ff */
[----:B--2---:R-:W-:-:S04]  /*0a80*/  IABS R30, R31 ;  /* 0x0000001f001e7213 */ /* 0x004fc80000000000 */
[----:B------:R-:W0:Y:S08]  /*0a90*/  I2F.RP R34, R30 ;  /* 0x0000001e00227306 */ /* 0x000e300000209400 */
[----:B0-----:R-:W0:Y:S02]  /*0aa0*/  MUFU.RCP R34, R34 ;  /* 0x0000002200227308 */ /* 0x001e240000001000 */
[----:B0-----:R-:W-:Y:S01]  /*0ab0*/  VIADD R19, R34, 0xffffffe ;  /* 0x0ffffffe22137836 */ /* 0x001fe20000000000 */
[----:B------:R-:W-:-:S05]  /*0ac0*/  IABS R34, R24 ;  /* 0x0000001800227213 */ /* 0x000fca0000000000 */
[----:B------:R-:W0:Y:S01]  /*0ad0*/  F2I.FTZ.U32.TRUNC.NTZ R19, R19 ;  /* 0x0000001300137305 */ /* 0x000e22000021f000 */
[----:B------:R-:W-:-:S04]  /*0ae0*/  IMAD.HI.U32 R33, R32, R34, RZ ;  /* 0x0000002220217227 */ /* 0x000fc800078e00ff */
[----:B------:R-:W-:Y:S02]  /*0af0*/  IMAD R34, R33, R21, R34 ;  /* 0x0000001521227224 */ /* 0x000fe400078e0222 */
[----:B0-----:R-:W-:-:S04]  /*0b00*/  IMAD.MOV R35, RZ, RZ, -R19 ;  /* 0x000000ffff237224 */ /* 0x001fc800078e0a13 */
[----:B------:R-:W-:-:S04]  /*0b10*/  IMAD R21, R35, R30, RZ ;  /* 0x0000001e23157224 */ /* 0x000fc800078e02ff */
[----:B------:R-:W-:Y:S01]  /*0b20*/  IMAD.HI.U32 R32, R19, R21, R18 ;  /* 0x0000001513207227 */ /* 0x000fe200078e0012 */
[----:B------:R-:W-:-:S05]  /*0b30*/  IADD3 R21, PT, PT, R6, -0x7, RZ ;  /* 0xfffffff906157810 */ /* 0x000fca0007ffe0ff */
[----:B------:R-:W-:-:S06]  /*0b40*/  IMAD.WIDE.U32 R18, R21, 0x4, R16 ;  /* 0x0000000415127825 */ /* 0x000fcc00078e0010 */
[----:B------:R0:W2:Y:S01]  /*0b50*/  LDG.E R18, desc[UR6][R18.64] ;  /* 0x0000000612127981 */ /* 0x0000a2000c1e1900 */
[----:B------:R-:W-:Y:S01]  /*0b60*/  ISETP.GT.U32.AND P2, PT, R27, R34, PT ;  /* 0x000000221b00720c */ /* 0x000fe20003f44070 */
[----:B------:R-:W-:Y:S01]  /*0b70*/  IMAD R8, R8, 0x4, R1 ;  /* 0x0000000408087824 */ /* 0x000fe200078e0201 */
[----:B------:R-:W-:Y:S02]  /*0b80*/  IADD3 R6, PT, PT, R6, -0x8, RZ ;  /* 0xfffffff806067810 */ /* 0x000fe40007ffe0ff */
[----:B0-----:R-:W-:-:S09]  /*0b90*/  IABS R19, R31 ;  /* 0x0000001f00137213 */ /* 0x001fd20000000000 */
        /* <DEDUP_REMOVED lines=14> */
[----:B------:R-:W-:-:S04]  /*0c80*/  @!P2 LOP3.LUT R20, RZ, R15, RZ, 0x33, !PT ;  /* 0x0000000fff14a212 */ /* 0x000fc800078e33ff */
[----:B------:R-:W-:-:S05]  /*0c90*/  IABS R35, R20 ;  /* 0x0000001400237213 */ /* 0x000fca0000000000 */
[----:B------:R-:W-:-:S04]  /*0ca0*/  IMAD.HI.U32 R32, R32, R35, RZ ;  /* 0x0000002320207227 */ /* 0x000fc800078e00ff */
[----:B------:R-:W-:Y:S01]  /*0cb0*/  IMAD R35, R32, R19, R35 ;  /* 0x0000001320237224 */ /* 0x000fe200078e0223 */
[----:B--2---:R-:W-:-:S04]  /*0cc0*/  IABS R25, R18 ;  /* 0x0000001200197213 */ /* 0x004fc80000000000 */
[----:B------:R-:W0:Y:S08]  /*0cd0*/  I2F.RP R34, R25 ;  /* 0x0000001900227306 */ /* 0x000e300000209400 */
[----:B0-----:R-:W0:Y:S02]  /*0ce0*/  MUFU.RCP R34, R34 ;  /* 0x0000002200227308 */ /* 0x001e240000001000 */
[----:B0-----:R-:W-:-:S06]  /*0cf0*/  VIADD R9, R34, 0xffffffe ;  /* 0x0ffffffe22097836 */ /* 0x001fcc0000000000 */
[----:B------:R-:W0:Y:S02]  /*0d00*/  F2I.FTZ.U32.TRUNC.NTZ R9, R9 ;  /* 0x0000000900097305 */ /* 0x000e24000021f000 */
[----:B0-----:R-:W-:-:S04]  /*0d10*/  IMAD.MOV R34, RZ, RZ, -R9 ;  /* 0x000000ffff227224 */ /* 0x001fc800078e0a09 */
[----:B------:R-:W-:-:S04]  /*0d20*/  IMAD R33, R34, R25, RZ ;  /* 0x0000001922217224 */ /* 0x000fc800078e02ff */
[----:B------:R-:W-:-:S04]  /*0d30*/  IMAD.HI.U32 R33, R9, R33, R8 ;  /* 0x0000002109217227 */ /* 0x000fc800078e0008 */
[----:B------:R-:W-:-:S05]  /*0d40*/  IMAD.WIDE.U32 R8, R6, 0x4, R16 ;  /* 0x0000000406087825 */ /* 0x000fca00078e0010 */
[----:B------:R0:W2:Y:S01]  /*0d50*/  LDG.E R19, desc[UR6][R8.64] ;  /* 0x0000000608137981 */ /* 0x0000a2000c1e1900 */
[----:B------:R-:W-:Y:S01]  /*0d60*/  ISETP.GT.U32.AND P2, PT, R30, R35, PT ;  /* 0x000000231e00720c */ /* 0x000fe20003f44070 */
[--C-:B------:R-:W-:Y:S01]  /*0d70*/  IMAD R12, R12, 0x4, R1.reuse ;  /* 0x000000040c0c7824 */ /* 0x100fe200078e0201 */
[-C--:B------:R-:W-:Y:S01]  /*0d80*/  LEA R10, R10, R1.reuse, 0x2 ;  /* 0x000000010a0a7211 */ /* 0x080fe200078e10ff */
[--C-:B------:R-:W-:Y:S01]  /*0d90*/  IMAD R14, R14, 0x4, R1.reuse ;  /* 0x000000040e0e7824 */ /* 0x100fe200078e0201 */
[----:B------:R-:W-:Y:S01]  /*0da0*/  LEA R29, R29, R1, 0x2 ;  /* 0x000000011d1d7211 */ /* 0x000fe200078e10ff */
[----:B------:R-:W-:Y:S01]  /*0db0*/  IMAD R21, R21, 0x4, R1 ;  /* 0x0000000415157824 */ /* 0x000fe200078e0201 */
[----:B------:R-:W-:Y:S01]  /*0dc0*/  UIADD3 UR4, UPT, UPT, UR4, 0x8, URZ ;  /* 0x0000000804047890 */ /* 0x000fe2000fffe0ff */
[----:B0-----:R-:W-:-:S06]  /*0dd0*/  IABS R9, R18 ;  /* 0x0000001200097213 */ /* 0x001fcc0000000000 */
[----:B------:R-:W-:Y:S02]  /*0de0*/  @!P2 IMAD.IADD R35, R35, 0x1, -R30 ;  /* 0x000000012323a824 */ /* 0x000fe400078e0a1e */
[----:B------:R-:W-:Y:S01]  /*0df0*/  @!P2 VIADD R32, R32, 0x1 ;  /* 0x000000012020a836 */ /* 0x000fe20000000000 */
[----:B------:R-:W-:Y:S02]  /*0e00*/  ISETP.NE.AND P2, PT, R31, RZ, PT ;  /* 0x000000ff1f00720c */ /* 0x000fe40003f45270 */
[----:B------:R-:W-:Y:S01]  /*0e10*/  ISETP.GE.U32.AND P1, PT, R35, R30, PT ;  /* 0x0000001e2300720c */ /* 0x000fe20003f26070 */
[----:B------:R-:W-:Y:S01]  /*0e20*/  IMAD.MOV R35, RZ, RZ, -R9 ;  /* 0x000000ffff237224 */ /* 0x000fe200078e0a09 */
[----:B------:R-:W-:-:S04]  /*0e30*/  LOP3.LUT R30, R20, R31, RZ, 0x3c, !PT ;  /* 0x0000001f141e7212 */ /* 0x000fc800078e3cff */
[----:B------:R-:W-:-:S07]  /*0e40*/  ISETP.GE.AND P3, PT, R30, RZ, PT ;  /* 0x000000ff1e00720c */ /* 0x000fce0003f66270 */
[----:B------:R-:W-:-:S06]  /*0e50*/  @P1 IADD3 R32, PT, PT, R32, 0x1, RZ ;  /* 0x0000000120201810 */ /* 0x000fcc0007ffe0ff */
[----:B------:R-:W-:Y:S01]  /*0e60*/  @!P3 IMAD.MOV R32, RZ, RZ, -R32 ;  /* 0x000000ffff20b224 */ /* 0x000fe200078e0a20 */
[----:B------:R-:W-:-:S04]  /*0e70*/  @!P2 LOP3.LUT R32, RZ, R31, RZ, 0x33, !PT ;  /* 0x0000001fff20a212 */ /* 0x000fc800078e33ff */
[----:B------:R-:W-:-:S05]  /*0e80*/  IABS R34, R32 ;  /* 0x0000002000227213 */ /* 0x000fca0000000000 */
[----:B------:R-:W-:Y:S01]  /*0e90*/  IMAD.HI.U32 R33, R33, R34, RZ ;  /* 0x0000002221217227 */ /* 0x000fe200078e00ff */
[----:B--2---:R-:W-:-:S04]  /*0ea0*/  IABS R27, R19 ;  /* 0x00000013001b7213 */ /* 0x004fc80000000000 */
[----:B------:R-:W0:Y:S08]  /*0eb0*/  I2F.RP R30, R27 ;  /* 0x0000001b001e7306 */ /* 0x000e300000209400 */
[----:B0-----:R0:W1:Y:S02]  /*0ec0*/  MUFU.RCP R8, R30 ;  /* 0x0000001e00087308 */ /* 0x0010640000001000 */
[----:B0-----:R-:W-:-:S04]  /*0ed0*/  IMAD.MOV R30, RZ, RZ, -R28 ;  /* 0x000000ffff1e7224 */ /* 0x001fc800078e0a1c */
[----:B------:R-:W-:Y:S01]  /*0ee0*/  IMAD R11, R11, R30, R26 ;  /* 0x0000001e0b0b7224 */ /* 0x000fe200078e021a */
[----:B-1----:R-:W-:Y:S01]  /*0ef0*/  IADD3 R9, PT, PT, R8, 0xffffffe, RZ ;  /* 0x0ffffffe08097810 */ /* 0x002fe20007ffe0ff */
[----:B------:R-:W-:-:S03]  /*0f00*/  IMAD R8, R33, R35, R34 ;  /* 0x0000002321087224 */ /* 0x000fc600078e0222 */
[----:B------:R0:W-:Y:S02]  /*0f10*/  STL [R10], R11 ;  /* 0x0000000b0a007387 */ /* 0x0001e40000100800 */
[----:B------:R-:W1:Y:S01]  /*0f20*/  F2I.FTZ.U32.TRUNC.NTZ R9, R9 ;  /* 0x0000000900097305 */ /* 0x000e62000021f000 */
[----:B------:R-:W-:Y:S01]  /*0f30*/  ISETP.GT.U32.AND P2, PT, R25, R8, PT ;  /* 0x000000081900720c */ /* 0x000fe20003f44070 */
[----:B0-----:R-:W-:-:S12]  /*0f40*/  IMAD R10, R6, 0x4, R1 ;  /* 0x00000004060a7824 */ /* 0x001fd800078e0201 */
[-C--:B------:R-:W-:Y:S01]  /*0f50*/  @!P2 IADD3 R8, PT, PT, R8, -R25.reuse, RZ ;  /* 0x800000190808a210 */ /* 0x080fe20007ffe0ff */
[----:B-1----:R-:W-:Y:S02]  /*0f60*/  IMAD.MOV R26, RZ, RZ, -R9 ;  /* 0x000000ffff1a7224 */ /* 0x002fe400078e0a09 */
[----:B------:R-:W-:Y:S01]  /*0f70*/  @!P2 VIADD R33, R33, 0x1 ;  /* 0x000000012121a836 */ /* 0x000fe20000000000 */
[----:B------:R-:W-:Y:S01]  /*0f80*/  ISETP.GE.U32.AND P1, PT, R8, R25, PT ;  /* 0x000000190800720c */ /* 0x000fe20003f26070 */
[----:B------:R-:W-:Y:S01]  /*0f90*/  IMAD R25, R26, R27, RZ ;  /* 0x0000001b1a197224 */ /* 0x000fe200078e02ff */
[----:B------:R-:W-:Y:S01]  /*0fa0*/  ISETP.NE.AND P2, PT, R18, RZ, PT ;  /* 0x000000ff1200720c */ /* 0x000fe20003f45270 */
[----:B------:R-:W-:-:S04]  /*0fb0*/  IMAD.MOV.U32 R8, RZ, RZ, RZ ;  /* 0x000000ffff087224 */ /* 0x000fc800078e00ff */
[----:B------:R-:W-:Y:S01]  /*0fc0*/  IMAD.HI.U32 R8, R9, R25, R8 ;  /* 0x0000001909087227 */ /* 0x000fe200078e0008 */
[----:B------:R-:W-:Y:S02]  /*0fd0*/  LOP3.LUT R9, R32, R18, RZ, 0x3c, !PT ;  /* 0x0000001220097212 */ /* 0x000fe400078e3cff */
[----:B------:R-:W-:Y:S02]  /*0fe0*/  IABS R25, R19 ;  /* 0x0000001300197213 */ /* 0x000fe40000000000 */
[----:B------:R-:W-:Y:S02]  /*0ff0*/  ISETP.GE.AND P3, PT, R9, RZ, PT ;  /* 0x000000ff0900720c */ /* 0x000fe40003f66270 */
[----:B------:R-:W-:Y:S01]  /*1000*/  @P1 IADD3 R33, PT, PT, R33, 0x1, RZ ;  /* 0x0000000121211810 */ /* 0x000fe20007ffe0ff */
[----:B------:R-:W-:Y:S02]  /*1010*/  IMAD.MOV R26, RZ, RZ, -R25 ;  /* 0x000000ffff1a7224 */ /* 0x000fe400078e0a19 */
[----:B------:R-:W-:-:S08]  /*1020*/  IMAD.MOV R25, RZ, RZ, -R32 ;  /* 0x000000ffff197224 */ /* 0x000fd000078e0a20 */
[----:B------:R-:W-:Y:S01]  /*1030*/  @!P3 IMAD.MOV R33, RZ, RZ, -R33 ;  /* 0x000000ffff21b224 */ /* 0x000fe200078e0a21 */
[----:B------:R-:W-:-:S04]  /*1040*/  @!P2 LOP3.LUT R33, RZ, R18, RZ, 0x33, !PT ;  /* 0x00000012ff21a212 */ /* 0x000fc800078e33ff */
[----:B------:R-:W-:-:S05]  /*1050*/  IABS R9, R33 ;  /* 0x0000002100097213 */ /* 0x000fca0000000000 */
[----:B------:R-:W-:-:S04]  /*1060*/  IMAD.HI.U32 R8, R8, R9, RZ ;  /* 0x0000000908087227 */ /* 0x000fc800078e00ff */
[----:B------:R-:W-:Y:S01]  /*1070*/  IMAD R26, R8, R26, R9 ;  /* 0x0000001a081a7224 */ /* 0x000fe200078e0209 */
[----:B------:R-:W-:-:S04]  /*1080*/  LOP3.LUT R9, R33, R19, RZ, 0x3c, !PT ;  /* 0x0000001321097212 */ /* 0x000fc800078e3cff */
[----:B------:R-:W-:Y:S02]  /*1090*/  ISETP.GT.U32.AND P2, PT, R27, R26, PT ;  /* 0x0000001a1b00720c */ /* 0x000fe40003f44070 */
[----:B------:R-:W-:Y:S01]  /*10a0*/  ISETP.GE.AND P3, PT, R9, RZ, PT ;  /* 0x000000ff0900720c */ /* 0x000fe20003f66270 */
[----:B------:R-:W-:-:S04]  /*10b0*/  IMAD.MOV R9, RZ, RZ, -R24 ;  /* 0x000000ffff097224 */ /* 0x000fc800078e0a18 */
[----:B------:R-:W-:Y:S01]  /*10c0*/  IMAD R13, R13, R9, R28 ;  /* 0x000000090d0d7224 */ /* 0x000fe200078e021c */
[----:B------:R-:W-:Y:S01]  /*10d0*/  IADD3 R9, PT, PT, -R20, RZ, RZ ;  /* 0x000000ff14097210 */ /* 0x000fe20007ffe1ff */
[----:B------:R-:W-:-:S03]  /*10e0*/  IMAD R20, R31, R25, R20 ;  /* 0x000000191f147224 */ /* 0x000fc600078e0214 */
[----:B------:R1:W-:Y:S01]  /*10f0*/  STL [R12], R13 ;  /* 0x0000000d0c007387 */ /* 0x0003e20000100800 */
[----:B------:R-:W-:Y:S01]  /*1100*/  @!P2 IADD3 R26, PT, PT, R26, -R27, RZ ;  /* 0x8000001b1a1aa210 */ /* 0x000fe20007ffe0ff */
[----:B------:R-:W-:Y:S01]  /*1110*/  @!P2 VIADD R8, R8, 0x1 ;  /* 0x000000010808a836 */ /* 0x000fe20000000000 */
[----:B------:R-:W-:Y:S01]  /*1120*/  ISETP.NE.AND P2, PT, R19, RZ, PT ;  /* 0x000000ff1300720c */ /* 0x000fe20003f45270 */
[----:B------:R-:W-:Y:S01]  /*1130*/  IMAD R15, R15, R9, R24 ;  /* 0x000000090f0f7224 */ /* 0x000fe200078e0218 */
[----:B------:R-:W-:Y:S01]  /*1140*/  ISETP.GE.U32.AND P1, PT, R26, R27, PT ;  /* 0x0000001b1a00720c */ /* 0x000fe20003f26070 */
[----:B------:R-:W-:-:S03]  /*1150*/  IMAD.MOV R27, RZ, RZ, -R33 ;  /* 0x000000ffff1b7224 */ /* 0x000fc600078e0a21 */
[----:B------:R1:W-:Y:S01]  /*1160*/  STL [R14], R15 ;  /* 0x0000000f0e007387 */ /* 0x0003e20000100800 */
[----:B------:R-:W-:-:S03]  /*1170*/  IMAD R18, R18, R27, R32 ;  /* 0x0000001b12127224 */ /* 0x000fc600078e0220 */
[----:B------:R1:W-:Y:S04]  /*1180*/  STL [R29], R20 ;  /* 0x000000141d007387 */ /* 0x0003e80000100800 */
[----:B------:R1:W-:Y:S01]  /*1190*/  STL [R21], R18 ;  /* 0x0000001215007387 */ /* 0x0003e20000100800 */
[----:B------:R-:W-:Y:S01]  /*11a0*/  @P1 VIADD R8, R8, 0x1 ;  /* 0x0000000108081836 */ /* 0x000fe20000000000 */
[----:B------:R-:W-:-:S03]  /*11b0*/  ISETP.NE.AND P1, PT, R7, UR4, PT ;  /* 0x0000000407007c0c */ /* 0x000fc6000bf25270 */
[----:B------:R-:W-:Y:S01]  /*11c0*/  @!P3 IMAD.MOV R8, RZ, RZ, -R8 ;  /* 0x000000ffff08b224 */ /* 0x000fe200078e0a08 */
[----:B------:R-:W-:-:S04]  /*11d0*/  @!P2 LOP3.LUT R8, RZ, R19, RZ, 0x33, !PT ;  /* 0x00000013ff08a212 */ /* 0x000fc800078e33ff */
[----:B------:R-:W-:Y:S02]  /*11e0*/  IADD3 R26, PT, PT, -R8, RZ, RZ ;  /* 0x000000ff081a7210 */ /* 0x000fe40007ffe1ff */
[----:B------:R-:W-:-:S03]  /*11f0*/  MOV R24, R8 ;  /* 0x0000000800187202 */ /* 0x000fc60000000f00 */
[----:B------:R-:W-:-:S05]  /*1200*/  IMAD R19, R19, R26, R33 ;  /* 0x0000001a13137224 */ /* 0x000fca00078e0221 */
[----:B------:R1:W-:Y:S01]  /*1210*/  STL [R10], R19 ;  /* 0x000000130a007387 */ /* 0x0003e20000100800 */
[----:B------:R-:W-:Y:S05]  /*1220*/  @P1 BRA `(.L_x_88) ;  /* 0xffffffec00f81947 */ /* 0x000fea000383ffff */
.L_x_87:
[----:B------:R-:W-:Y:S05]  /*1230*/  @!P0 BRA `(.L_x_89) ;  /* 0x0000000c00bc8947 */ /* 0x000fea0003800000 */
[----:B------:R-:W0:Y:S01]  /*1240*/  LDCU UR4, c[0x0][0x3c0] ;  /* 0x00007800ff0477ac */ /* 0x000e220008000800 */
[----:B------:R-:W-:Y:S01]  /*1250*/  ISETP.GE.U32.AND P0, PT, R5, 0x4, PT ;  /* 0x000000040500780c */ /* 0x000fe20003f06070 */
[----:B0-----:R-:W-:-:S04]  /*1260*/  ULOP3.LUT UR5, UR4, 0x3, URZ, 0xc0, !UPT ;  /* 0x0000000304057892 */ /* 0x001fc8000f8ec0ff */
[----:B------:R-:W-:-:S08]  /*1270*/  UISETP.NE.AND UP0, UPT, UR5, URZ, UPT ;  /* 0x000000ff0500728c */ /* 0x000fd0000bf05270 */
[----:B------:R-:W-:Y:S05]  /*1280*/  @!P0 BRA `(.L_x_90) ;  /* 0x0000000800148947 */ /* 0x000fea0003800000 */
[----:B------:R-:W0:Y:S01]  /*1290*/  LDC.64 R8, c[0x0][0x388] ;  /* 0x0000e200ff087b82 */ /* 0x000e220000000a00 */
[----:B-1----:R-:W-:-:S04]  /*12a0*/  VIADD R10, R6, 0xffffffff ;  /* 0xffffffff060a7836 */ /* 0x002fc80000000000 */
[----:B0-----:R-:W-:-:S05]  /*12b0*/  IMAD.WIDE.U32 R18, R10, 0x4, R8 ;  /* 0x000000040a127825 */ /* 0x001fca00078e0008 */
[----:B------:R-:W2:Y:S01]  /*12c0*/  LDG.E R13, desc[UR6][R18.64] ;  /* 0x00000006120d7981 */ /* 0x000ea2000c1e1900 */
[----:B------:R-:W-:-:S04]  /*12d0*/  VIADD R11, R6, 0xfffffffe ;  /* 0xfffffffe060b7836 */ /* 0x000fc80000000000 */
[----:B------:R-:W-:-:S05]  /*12e0*/  IMAD.WIDE.U32 R20, R11, 0x4, R8 ;  /* 0x000000040b147825 */ /* 0x000fca00078e0008 */
[----:B------:R-:W3:Y:S01]  /*12f0*/  LDG.E R12, desc[UR6][R20.64] ;  /* 0x00000006140c7981 */ /* 0x000ee2000c1e1900 */
[----:B------:R-:W-:-:S05]  /*1300*/  IADD3 R14, PT, PT, R6, -0x3, RZ ;  /* 0xfffffffd060e7810 */ /* 0x000fca0007ffe0ff */
[----:B------:R-:W-:-:S05]  /*1310*/  IMAD.WIDE.U32 R26, R14, 0x4, R8 ;  /* 0x000000040e1a7825 */ /* 0x000fca00078e0008 */
[----:B------:R-:W4:Y:S01]  /*1320*/  LDG.E R15, desc[UR6][R26.64] ;  /* 0x000000061a0f7981 */ /* 0x000f22000c1e1900 */
[----:B------:R-:W-:-:S04]  /*1330*/  VIADD R16, R6, 0xfffffffc ;  /* 0xfffffffc06107836 */ /* 0x000fc80000000000 */
[----:B------:R-:W-:-:S06]  /*1340*/  IMAD.WIDE.U32 R8, R16, 0x4, R8 ;  /* 0x0000000410087825 */ /* 0x000fcc00078e0008 */
[----:B------:R3:W5:Y:S01]  /*1350*/  LDG.E R8, desc[UR6][R8.64] ;  /* 0x0000000608087981 */ /* 0x000762000c1e1900 */
[--C-:B------:R-:W-:Y:S01]  /*1360*/  IMAD R10, R10, 0x4, R1.reuse ;  /* 0x000000040a0a7824 */ /* 0x100fe200078e0201 */
[----:B------:R-:W-:Y:S01]  /*1370*/  LEA R11, R11, R1, 0x2 ;  /* 0x000000010b0b7211 */ /* 0x000fe200078e10ff */
[----:B------:R-:W-:Y:S01]  /*1380*/  IMAD R14, R14, 0x4, R1 ;  /* 0x000000040e0e7824 */ /* 0x000fe200078e0201 */
[----:B--2---:R-:W-:-:S04]  /*1390*/  IABS R17, R13 ;  /* 0x0000000d00117213 */ /* 0x004fc80000000000 */
[----:B------:R-:W0:Y:S01]  /*13a0*/  I2F.RP R18, R17 ;  /* 0x0000001100127306 */ /* 0x000e220000209400 */
[-C--:B---3--:R-:W-:Y:S02]  /*13b0*/  IABS R9, R12.reuse ;  /* 0x0000000c00097213 */ /* 0x088fe40000000000 */
[----:B------:R-:W-:-:S05]  /*13c0*/  IABS R25, R12 ;  /* 0x0000000c00197213 */ /* 0x000fca0000000000 */
[----:B0-----:R-:W0:Y:S01]  /*13d0*/  MUFU.RCP R18, R18 ;  /* 0x0000001200127308 */ /* 0x001e220000001000 */
[----:B----4-:R-:W-:-:S05]  /*13e0*/  IABS R26, R15 ;  /* 0x0000000f001a7213 */ /* 0x010fca0000000000 */
[----:B------:R-:W-:Y:S02]  /*13f0*/  IMAD.MOV R26, RZ, RZ, -R26 ;  /* 0x000000ffff1a7224 */ /* 0x000fe400078e0a1a */
[----:B0-----:R-:W-:Y:S01]  /*1400*/  VIADD R6, R18, 0xffffffe ;  /* 0x0ffffffe12067836 */ /* 0x001fe20000000000 */
[----:B------:R-:W-:-:S03]  /*1410*/  IABS R18, R24 ;  /* 0x0000001800127213 */ /* 0x000fc60000000000 */
[----:B------:R0:W1:Y:S02]  /*1420*/  F2I.FTZ.U32.TRUNC.NTZ R7, R6 ;  /* 0x0000000600077305 */ /* 0x000064000021f000 */
[----:B0-----:R-:W-:Y:S01]  /*1430*/  IMAD.MOV.U32 R6, RZ, RZ, RZ ;  /* 0x000000ffff067224 */ /* 0x001fe200078e00ff */
[----:B-1----:R-:W-:-:S05]  /*1440*/  IADD3 R20, PT, PT, RZ, -R7, RZ ;  /* 0x80000007ff147210 */ /* 0x002fca0007ffe0ff */
[----:B------:R-:W-:Y:S01]  /*1450*/  IMAD R19, R20, R17, RZ ;  /* 0x0000001114137224 */ /* 0x000fe200078e02ff */
[----:B------:R-:W-:-:S03]  /*1460*/  IABS R20, R13 ;  /* 0x0000000d00147213 */ /* 0x000fc60000000000 */
[----:B------:R-:W-:Y:S02]  /*1470*/  IMAD.HI.U32 R7, R7, R19, R6 ;  /* 0x0000001307077227 */ /* 0x000fe400078e0006 */
[----:B------:R-:W0:Y:S02]  /*1480*/  I2F.RP R19, R9 ;  /* 0x0000000900137306 */ /* 0x000e240000209400 */
[----:B------:R-:W-:Y:S02]  /*1490*/  IMAD.MOV R21, RZ, RZ, -R20 ;  /* 0x000000ffff157224 */ /* 0x000fe400078e0a14 */
[----:B------:R-:W-:-:S04]  /*14a0*/  IMAD.HI.U32 R6, R7, R18, RZ ;  /* 0x0000001207067227 */ /* 0x000fc800078e00ff */
[----:B------:R-:W-:-:S05]  /*14b0*/  IMAD R18, R6, R21, R18 ;  /* 0x0000001506127224 */ /* 0x000fca00078e0212 */
[----:B------:R-:W-:Y:S01]  /*14c0*/  ISETP.GT.U32.AND P1, PT, R17, R18, PT ;  /* 0x000000121100720c */ /* 0x000fe20003f24070 */
[----:B0-----:R-:W0:-:S12]  /*14d0*/  MUFU.RCP R19, R19 ;  /* 0x0000001300137308 */ /* 0x001e180000001000 */
[-C--:B------:R-:W-:Y:S01]  /*14e0*/  @!P1 IADD3 R18, PT, PT, R18, -R17.reuse, RZ ;  /* 0x8000001112129210 */ /* 0x080fe20007ffe0ff */
[----:B------:R-:W-:Y:S01]  /*14f0*/  @!P1 VIADD R6, R6, 0x1 ;  /* 0x0000000106069836 */ /* 0x000fe20000000000 */
[----:B------:R-:W-:Y:S02]  /*1500*/  ISETP.NE.AND P1, PT, R13, RZ, PT ;  /* 0x000000ff0d00720c */ /* 0x000fe40003f25270 */
[----:B------:R-:W-:Y:S01]  /*1510*/  ISETP.GE.U32.AND P0, PT, R18, R17, PT ;  /* 0x000000111200720c */ /* 0x000fe20003f06070 */
[----:B0-----:R-:W-:Y:S01]  /*1520*/  VIADD R7, R19, 0xffffffe ;  /* 0x0ffffffe13077836 */ /* 0x001fe20000000000 */
[----:B------:R-:W-:Y:S02]  /*1530*/  LOP3.LUT R17, R24, R13, RZ, 0x3c, !PT ;  /* 0x0000000d18117212 */ /* 0x000fe400078e3cff */
[----:B------:R-:W-:Y:S02]  /*1540*/  IABS R18, R15 ;  /* 0x0000000f00127213 */ /* 0x000fe40000000000 */
[----:B------:R-:W-:Y:S01]  /*1550*/  ISETP.GE.AND P2, PT, R17, RZ, PT ;  /* 0x000000ff1100720c */ /* 0x000fe20003f46270 */
[----:B------:R-:W0:Y:S06]  /*1560*/  F2I.FTZ.U32.TRUNC.NTZ R7, R7 ;  /* 0x0000000700077305 */ /* 0x000e2c000021f000 */
[----:B------:R-:W-:-:S02]  /*1570*/  @P0 IADD3 R6, PT, PT, R6, 0x1, RZ ;  /* 0x0000000106060810 */ /* 0x000fc40007ffe0ff */
[----:B------:R-:W1:Y:S03]  /*1580*/  I2F.RP R19, R18 ;  /* 0x0000001200137306 */ /* 0x000e660000209400 */
[----:B------:R-:W-:Y:S02]  /*1590*/  IMAD.MOV.U32 R17, RZ, RZ, R6 ;  /* 0x000000ffff117224 */ /* 0x000fe400078e0006 */
[----:B0-----:R-:W-:-:S03]  /*15a0*/  IMAD.MOV R6, RZ, RZ, -R7 ;  /* 0x000000ffff067224 */ /* 0x001fc600078e0a07 */
[----:B------:R-:W-:Y:S02]  /*15b0*/  @!P2 IADD3 R17, PT, PT, -R17, RZ, RZ ;  /* 0x000000ff1111a210 */ /* 0x000fe40007ffe1ff */
[----:B------:R-:W-:Y:S01]  /*15c0*/  @!P1 LOP3.LUT R17, RZ, R13, RZ, 0x33, !PT ;  /* 0x0000000dff119212 */ /* 0x000fe200078e33ff */
[----:B------:R-:W-:Y:S02]  /*15d0*/  IMAD R21, R6, R9, RZ ;  /* 0x0000000906157224 */ /* 0x000fe400078e02ff */
[----:B------:R-:W-:Y:S01]  /*15e0*/  IMAD.MOV.U32 R6, RZ, RZ, RZ ;  /* 0x000000ffff067224 */ /* 0x000fe200078e00ff */
[----:B------:R-:W-:Y:S01]  /*15f0*/  IABS R20, R17 ;  /* 0x0000001100147213 */ /* 0x000fe20000000000 */
[----:B-1----:R-:W0:Y:S02]  /*1600*/  MUFU.RCP R19, R19 ;  /* 0x0000001300137308 */ /* 0x002e240000001000 */
[----:B------:R-:W-:Y:S01]  /*1610*/  IMAD.HI.U32 R6, R7, R21, R6 ;  /* 0x0000001507067227 */ /* 0x000fe200078e0006 */
[----:B------:R-:W-:-:S03]  /*1620*/  MOV R7, R20 ;  /* 0x0000001400077202 */ /* 0x000fc60000000f00 */
[----:B------:R-:W-:Y:S02]  /*1630*/  IMAD.MOV R21, RZ, RZ, -R25 ;  /* 0x000000ffff157224 */ /* 0x000fe400078e0a19 */
[----:B------:R-:W-:-:S04]  /*1640*/  IMAD.HI.U32 R20, R6, R7, RZ ;  /* 0x0000000706147227 */ /* 0x000fc800078e00ff */
[----:B------:R-:W-:-:S05]  /*1650*/  IMAD R6, R20, R21, R7 ;  /* 0x0000001514067224 */ /* 0x000fca00078e0207 */
[----:B------:R-:W-:Y:S01]  /*1660*/  ISETP.GT.U32.AND P1, PT, R9, R6, PT ;  /* 0x000000060900720c */ /* 0x000fe20003f24070 */
[----:B0-----:R-:W-:-:S06]  /*1670*/  VIADD R7, R19, 0xffffffe ;  /* 0x0ffffffe13077836 */ /* 0x001fcc0000000000 */
[----:B------:R-:W0:Y:S06]  /*1680*/  F2I.FTZ.U32.TRUNC.NTZ R7, R7 ;  /* 0x0000000700077305 */ /* 0x000e2c000021f000 */
[----:B------:R-:W-:Y:S01]  /*1690*/  @!P1 IMAD.IADD R6, R6, 0x1, -R9 ;  /* 0x0000000106069824 */ /* 0x000fe200078e0a09 */
[----:B------:R-:W-:Y:S02]  /*16a0*/  @!P1 IADD3 R20, PT, PT, R20, 0x1, RZ ;  /* 0x0000000114149810 */ /* 0x000fe40007ffe0ff */
[----:B------:R-:W-:Y:S02]  /*16b0*/  ISETP.NE.AND P1, PT, R12, RZ, PT ;  /* 0x000000ff0c00720c */ /* 0x000fe40003f25270 */
[----:B------:R-:W-:-:S02]  /*16c0*/  ISETP.GE.U32.AND P0, PT, R6, R9, PT ;  /* 0x000000090600720c */ /* 0x000fc40003f06070 */
[----:B------:R-:W-:Y:S01]  /*16d0*/  LOP3.LUT R6, R17, R12, RZ, 0x3c, !PT ;  /* 0x0000000c11067212 */ /* 0x000fe200078e3cff */
[----:B0-----:R-:W-:Y:S01]  /*16e0*/  IMAD.MOV R19, RZ, RZ, -R7 ;  /* 0x000000ffff137224 */ /* 0x001fe200078e0a07 */
[----:B-----5:R-:W-:Y:S02]  /*16f0*/  IABS R9, R8 ;  /* 0x0000000800097213 */ /* 0x020fe40000000000 */
[----:B------:R-:W-:Y:S01]  /*1700*/  ISETP.GE.AND P2, PT, R6, RZ, PT ;  /* 0x000000ff0600720c */ /* 0x000fe20003f46270 */
[----:B------:R-:W-:Y:S01]  /*1710*/  IMAD R19, R19, R18, RZ ;  /* 0x0000001213137224 */ /* 0x000fe200078e02ff */
[----:B------:R-:W0:Y:S01]  /*1720*/  I2F.RP R21, R9 ;  /* 0x0000000900157306 */ /* 0x000e220000209400 */
[----:B------:R-:W-:-:S04]  /*1730*/  IMAD.MOV.U32 R6, RZ, RZ, RZ ;  /* 0x000000ffff067224 */ /* 0x000fc800078e00ff */
[----:B------:R-:W-:Y:S02]  /*1740*/  @P0 VIADD R20, R20, 0x1 ;  /* 0x0000000114140836 */ /* 0x000fe40000000000 */
[----:B------:R-:W-:-:S04]  /*1750*/  IMAD.HI.U32 R6, R7, R19, R6 ;  /* 0x0000001307067227 */ /* 0x000fc800078e0006 */
[----:B------:R-:W-:Y:S02]  /*1760*/  @!P2 IADD3 R20, PT, PT, -R20, RZ, RZ ;  /* 0x000000ff1414a210 */ /* 0x000fe40007ffe1ff */
[----:B------:R-:W-:Y:S01]  /*1770*/  @!P1 LOP3.LUT R20, RZ, R12, RZ, 0x33, !PT ;  /* 0x0000000cff149212 */ /* 0x000fe200078e33ff */
[----:B0-----:R-:W0:Y:S03]  /*1780*/  MUFU.RCP R21, R21 ;  /* 0x0000001500157308 */ /* 0x001e260000001000 */
[----:B------:R-:W-:-:S04]  /*1790*/  IABS R25, R20 ;  /* 0x0000001400197213 */ /* 0x000fc80000000000 */
[----:B------:R-:W-:-:S05]  /*17a0*/  MOV R7, R25 ;  /* 0x0000001900077202 */ /* 0x000fca0000000f00 */
[----:B------:R-:W-:Y:S01]  /*17b0*/  IMAD.HI.U32 R19, R6, R7, RZ ;  /* 0x0000000706137227 */ /* 0x000fe200078e00ff */
[----:B------:R-:W-:-:S03]  /*17c0*/  LOP3.LUT R6, R20, R15, RZ, 0x3c, !PT ;  /* 0x0000000f14067212 */ /* 0x000fc600078e3cff */
[----:B------:R-:W-:Y:S01]  /*17d0*/  IMAD R7, R19, R26, R7 ;  /* 0x0000001a13077224 */ /* 0x000fe200078e0207 */
[----:B------:R-:W-:Y:S01]  /*17e0*/  ISETP.GE.AND P2, PT, R6, RZ, PT ;  /* 0x000000ff0600720c */ /* 0x000fe20003f46270 */
[----:B0-----:R-:W-:-:S03]  /*17f0*/  VIADD R25, R21, 0xffffffe ;  /* 0x0ffffffe15197836 */ /* 0x001fc60000000000 */
[----:B------:R-:W-:-:S13]  /*1800*/  ISETP.GT.U32.AND P1, PT, R18, R7, PT ;  /* 0x000000071200720c */ /* 0x000fda0003f24070 */
[----:B------:R-:W-:Y:S01]  /*1810*/  @!P1 IMAD.IADD R7, R7, 0x1, -R18 ;  /* 0x0000000107079824 */ /* 0x000fe200078e0a12 */
[----:B------:R-:W-:Y:S02]  /*1820*/  @!P1 IADD3 R19, PT, PT, R19, 0x1, RZ ;  /* 0x0000000113139810 */ /* 0x000fe40007ffe0ff */
[----:B------:R-:W-:Y:S02]  /*1830*/  ISETP.NE.AND P1, PT, R15, RZ, PT ;  /* 0x000000ff0f00720c */ /* 0x000fe40003f25270 */
[----:B------:R-:W-:Y:S02]  /*1840*/  ISETP.GE.U32.AND P0, PT, R7, R18, PT ;  /* 0x000000120700720c */ /* 0x000fe40003f06070 */
[----:B------:R0:W1:Y:S02]  /*1850*/  F2I.FTZ.U32.TRUNC.NTZ R7, R25 ;  /* 0x0000001900077305 */ /* 0x000064000021f000 */
[----:B0-----:R-:W-:-:S09]  /*1860*/  IABS R25, R8 ;  /* 0x0000000800197213 */ /* 0x001fd20000000000 */
[----:B------:R-:W-:Y:S02]  /*1870*/  @P0 VIADD R19, R19, 0x1 ;  /* 0x0000000113130836 */ /* 0x000fe40000000000 */
[----:B------:R-:W-:Y:S02]  /*1880*/  IMAD.MOV R25, RZ, RZ, -R25 ;  /* 0x000000ffff197224 */ /* 0x000fe400078e0a19 */
[----:B-1----:R-:W-:Y:S01]  /*1890*/  IMAD.MOV R6, RZ, RZ, -R7 ;  /* 0x000000ffff067224 */ /* 0x002fe200078e0a07 */
[----:B------:R-:W-:Y:S02]  /*18a0*/  @!P2 IADD3 R19, PT, PT, -R19, RZ, RZ ;  /* 0x000000ff1313a210 */ /* 0x000fe40007ffe1ff */
[----:B------:R-:W-:Y:S01]  /*18b0*/  @!P1 LOP3.LUT R19, RZ, R15, RZ, 0x33, !PT ;  /* 0x0000000fff139212 */ /* 0x000fe200078e33ff */
[----:B------:R-:W-:Y:S02]  /*18c0*/  IMAD R21, R6, R9, RZ ;  /* 0x0000000906157224 */ /* 0x000fe400078e02ff */
[----:B------:R-:W-:Y:S01]  /*18d0*/  IMAD.MOV.U32 R6, RZ, RZ, RZ ;  /* 0x000000ffff067224 */ /* 0x000fe200078e00ff */
[----:B------:R-:W-:-:S03]  /*18e0*/  IABS R18, R19 ;  /* 0x0000001300127213 */ /* 0x000fc60000000000 */
[----:B------:R-:W-:Y:S01]  /*18f0*/  IMAD.HI.U32 R6, R7, R21, R6 ;  /* 0x0000001507067227 */ /* 0x000fe200078e0006 */
[----:B------:R-:W-:-:S03]  /*1900*/  MOV R7, R18 ;  /* 0x0000001200077202 */ /* 0x000fc60000000f00 */
[----:B------:R-:W-:Y:S02]  /*1910*/  IMAD.MOV.U32 R18, RZ, RZ, R25 ;  /* 0x000000ffff127224 */ /* 0x000fe400078e0019 */
[----:B------:R-:W-:-:S04]  /*1920*/  IMAD.HI.U32 R6, R6, R7, RZ ;  /* 0x0000000706067227 */ /* 0x000fc800078e00ff */
[----:B------:R-:W-:Y:S01]  /*1930*/  IMAD R18, R6, R18, R7 ;  /* 0x0000001206127224 */ /* 0x000fe200078e0207 */
[----:B------:R-:W-:-:S04]  /*1940*/  LOP3.LUT R7, R19, R8, RZ, 0x3c, !PT ;  /* 0x0000000813077212 */ /* 0x000fc800078e3cff */
[----:B------:R-:W-:Y:S02]  /*1950*/  ISETP.GT.U32.AND P1, PT, R9, R18, PT ;  /* 0x000000120900720c */ /* 0x000fe40003f24070 */
[----:B------:R-:W-:-:S11]  /*1960*/  ISETP.GE.AND P2, PT, R7, RZ, PT ;  /* 0x000000ff0700720c */ /* 0x000fd60003f46270 */
[----:B------:R-:W-:Y:S01]  /*1970*/  @!P1 IMAD.IADD R18, R18, 0x1, -R9 ;  /* 0x0000000112129824 */ /* 0x000fe200078e0a09 */
[----:B------:R-:W-:Y:S02]  /*1980*/  @!P1 IADD3 R6, PT, PT, R6, 0x1, RZ ;  /* 0x0000000106069810 */ /* 0x000fe40007ffe0ff */
[----:B------:R-:W-:Y:S02]  /*1990*/  ISETP.NE.AND P1, PT, R8, RZ, PT ;  /* 0x000000ff0800720c */ /* 0x000fe40003f25270 */
[----:B------:R-:W-:Y:S01]  /*19a0*/  ISETP.GE.U32.AND P0, PT, R18, R9, PT ;  /* 0x000000091200720c */ /* 0x000fe20003f06070 */
[----:B------:R-:W-:Y:S01]  /*19b0*/  IMAD.MOV R9, RZ, RZ, -R20 ;  /* 0x000000ffff097224 */ /* 0x000fe200078e0a14 */
[----:B------:R-:W-:-:S03]  /*19c0*/  IADD3 R18, PT, PT, -R19, RZ, RZ ;  /* 0x000000ff13127210 */ /* 0x000fc60007ffe1ff */
[----:B------:R-:W-:Y:S02]  /*19d0*/  IMAD R12, R12, R9, R17 ;  /* 0x000000090c0c7224 */ /* 0x000fe400078e0211 */
[----:B------:R-:W-:Y:S02]  /*19e0*/  IMAD R15, R15, R18, R20 ;  /* 0x000000120f0f7224 */ /* 0x000fe400078e0214 */
[----:B------:R-:W-:-:S04]  /*19f0*/  IMAD R9, R16, 0x4, R1 ;  /* 0x0000000410097824 */ /* 0x000fc800078e0201 */
[----:B------:R-:W-:-:S04]  /*1a00*/  @P0 VIADD R6, R6, 0x1 ;  /* 0x0000000106060836 */ /* 0x000fc80000000000 */
[----:B------:R-:W-:Y:S02]  /*1a10*/  IMAD.MOV.U32 R7, RZ, RZ, R6 ;  /* 0x000000ffff077224 */ /* 0x000fe400078e0006 */
[----:B------:R-:W-:-:S03]  /*1a20*/  IMAD.MOV R6, RZ, RZ, -R17 ;  /* 0x000000ffff067224 */ /* 0x000fc600078e0a11 */
[----:B------:R-:W-:Y:S01]  /*1a30*/  @!P2 IADD3 R7, PT, PT, -R7, RZ, RZ ;  /* 0x000000ff0707a210 */ /* 0x000fe20007ffe1ff */
[----:B------:R-:W-:Y:S01]  /*1a40*/  IMAD R13, R13, R6, R24 ;  /* 0x000000060d0d7224 */ /* 0x000fe200078e0218 */
[----:B------:R-:W-:Y:S02]  /*1a50*/  @!P1 LOP3.LUT R7, RZ, R8, RZ, 0x33, !PT ;  /* 0x00000008ff079212 */ /* 0x000fe400078e33ff */
[----:B------:R-:W-:Y:S02]  /*1a60*/  MOV R6, R16 ;  /* 0x0000001000067202 */ /* 0x000fe40000000f00 */
[----:B------:R0:W-:Y:S01]  /*1a70*/  STL [R10], R13 ;  /* 0x0000000d0a007387 */ /* 0x0001e20000100800 */
[--C-:B------:R-:W-:Y:S02]  /*1a80*/  IMAD.MOV R21, RZ, RZ, -R7.reuse ;  /* 0x000000ffff157224 */ /* 0x100fe400078e0a07 */
[----:B------:R-:W-:Y:S01]  /*1a90*/  IMAD.MOV.U32 R24, RZ, RZ, R7 ;  /* 0x000000ffff187224 */ /* 0x000fe200078e0007 */
[----:B------:R0:W-:Y:S01]  /*1aa0*/  STL [R11], R12 ;  /* 0x0000000c0b007387 */ /* 0x0001e20000100800 */
[----:B------:R-:W-:-:S03]  /*1ab0*/  IMAD R8, R8, R21, R19 ;  /* 0x0000001508087224 */ /* 0x000fc600078e0213 */
[----:B------:R0:W-:Y:S04]  /*1ac0*/  STL [R14], R15 ;  /* 0x0000000f0e007387 */ /* 0x0001e80000100800 */
[----:B------:R0:W-:Y:S02]  /*1ad0*/  STL [R9], R8 ;  /* 0x0000000809007387 */ /* 0x0001e40000100800 */
.L_x_90:
[----:B------:R-:W-:Y:S05]  /*1ae0*/  BRA.U !UP0, `(.L_x_89) ;  /* 0x0000000508907547 */ /* 0x000fea000b800000 */
[----:B------:R-:W-:Y:S02]  /*1af0*/  UISETP.NE.AND UP0, UPT, UR5, 0x1, UPT ;  /* 0x000000010500788c */ /* 0x000fe4000bf05270 */
[----:B------:R-:W-:-:S04]  /*1b00*/  ULOP3.LUT UR4, UR4, 0x1, URZ, 0xc0, !UPT ;  /* 0x0000000104047892 */ /* 0x000fc8000f8ec0ff */
[----:B------:R-:W-:-:S03]  /*1b10*/  UISETP.NE.U32.AND UP1, UPT, UR4, 0x1, UPT ;  /* 0x000000010400788c */ /* 0x000fc6000bf25070 */
[----:B------:R-:W-:Y:S08]  /*1b20*/  BRA.U !UP0, `(.L_x_91) ;  /* 0x00000005080c7547 */ /* 0x000ff0000b800000 */
[----:B01----:R-:W0:Y:S01]  /*1b30*/  LDC.64 R14, c[0x0][0x388] ;  /* 0x0000e200ff0e7b82 */ /* 0x003e220000000a00 */
[----:B------:R-:W-:-:S04]  /*1b40*/  VIADD R8, R6, 0xffffffff ;  /* 0xffffffff06087836 */ /* 0x000fc80000000000 */
[----:B0-----:R-:W-:-:S05]  /*1b50*/  IMAD.WIDE.U32 R12, R8, 0x4, R14 ;  /* 0x00000004080c7825 */ /* 0x001fca00078e000e */
[----:B------:R-:W2:Y:S01]  /*1b60*/  LDG.E R7, desc[UR6][R12.64] ;  /* 0x000000060c077981 */ /* 0x000ea2000c1e1900 */
[----:B------:R-:W-:-:S05]  /*1b70*/  IADD3 R6, PT, PT, R6, -0x2, RZ ;  /* 0xfffffffe06067810 */ /* 0x000fca0007ffe0ff */
[----:B------:R-:W-:-:S05]  /*1b80*/  IMAD.WIDE.U32 R14, R6, 0x4, R14 ;  /* 0x00000004060e7825 */ /* 0x000fca00078e000e */
[----:B------:R0:W3:Y:S01]  /*1b90*/  LDG.E R9, desc[UR6][R14.64] ;  /* 0x000000060e097981 */ /* 0x0000e2000c1e1900 */
[----:B------:R-:W-:Y:S01]  /*1ba0*/  IMAD R8, R8, 0x4, R1 ;  /* 0x0000000408087824 */ /* 0x000fe200078e0201 */
[-C--:B--2---:R-:W-:Y:S02]  /*1bb0*/  IABS R18, R7.reuse ;  /* 0x0000000700127213 */ /* 0x084fe40000000000 */
[----:B0-----:R-:W-:Y:S02]  /*1bc0*/  IABS R15, R7 ;  /* 0x00000007000f7213 */ /* 0x001fe40000000000 */
[----:B------:R-:W0:Y:S01]  /*1bd0*/  I2F.RP R16, R18 ;  /* 0x0000001200107306 */ /* 0x000e220000209400 */
[----:B---3--:R-:W-:-:S07]  /*1be0*/  IABS R12, R9 ;  /* 0x00000009000c7213 */ /* 0x008fce0000000000 */
[----:B------:R-:W1:Y:S08]  /*1bf0*/  I2F.RP R14, R12 ;  /* 0x0000000c000e7306 */ /* 0x000e700000209400 */
[----:B0-----:R-:W0:Y:S08]  /*1c00*/  MUFU.RCP R16, R16 ;  /* 0x0000001000107308 */ /* 0x001e300000001000 */
[----:B-1----:R-:W-:Y:S01]  /*1c10*/  MUFU.RCP R14, R14 ;  /* 0x0000000e000e7308 */ /* 0x002fe20000001000 */
[----:B0-----:R-:W-:Y:S01]  /*1c20*/  VIADD R10, R16, 0xffffffe ;  /* 0x0ffffffe100a7836 */ /* 0x001fe20000000000 */
[----:B------:R-:W-:-:S06]  /*1c30*/  IABS R16, R24 ;  /* 0x0000001800107213 */ /* 0x000fcc0000000000 */
[----:B------:R0:W1:Y:S02]  /*1c40*/  F2I.FTZ.U32.TRUNC.NTZ R11, R10 ;  /* 0x0000000a000b7305 */ /* 0x000064000021f000 */
[----:B0-----:R-:W-:Y:S02]  /*1c50*/  HFMA2 R10, -RZ, RZ, 0, 0 ;  /* 0x00000000ff0a7431 */ /* 0x001fe400000001ff */
[----:B-1----:R-:W-:-:S04]  /*1c60*/  IMAD.MOV R13, RZ, RZ, -R11 ;  /* 0x000000ffff0d7224 */ /* 0x002fc800078e0a0b */
[----:B------:R-:W-:-:S04]  /*1c70*/  IMAD R13, R13, R18, RZ ;  /* 0x000000120d0d7224 */ /* 0x000fc800078e02ff */
[----:B------:R-:W-:-:S04]  /*1c80*/  IMAD.HI.U32 R11, R11, R13, R10 ;  /* 0x0000000d0b0b7227 */ /* 0x000fc800078e000a */
[----:B------:R-:W-:Y:S01]  /*1c90*/  IMAD.MOV R13, RZ, RZ, -R15 ;  /* 0x000000ffff0d7224 */ /* 0x000fe200078e0a0f */
[----:B------:R-:W-:Y:S01]  /*1ca0*/  IADD3 R15, PT, PT, R14, 0xffffffe, RZ ;  /* 0x0ffffffe0e0f7810 */ /* 0x000fe20007ffe0ff */
[----:B------:R-:W-:-:S04]  /*1cb0*/  IMAD.HI.U32 R10, R11, R16, RZ ;  /* 0x000000100b0a7227 */ /* 0x000fc800078e00ff */
[----:B------:R-:W-:Y:S01]  /*1cc0*/  IMAD R11, R10, R13, R16 ;  /* 0x0000000d0a0b7224 */ /* 0x000fe200078e0210 */
[----:B------:R-:W-:-:S04]  /*1cd0*/  LOP3.LUT R13, R24, R7, RZ, 0x3c, !PT ;  /* 0x00000007180d7212 */ /* 0x000fc800078e3cff */
[----:B------:R-:W-:Y:S02]  /*1ce0*/  ISETP.GT.U32.AND P1, PT, R18, R11, PT ;  /* 0x0000000b1200720c */ /* 0x000fe40003f24070 */
[----:B------:R-:W-:-:S11]  /*1cf0*/  ISETP.GE.AND P2, PT, R13, RZ, PT ;  /* 0x000000ff0d00720c */ /* 0x000fd60003f46270 */
[----:B------:R-:W-:Y:S02]  /*1d00*/  @!P1 IMAD.IADD R11, R11, 0x1, -R18 ;  /* 0x000000010b0b9824 */ /* 0x000fe400078e0a12 */
[----:B------:R-:W-:Y:S01]  /*1d10*/  @!P1 VIADD R10, R10, 0x1 ;  /* 0x000000010a0a9836 */ /* 0x000fe20000000000 */
[----:B------:R-:W-:Y:S02]  /*1d20*/  ISETP.NE.AND P1, PT, R7, RZ, PT ;  /* 0x000000ff0700720c */ /* 0x000fe40003f25270 */
[----:B------:R-:W-:Y:S02]  /*1d30*/  ISETP.GE.U32.AND P0, PT, R11, R18, PT ;  /* 0x000000120b00720c */ /* 0x000fe40003f06070 */
[----:B------:R-:W0:Y:S11]  /*1d40*/  F2I.FTZ.U32.TRUNC.NTZ R11, R15 ;  /* 0x0000000f000b7305 */ /* 0x000e36000021f000 */
[----:B------:R-:W-:-:S02]  /*1d50*/  @P0 VIADD R10, R10, 0x1 ;  /* 0x000000010a0a0836 */ /* 0x000fc40000000000 */
[----:B0-----:R-:W-:-:S03]  /*1d60*/  IMAD.MOV R13, RZ, RZ, -R11 ;  /* 0x000000ffff0d7224 */ /* 0x001fc600078e0a0b */
[----:B------:R-:W-:Y:S02]  /*1d70*/  MOV R14, R10 ;  /* 0x0000000a000e7202 */ /* 0x000fe40000000f00 */
[----:B------:R-:W-:Y:S01]  /*1d80*/  IABS R10, R9 ;  /* 0x00000009000a7213 */ /* 0x000fe20000000000 */
[----:B------:R-:W-:Y:S02]  /*1d90*/  IMAD R13, R13, R12, RZ ;  /* 0x0000000c0d0d7224 */ /* 0x000fe400078e02ff */
[----:B------:R-:W-:Y:S01]  /*1da0*/  @!P2 IMAD.MOV R14, RZ, RZ, -R14 ;  /* 0x000000ffff0ea224 */ /* 0x000fe200078e0a0e */
[----:B------:R-:W-:Y:S02]  /*1db0*/  @!P1 LOP3.LUT R14, RZ, R7, RZ, 0x33, !PT ;  /* 0x00000007ff0e9212 */ /* 0x000fe400078e33ff */
[----:B------:R-:W-:Y:S01]  /*1dc0*/  IADD3 R16, PT, PT, RZ, -R10, RZ ;  /* 0x8000000aff107210 */ /* 0x000fe20007ffe0ff */
[----:B------:R-:W-:Y:S01]  /*1dd0*/  IMAD.MOV.U32 R10, RZ, RZ, RZ ;  /* 0x000000ffff0a7224 */ /* 0x000fe200078e00ff */
[----:B------:R-:W-:-:S03]  /*1de0*/  IABS R15, R14 ;  /* 0x0000000e000f7213 */ /* 0x000fc60000000000 */
[----:B------:R-:W-:Y:S01]  /*1df0*/  IMAD.HI.U32 R10, R11, R13, R10 ;  /* 0x0000000d0b0a7227 */ /* 0x000fe200078e000a */
[----:B------:R-:W-:-:S03]  /*1e00*/  MOV R13, R16 ;  /* 0x00000010000d7202 */ /* 0x000fc60000000f00 */
[----:B------:R-:W-:-:S04]  /*1e10*/  IMAD.MOV.U32 R11, RZ, RZ, R15 ;  /* 0x000000ffff0b7224 */ /* 0x000fc800078e000f */
[----:B------:R-:W-:-:S04]  /*1e20*/  IMAD.HI.U32 R10, R10, R11, RZ ;  /* 0x0000000b0a0a7227 */ /* 0x000fc800078e00ff */
[----:B------:R-:W-:-:S05]  /*1e30*/  IMAD R11, R10, R13, R11 ;  /* 0x0000000d0a0b7224 */ /* 0x000fca00078e020b */
[----:B------:R-:W-:-:S13]  /*1e40*/  ISETP.GT.U32.AND P1, PT, R12, R11, PT ;  /* 0x0000000b0c00720c */ /* 0x000fda0003f24070 */
[----:B------:R-:W-:Y:S02]  /*1e50*/  @!P1 IMAD.IADD R11, R11, 0x1, -R12 ;  /* 0x000000010b0b9824 */ /* 0x000fe400078e0a0c */
[----:B------:R-:W-:Y:S01]  /*1e60*/  @!P1 VIADD R10, R10, 0x1 ;  /* 0x000000010a0a9836 */ /* 0x000fe20000000000 */
[----:B------:R-:W-:Y:S02]  /*1e70*/  ISETP.NE.AND P1, PT, R9, RZ, PT ;  /* 0x000000ff0900720c */ /* 0x000fe40003f25270 */
[----:B------:R-:W-:Y:S02]  /*1e80*/  ISETP.GE.U32.AND P0, PT, R11, R12, PT ;  /* 0x0000000c0b00720c */ /* 0x000fe40003f06070 */
[----:B------:R-:W-:-:S04]  /*1e90*/  LOP3.LUT R11, R14, R9, RZ, 0x3c, !PT ;  /* 0x000000090e0b7212 */ /* 0x000fc800078e3cff */
[----:B------:R-:W-:Y:S01]  /*1ea0*/  ISETP.GE.AND P2, PT, R11, RZ, PT ;  /* 0x000000ff0b00720c */ /* 0x000fe20003f46270 */
[----:B------:R-:W-:-:S04]  /*1eb0*/  IMAD.MOV R11, RZ, RZ, -R14 ;  /* 0x000000ffff0b7224 */ /* 0x000fc800078e0a0e */
[----:B------:R-:W-:Y:S02]  /*1ec0*/  IMAD R7, R7, R11, R24 ;  /* 0x0000000b07077224 */ /* 0x000fe400078e0218 */
[----:B------:R-:W-:-:S03]  /*1ed0*/  @P0 IADD3 R10, PT, PT, R10, 0x1, RZ ;  /* 0x000000010a0a0810 */ /* 0x000fc60007ffe0ff */
[----:B------:R2:W-:Y:S03]  /*1ee0*/  STL [R8], R7 ;  /* 0x0000000708007387 */ /* 0x0005e60000100800 */
[----:B------:R-:W-:Y:S01]  /*1ef0*/  @!P2 IMAD.MOV R10, RZ, RZ, -R10 ;  /* 0x000000ffff0aa224 */ /* 0x000fe200078e0a0a */
[----:B------:R-:W-:-:S04]  /*1f00*/  @!P1 LOP3.LUT R10, RZ, R9, RZ, 0x33, !PT ;  /* 0x00000009ff0a9212 */ /* 0x000fc800078e33ff */
[----:B------:R-:W-:Y:S02]  /*1f10*/  IADD3 R12, PT, PT, -R10, RZ, RZ ;  /* 0x000000ff0a0c7210 */ /* 0x000fe40007ffe1ff */
[----:B------:R-:W-:-:S03]  /*1f20*/  MOV R24, R10 ;  /* 0x0000000a00187202 */ /* 0x000fc60000000f00 */
[----:B------:R-:W-:Y:S02]  /*1f30*/  IMAD R9, R9, R12, R14 ;  /* 0x0000000c09097224 */ /* 0x000fe400078e020e */
[----:B------:R-:W-:-:S05]  /*1f40*/  IMAD R12, R6, 0x4, R1 ;  /* 0x00000004060c7824 */ /* 0x000fca00078e0201 */
[----:B------:R2:W-:Y:S02]  /*1f50*/  STL [R12], R9 ;  /* 0x000000090c007387 */ /* 0x0005e40000100800 */
.L_x_91:
[----:B------:R-:W-:Y:S05]  /*1f60*/  BRA.U UP1, `(.L_x_89) ;  /* 0x0000000101707547 */ /* 0x000fea000b800000 */
[----:B0-2---:R-:W0:Y:S01]  /*1f70*/  LDC.64 R8, c[0x0][0x388] ;  /* 0x0000e200ff087b82 */ /* 0x005e220000000a00 */
[----:B-1----:R-:W-:-:S04]  /*1f80*/  VIADD R13, R6, 0xffffffff ;  /* 0xffffffff060d7836 */ /* 0x002fc80000000000 */
[----:B0-----:R-:W-:-:S05]  /*1f90*/  IMAD.WIDE.U32 R6, R13, 0x4, R8 ;  /* 0x000000040d067825 */ /* 0x001fca00078e0008 */
[----:B------:R0:W2:Y:S01]  /*1fa0*/  LDG.E R14, desc[UR6][R6.64] ;  /* 0x00000006060e7981 */ /* 0x0000a2000c1e1900 */
[----:B------:R-:W-:Y:S02]  /*1fb0*/  ISETP.GE.AND P2, PT, R24, RZ, PT ;  /* 0x000000ff1800720c */ /* 0x000fe40003f46270 */
[----:B0-----:R-:W-:Y:S02]  /*1fc0*/  IABS R6, R24 ;  /* 0x0000001800067213 */ /* 0x001fe40000000000 */
[-C--:B--2---:R-:W-:Y:S02]  /*1fd0*/  IABS R12, R14.reuse ;  /* 0x0000000e000c7213 */ /* 0x084fe40000000000 */
[----:B------:R-:W-:Y:S02]  /*1fe0*/  IABS R7, R14 ;  /* 0x0000000e00077213 */ /* 0x000fe40000000000 */
[----:B------:R-:W0:Y:S03]  /*1ff0*/  I2F.RP R10, R12 ;  /* 0x0000000c000a7306 */ /* 0x000e260000209400 */
[----:B------:R-:W-:-:S05]  /*2000*/  IMAD.MOV R7, RZ, RZ, -R7 ;  /* 0x000000ffff077224 */ /* 0x000fca00078e0a07 */
[----:B0-----:R-:W0:Y:S02]  /*2010*/  MUFU.RCP R10, R10 ;  /* 0x0000000a000a7308 */ /* 0x001e240000001000 */
[----:B0-----:R-:W-:-:S06]  /*2020*/  VIADD R8, R10, 0xffffffe ;  /* 0x0ffffffe0a087836 */ /* 0x001fcc0000000000 */
        /* <DEDUP_REMOVED lines=16> */
.L_x_89:
[----:B01----:R-:W0:Y:S01]  /*2130*/  LDC R10, c[0x0][0x3c0] ;  /* 0x0000f000ff0a7b82 */ /* 0x003e220000000800 */
[----:B------:R-:W-:-:S07]  /*2140*/  IMAD.MOV.U32 R11, RZ, RZ, RZ ;  /* 0x000000ffff0b7224 */ /* 0x000fce00078e00ff */
[----:B--23--:R-:W1:Y:S02]  /*2150*/  LDC.64 R8, c[0x0][0x388] ;  /* 0x0000e200ff087b82 */ /* 0x00ce640000000a00 */
.L_x_92:
[----:B-1----:R-:W-:-:S04]  /*2160*/  IMAD.WIDE.U32 R6, R11, 0x4, R8 ;  /* 0x000000040b067825 */ /* 0x002fc800078e0008 */
[C---:B------:R-:W-:Y:S02]  /*2170*/  IMAD R12, R11.reuse, 0x4, R1 ;  /* 0x000000040b0c7824 */ /* 0x040fe400078e0201 */
[----:B------:R-:W2:Y:S04]  /*2180*/  LDG.E R7, desc[UR6][R6.64] ;  /* 0x0000000606077981 */ /* 0x000ea8000c1e1900 */
[----:B------:R-:W2:Y:S01]  /*2190*/  LDL R12, [R12] ;  /* 0x000000000c0c7983 */ /* 0x000ea20000100800 */
[----:B------:R-:W-:Y:S02]  /*21a0*/  IADD3 R11, PT, PT, R11, 0x1, RZ ;  /* 0x000000010b0b7810 */ /* 0x000fe40007ffe0ff */
[----:B--2---:R-:W-:-:S13]  /*21b0*/  ISETP.GE.AND P0, PT, R12, R7, PT ;  /* 0x000000070c00720c */ /* 0x004fda0003f06270 */
[----:B------:R-:W-:Y:S05]  /*21c0*/  @P0 EXIT ;  /* 0x000000000000094d */ /* 0x000fea0003800000 */
[----:B0-----:R-:W-:-:S13]  /*21d0*/  ISETP.NE.AND P0, PT, R11, R10, PT ;  /* 0x0000000a0b00720c */ /* 0x001fda0003f05270 */
[----:B------:R-:W-:Y:S05]  /*21e0*/  @P0 BRA `(.L_x_92) ;  /* 0xfffffffc00dc0947 */ /* 0x000fea000383ffff */
[----:B------:R-:W-:Y:S01]  /*21f0*/  ISETP.GE.U32.AND P0, PT, R4, 0xf, PT ;  /* 0x0000000f0400780c */ /* 0x000fe20003f06070 */
[----:B------:R-:W-:Y:S01]  /*2200*/  IMAD.MOV.U32 R4, RZ, RZ, RZ ;  /* 0x000000ffff047224 */ /* 0x000fe200078e00ff */
[----:B------:R-:W-:Y:S01]  /*2210*/  LOP3.LUT R30, R10, 0xf, RZ, 0xc0, !PT ;  /* 0x0000000f0a1e7812 */ /* 0x000fe200078ec0ff */
[----:B------:R-:W-:-:S03]  /*2220*/  IMAD.MOV.U32 R20, RZ, RZ, RZ ;  /* 0x000000ffff147224 */ /* 0x000fc600078e00ff */
[----:B------:R-:W-:-:S07]  /*2230*/  ISETP.NE.AND P1, PT, R30, RZ, PT ;  /* 0x000000ff1e00720c */ /* 0x000fce0003f25270 */
[----:B------:R-:W-:Y:S06]  /*2240*/  @!P0 BRA `(.L_x_93) ;  /* 0x0000000000c48947 */ /* 0x000fec0003800000 */
[----:B------:R-:W-:Y:S01]  /*2250*/  HFMA2 R11, -RZ, RZ, 0, 0 ;  /* 0x00000000ff0b7431 */ /* 0x000fe200000001ff */
[----:B------:R-:W-:Y:S01]  /*2260*/  LOP3.LUT R4, R10, 0x7ffffff0, RZ, 0xc0, !PT ;  /* 0x7ffffff00a047812 */ /* 0x000fe200078ec0ff */
[----:B------:R-:W-:-:S07]  /*2270*/  IMAD.MOV.U32 R20, RZ, RZ, RZ ;  /* 0x000000ffff147224 */ /* 0x000fce00078e00ff */
.L_x_94:
        /* <DEDUP_REMOVED lines=14> */
[----:B------:R-:W5:Y:S04]  /*2360*/  LDG.E R26, desc[UR6][R6.64+0x1c] ;  /* 0x00001c06061a7981 */ /* 0x000f68000c1e1900 */
[----:B------:R-:W5:Y:S04]  /*2370*/  LDG.E R29, desc[UR6][R6.64+0x20] ;  /* 0x00002006061d7981 */ /* 0x000f68000c1e1900 */
[----:B------:R-:W5:Y:S04]  /*2380*/  LDG.E R33, desc[UR6][R6.64+0x30] ;  /* 0x0000300606217981 */ /* 0x000f68000c1e1900 */
[----:B------:R-:W5:Y:S04]  /*2390*/  LDG.E R35, desc[UR6][R6.64+0x38] ;  /* 0x0000380606237981 */ /* 0x000f68000c1e1900 */
[----:B------:R-:W5:Y:S01]  /*23a0*/  LDG.E R34, desc[UR6][R6.64+0x3c] ;  /* 0x00003c0606227981 */ /* 0x000f62000c1e1900 */
[----:B--2---:R-:W-:-:S03]  /*23b0*/  IMAD R16, R16, R15, R20 ;  /* 0x0000000f10107224 */ /* 0x004fc600078e0214 */
[----:B------:R-:W2:Y:S01]  /*23c0*/  LDL.64 R14, [R27+0x20] ;  /* 0x000020001b0e7983 */ /* 0x000ea20000100a00 */
[----:B---3--:R-:W-:-:S03]  /*23d0*/  IMAD R17, R17, R28, R16 ;  /* 0x0000001c11117224 */ /* 0x008fc600078e0210 */
[----:B------:R-:W3:Y:S01]  /*23e0*/  LDG.E R28, desc[UR6][R6.64+0x24] ;  /* 0x00002406061c7981 */ /* 0x000ee2000c1e1900 */
[----:B----4-:R-:W-:-:S03]  /*23f0*/  IMAD R18, R18, R31, R17 ;  /* 0x0000001f12127224 */ /* 0x010fc600078e0211 */
[----:B------:R-:W4:Y:S01]  /*2400*/  LDL.64 R16, [R27+0x28] ;  /* 0x000028001b107983 */ /* 0x000f220000100a00 */
[----:B-----5:R-:W-:-:S03]  /*2410*/  IMAD R18, R19, R32, R18 ;  /* 0x0000002013127224 */ /* 0x020fc600078e0212 */
[----:B------:R-:W4:Y:S04]  /*2420*/  LDG.E R31, desc[UR6][R6.64+0x28] ;  /* 0x00002806061f7981 */ /* 0x000f28000c1e1900 */
[----:B------:R-:W5:Y:S01]  /*2430*/  LDG.E R32, desc[UR6][R6.64+0x2c] ;  /* 0x00002c0606207981 */ /* 0x000f62000c1e1900 */
[----:B------:R-:W-:-:S03]  /*2440*/  IMAD R36, R8, R21, R18 ;  /* 0x0000001508247224 */ /* 0x000fc600078e0212 */
[----:B------:R-:W5:Y:S04]  /*2450*/  LDL.64 R18, [R27+0x30] ;  /* 0x000030001b127983 */ /* 0x000f680000100a00 */
[----:B------:R-:W5:Y:S04]  /*2460*/  LDG.E R8, desc[UR6][R6.64+0x34] ;  /* 0x0000340606087981 */ /* 0x000f68000c1e1900 */
[----:B------:R-:W5:Y:S01]  /*2470*/  LDL.64 R20, [R27+0x38] ;  /* 0x000038001b147983 */ /* 0x000f620000100a00 */
[----:B------:R-:W-:-:S04]  /*2480*/  IMAD R9, R9, R24, R36 ;  /* 0x0000001809097224 */ /* 0x000fc800078e0224 */
[----:B------:R-:W-:-:S04]  /*2490*/  IMAD R9, R12, R25, R9 ;  /* 0x000000190c097224 */ /* 0x000fc800078e0209 */
[----:B------:R-:W-:Y:S01]  /*24a0*/  IMAD R9, R13, R26, R9 ;  /* 0x0000001a0d097224 */ /* 0x000fe200078e0209 */
[----:B------:R-:W-:-:S04]  /*24b0*/  IADD3 R11, PT, PT, R11, 0x10, RZ ;  /* 0x000000100b0b7810 */ /* 0x000fc80007ffe0ff */
[----:B------:R-:W-:Y:S01]  /*24c0*/  ISETP.NE.AND P0, PT, R11, R4, PT ;  /* 0x000000040b00720c */ /* 0x000fe20003f05270 */
[----:B--2---:R-:W-:-:S04]  /*24d0*/  IMAD R9, R14, R29, R9 ;  /* 0x0000001d0e097224 */ /* 0x004fc800078e0209 */
[----:B---3--:R-:W-:-:S04]  /*24e0*/  IMAD R9, R15, R28, R9 ;  /* 0x0000001c0f097224 */ /* 0x008fc800078e0209 */
[----:B----4-:R-:W-:-:S04]  /*24f0*/  IMAD R9, R16, R31, R9 ;  /* 0x0000001f10097224 */ /* 0x010fc800078e0209 */
[----:B-----5:R-:W-:-:S04]  /*2500*/  IMAD R9, R17, R32, R9 ;  /* 0x0000002011097224 */ /* 0x020fc800078e0209 */
[----:B------:R-:W-:-:S04]  /*2510*/  IMAD R9, R18, R33, R9 ;  /* 0x0000002112097224 */ /* 0x000fc800078e0209 */
[----:B------:R-:W-:-:S04]  /*2520*/  IMAD R8, R19, R8, R9 ;  /* 0x0000000813087224 */ /* 0x000fc800078e0209 */
[----:B------:R-:W-:-:S04]  /*2530*/  IMAD R20, R20, R35, R8 ;  /* 0x0000002314147224 */ /* 0x000fc800078e0208 */
[----:B------:R-:W-:Y:S01]  /*2540*/  IMAD R20, R21, R34, R20 ;  /* 0x0000002215147224 */ /* 0x000fe200078e0214 */
[----:B------:R-:W-:Y:S06]  /*2550*/  @P0 BRA `(.L_x_94) ;  /* 0xfffffffc00480947 */ /* 0x000fec000383ffff */
.L_x_93:
[----:B------:R-:W-:Y:S05]  /*2560*/  @!P1 BRA `(.L_x_95) ;  /* 0x0000000400009947 */ /* 0x000fea0003800000 */
[----:B------:R-:W-:Y:S02]  /*2570*/  ISETP.GE.U32.AND P0, PT, R30, 0x8, PT ;  /* 0x000000081e00780c */ /* 0x000fe40003f06070 */
[----:B------:R-:W-:-:S11]  /*2580*/  ISETP.NE.AND P1, PT, R5, RZ, PT ;  /* 0x000000ff0500720c */ /* 0x000fd60003f25270 */
[----:B------:R-:W-:Y:S05]  /*2590*/  @!P0 BRA `(.L_x_96) ;  /* 0x0000000000708947 */ /* 0x000fea0003800000 */
[----:B------:R-:W0:Y:S01]  /*25a0*/  LDC.64 R6, c[0x0][0x390] ;  /* 0x0000e400ff067b82 */ /* 0x000e220000000a00 */
[----:B------:R-:W-:-:S05]  /*25b0*/  IMAD R8, R4, 0x4, R1 ;  /* 0x0000000404087824 */ /* 0x000fca00078e0201 */
[----:B------:R-:W2:Y:S04]  /*25c0*/  LDL R9, [R8] ;  /* 0x0000000008097983 */ /* 0x000ea80000100800 */
[----:B------:R-:W3:Y:S04]  /*25d0*/  LDL R12, [R8+0x4] ;  /* 0x00000400080c7983 */ /* 0x000ee80000100800 */
[----:B------:R-:W4:Y:S04]  /*25e0*/  LDL R14, [R8+0x8] ;  /* 0x00000800080e7983 */ /* 0x000f280000100800 */
[----:B------:R-:W5:Y:S04]  /*25f0*/  LDL R16, [R8+0xc] ;  /* 0x00000c0008107983 */ /* 0x000f680000100800 */
[----:B------:R-:W5:Y:S01]  /*2600*/  LDL R18, [R8+0x10] ;  /* 0x0000100008127983 */ /* 0x000f620000100800 */
[----:B0-----:R-:W-:-:S03]  /*2610*/  IMAD.WIDE.U32 R6, R4, 0x4, R6 ;  /* 0x0000000404067825 */ /* 0x001fc600078e0006 */
[----:B------:R-:W5:Y:S04]  /*2620*/  LDL R24, [R8+0x14] ;  /* 0x0000140008187983 */ /* 0x000f680000100800 */
[----:B------:R-:W2:Y:S04]  /*2630*/  LDG.E R11, desc[UR6][R6.64] ;  /* 0x00000006060b7981 */ /* 0x000ea8000c1e1900 */
[----:B------:R-:W3:Y:S04]  /*2640*/  LDG.E R13, desc[UR6][R6.64+0x4] ;  /* 0x00000406060d7981 */ /* 0x000ee8000c1e1900 */
[----:B------:R-:W4:Y:S04]  /*2650*/  LDG.E R15, desc[UR6][R6.64+0x8] ;  /* 0x00000806060f7981 */ /* 0x000f28000c1e1900 */
[----:B------:R-:W5:Y:S04]  /*2660*/  LDG.E R17, desc[UR6][R6.64+0xc] ;  /* 0x00000c0606117981 */ /* 0x000f68000c1e1900 */
[----:B------:R-:W5:Y:S04]  /*2670*/  LDG.E R19, desc[UR6][R6.64+0x10] ;  /* 0x0000100606137981 */ /* 0x000f68000c1e1900 */
[----:B------:R-:W5:Y:S04]  /*2680*/  LDG.E R21, desc[UR6][R6.64+0x14] ;  /* 0x0000140606157981 */ /* 0x000f68000c1e1900 */
[----:B------:R-:W5:Y:S04]  /*2690*/  LDL R26, [R8+0x18] ;  /* 0x00001800081a7983 */ /* 0x000f680000100800 */
[----:B------:R-:W5:Y:S04]  /*26a0*/  LDG.E R25, desc[UR6][R6.64+0x18] ;  /* 0x0000180606197981 */ /* 0x000f68000c1e1900 */
[----:B------:R-:W5:Y:S04]  /*26b0*/  LDG.E R27, desc[UR6][R6.64+0x1c] ;  /* 0x00001c06061b7981 */ /* 0x000f68000c1e1900 */
[----:B------:R-:W5:Y:S01]  /*26c0*/  LDL R28, [R8+0x1c] ;  /* 0x00001c00081c7983 */ /* 0x000f620000100800 */
        /* <DEDUP_REMOVED lines=9> */
.L_x_96:
[----:B------:R-:W-:Y:S05]  /*2760*/  @!P1 BRA `(.L_x_95) ;  /* 0x0000000000809947 */ /* 0x000fea0003800000 */
[----:B------:R-:W-:Y:S02]  /*2770*/  ISETP.GE.U32.AND P0, PT, R5, 0x4, PT ;  /* 0x000000040500780c */ /* 0x000fe40003f06070 */
[----:B------:R-:W-:-:S04]  /*2780*/  LOP3.LUT R17, R10, 0x3, RZ, 0xc0, !PT ;  /* 0x000000030a117812 */ /* 0x000fc800078ec0ff */
[----:B------:R-:W-:-:S07]  /*2790*/  ISETP.NE.AND P1, PT, R17, RZ, PT ;  /* 0x000000ff1100720c */ /* 0x000fce0003f25270 */
[----:B------:R-:W-:Y:S06]  /*27a0*/  @!P0 BRA `(.L_x_97) ;  /* 0x0000000000408947 */ /* 0x000fec0003800000 */
[----:B------:R-:W0:Y:S01]  /*27b0*/  LDC.64 R6, c[0x0][0x390] ;  /* 0x0000e400ff067b82 */ /* 0x000e220000000a00 */
[----:B------:R-:W-:-:S05]  /*27c0*/  LEA R5, R4, R1, 0x2 ;  /* 0x0000000104057211 */ /* 0x000fca00078e10ff */
[----:B------:R-:W2:Y:S04]  /*27d0*/  LDL R9, [R5] ;  /* 0x0000000005097983 */ /* 0x000ea80000100800 */
[----:B------:R-:W3:Y:S04]  /*27e0*/  LDL R11, [R5+0x4] ;  /* 0x00000400050b7983 */ /* 0x000ee80000100800 */
[----:B------:R-:W4:Y:S04]  /*27f0*/  LDL R13, [R5+0x8] ;  /* 0x00000800050d7983 */ /* 0x000f280000100800 */
[----:B------:R-:W5:Y:S01]  /*2800*/  LDL R15, [R5+0xc] ;  /* 0x00000c00050f7983 */ /* 0x000f620000100800 */
[----:B0-----:R-:W-:-:S05]  /*2810*/  IMAD.WIDE.U32 R6, R4, 0x4, R6 ;  /* 0x0000000404067825 */ /* 0x001fca00078e0006 */
[----:B------:R-:W2:Y:S04]  /*2820*/  LDG.E R8, desc[UR6][R6.64] ;  /* 0x0000000606087981 */ /* 0x000ea8000c1e1900 */
[----:B------:R-:W3:Y:S04]  /*2830*/  LDG.E R12, desc[UR6][R6.64+0x4] ;  /* 0x00000406060c7981 */ /* 0x000ee8000c1e1900 */
[----:B------:R-:W4:Y:S04]  /*2840*/  LDG.E R14, desc[UR6][R6.64+0x8] ;  /* 0x00000806060e7981 */ /* 0x000f28000c1e1900 */
[----:B------:R-:W5:Y:S01]  /*2850*/  LDG.E R16, desc[UR6][R6.64+0xc] ;  /* 0x00000c0606107981 */ /* 0x000f62000c1e1900 */
[----:B------:R-:W-:-:S02]  /*2860*/  VIADD R4, R4, 0x4 ;  /* 0x0000000404047836 */ /* 0x000fc40000000000 */
[----:B--2---:R-:W-:-:S04]  /*2870*/  IMAD R8, R9, R8, R20 ;  /* 0x0000000809087224 */ /* 0x004fc800078e0214 */
[----:B---3--:R-:W-:-:S04]  /*2880*/  IMAD R8, R11, R12, R8 ;  /* 0x0000000c0b087224 */ /* 0x008fc800078e0208 */
[----:B----4-:R-:W-:-:S04]  /*2890*/  IMAD R8, R13, R14, R8 ;  /* 0x0000000e0d087224 */ /* 0x010fc800078e0208 */
[----:B-----5:R-:W-:-:S07]  /*28a0*/  IMAD R20, R15, R16, R8 ;  /* 0x000000100f147224 */ /* 0x020fce00078e0208 */
.L_x_97:
[----:B------:R-:W-:Y:S05]  /*28b0*/  @!P1 BRA `(.L_x_95) ;  /* 0x00000000002c9947 */ /* 0x000fea0003800000 */
[----:B------:R-:W0:Y:S01]  /*28c0*/  LDC.64 R8, c[0x0][0x390] ;  /* 0x0000e400ff087b82 */ /* 0x000e220000000a00 */
[----:B------:R-:W-:-:S05]  /*28d0*/  UMOV UR4, URZ ;  /* 0x000000ff00047c82 */ /* 0x000fca0008000000 */
.L_x_98:
[----:B0-----:R-:W-:-:S04]  /*28e0*/  IMAD.WIDE.U32 R6, R4, 0x4, R8 ;  /* 0x0000000404067825 */ /* 0x001fc800078e0008 */
[C---:B------:R-:W-:Y:S02]  /*28f0*/  IMAD R5, R4.reuse, 0x4, R1 ;  /* 0x0000000404057824 */ /* 0x040fe400078e0201 */
[----:B------:R-:W2:Y:S04]  /*2900*/  LDG.E R6, desc[UR6][R6.64] ;  /* 0x0000000606067981 */ /* 0x000ea8000c1e1900 */
[----:B------:R-:W2:Y:S01]  /*2910*/  LDL R5, [R5] ;  /* 0x0000000005057983 */ /* 0x000ea20000100800 */
[----:B------:R-:W-:Y:S01]  /*2920*/  UIADD3 UR4, UPT, UPT, UR4, 0x1, URZ ;  /* 0x0000000104047890 */ /* 0x000fe2000fffe0ff */
[----:B------:R-:W-:-:S05]  /*2930*/  IADD3 R4, PT, PT, R4, 0x1, RZ ;  /* 0x0000000104047810 */ /* 0x000fca0007ffe0ff */
[----:B------:R-:W-:Y:S01]  /*2940*/  ISETP.NE.AND P0, PT, R17, UR4, PT ;  /* 0x0000000411007c0c */ /* 0x000fe2000bf05270 */
[----:B--2---:R-:W-:-:S12]  /*2950*/  IMAD R20, R5, R6, R20 ;  /* 0x0000000605147224 */ /* 0x004fd800078e0214 */
[----:B------:R-:W-:Y:S05]  /*2960*/  @P0 BRA `(.L_x_98) ;  /* 0xfffffffc00dc0947 */ /* 0x000fea000383ffff */
.L_x_95:
[----:B------:R-:W-:-:S07]  /*2970*/  SHF.R.S32.HI R21, RZ, 0x1f, R20 ;  /* 0x0000001fff157819 */ /* 0x000fce0000011414 */
.L_x_86:
[----:B------:R-:W-:Y:S01]  /*2980*/  ISETP.GE.AND P0, PT, R10, 0x1, PT ;  /* 0x000000010a00780c */ /* 0x000fe20003f06270 */
[----:B------:R-:W-:-:S12]  /*2990*/  VIADD R5, R1, 0x28 ;  /* 0x0000002801057836 */ /* 0x000fd80000000000 */
[----:B------:R-:W-:Y:S05]  /*29a0*/  @!P0 BRA `(.L_x_99) ;  /* 0x00000004002c8947 */ /* 0x000fea0003800000 */
[C---:B------:R-:W-:Y:S01]  /*29b0*/  VIADD R4, R10.reuse, 0xffffffff ;  /* 0xffffffff0a047836 */ /* 0x040fe20000000000 */
[----:B------:R-:W-:-:S04]  /*29c0*/  LOP3.LUT R11, R10, 0xf, RZ, 0xc0, !PT ;  /* 0x0000000f0a0b7812 */ /* 0x000fc800078ec0ff */
[----:B------:R-:W-:Y:S01]  /*29d0*/  ISETP.GE.U32.AND P0, PT, R4, 0xf, PT ;  /* 0x0000000f0400780c */ /* 0x000fe20003f06070 */
[----:B------:R-:W-:Y:S01]  /*29e0*/  HFMA2 R4, -RZ, RZ, 0, 0 ;  /* 0x00000000ff047431 */ /* 0x000fe200000001ff */
[----:B------:R-:W-:-:S11]  /*29f0*/  ISETP.NE.AND P1, PT, R11, RZ, PT ;  /* 0x000000ff0b00720c */ /* 0x000fd60003f25270 */
[----:B------:R-:W-:Y:S05]  /*2a00*/  @!P0 BRA `(.L_x_100) ;  /* 0x0000000000588947 */ /* 0x000fea0003800000 */
[----:B------:R-:W-:Y:S01]  /*2a10*/  LOP3.LUT R4, R10, 0x7ffffff0, RZ, 0xc0, !PT ;  /* 0x7ffffff00a047812 */ /* 0x000fe200078ec0ff */
[----:B------:R-:W-:-:S07]  /*2a20*/  IMAD.MOV.U32 R6, RZ, RZ, RZ ;  /* 0x000000ffff067224 */ /* 0x000fce00078e00ff */
.L_x_101:
[----:B0-----:R-:W-:-:S05]  /*2a30*/  IMAD R7, R6, 0x4, R1 ;  /* 0x0000000406077824 */ /* 0x001fca00078e0201 */
[----:B------:R-:W2:Y:S04]  /*2a40*/  LDL.64 R8, [R7] ;  /* 0x0000000007087983 */ /* 0x000ea80000100a00 */
[----:B------:R-:W3:Y:S04]  /*2a50*/  LDL.64 R12, [R7+0x8] ;  /* 0x00000800070c7983 */ /* 0x000ee80000100a00 */
[----:B------:R-:W4:Y:S04]  /*2a60*/  LDL.64 R14, [R7+0x10] ;  /* 0x00001000070e7983 */ /* 0x000f280000100a00 */
[----:B------:R-:W5:Y:S04]  /*2a70*/  LDL.64 R16, [R7+0x18] ;  /* 0x0000180007107983 */ /* 0x000f680000100a00 */
[----:B------:R-:W5:Y:S04]  /*2a80*/  LDL.64 R18, [R7+0x20] ;  /* 0x0000200007127983 */ /* 0x000f680000100a00 */
[----:B--2---:R0:W-:Y:S04]  /*2a90*/  STL.64 [R7+0x28], R8 ;  /* 0x0000280807007387 */ /* 0x0041e80000100a00 */
[----:B---3--:R0:W-:Y:S04]  /*2aa0*/  STL.64 [R7+0x30], R12 ;  /* 0x0000300c07007387 */ /* 0x0081e80000100a00 */
[----:B----4-:R0:W-:Y:S04]  /*2ab0*/  STL.64 [R7+0x38], R14 ;  /* 0x0000380e07007387 */ /* 0x0101e80000100a00 */
[----:B------:R-:W2:Y:S04]  /*2ac0*/  LDL.64 R24, [R7+0x28] ;  /* 0x0000280007187983 */ /* 0x000ea80000100a00 */
[----:B------:R-:W3:Y:S04]  /*2ad0*/  LDL.64 R26, [R7+0x30] ;  /* 0x00003000071a7983 */ /* 0x000ee80000100a00 */
[----:B------:R-:W4:Y:S01]  /*2ae0*/  LDL.64 R28, [R7+0x38] ;  /* 0x00003800071c7983 */ /* 0x000f220000100a00 */
[----:B------:R-:W-:-:S03]  /*2af0*/  IADD3 R6, PT, PT, R6, 0x10, RZ ;  /* 0x0000001006067810 */ /* 0x000fc60007ffe0ff */
[----:B-----5:R0:W-:Y:S04]  /*2b00*/  STL.64 [R7+0x40], R16 ;  /* 0x0000401007007387 */ /* 0x0201e80000100a00 */
[----:B------:R0:W-:Y:S01]  /*2b10*/  STL.64 [R7+0x48], R18 ;  /* 0x0000481207007387 */ /* 0x0001e20000100a00 */
[----:B------:R-:W-:-:S03]  /*2b20*/  ISETP.NE.AND P0, PT, R6, R4, PT ;  /* 0x000000040600720c */ /* 0x000fc60003f05270 */
[----:B--2---:R0:W-:Y:S04]  /*2b30*/  STL.64 [R7+0x50], R24 ;  /* 0x0000501807007387 */ /* 0x0041e80000100a00 */
[----:B---3--:R0:W-:Y:S04]  /*2b40*/  STL.64 [R7+0x58], R26 ;  /* 0x0000581a07007387 */ /* 0x0081e80000100a00 */
[----:B----4-:R0:W-:Y:S02]  /*2b50*/  STL.64 [R7+0x60], R28 ;  /* 0x0000601c07007387 */ /* 0x0101e40000100a00 */
[----:B------:R-:W-:Y:S05]  /*2b60*/  @P0 BRA `(.L_x_101) ;  /* 0xfffffffc00b00947 */ /* 0x000fea000383ffff */
.L_x_100:
[----:B------:R-:W-:Y:S05]  /*2b70*/  @!P1 BRA `(.L_x_99) ;  /* 0x0000000000b89947 */ /* 0x000fea0003800000 */
[----:B------:R-:W-:Y:S02]  /*2b80*/  ISETP.GE.U32.AND P0, PT, R11, 0x8, PT ;  /* 0x000000080b00780c */ /* 0x000fe40003f06070 */
[----:B0-----:R-:W-:-:S04]  /*2b90*/  LOP3.LUT R8, R10, 0x7, RZ, 0xc0, !PT ;  /* 0x000000070a087812 */ /* 0x001fc800078ec0ff */
[----:B------:R-:W-:-:S07]  /*2ba0*/  ISETP.NE.AND P1, PT, R8, RZ, PT ;  /* 0x000000ff0800720c */ /* 0x000fce0003f25270 */
[----:B------:R-:W-:Y:S06]  /*2bb0*/  @!P0 BRA `(.L_x_102) ;  /* 0x0000000000488947 */ /* 0x000fec0003800000 */
[----:B------:R-:W-:-:S05]  /*2bc0*/  IMAD R6, R4, 0x4, R1 ;  /* 0x0000000404067824 */ /* 0x000fca00078e0201 */
[----:B------:R-:W2:Y:S04]  /*2bd0*/  LDL R7, [R6] ;  /* 0x0000000006077983 */ /* 0x000ea80000100800 */
[----:B------:R-:W3:Y:S04]  /*2be0*/  LDL R9, [R6+0x4] ;  /* 0x0000040006097983 */ /* 0x000ee80000100800 */
[----:B------:R-:W4:Y:S04]  /*2bf0*/  LDL R11, [R6+0x8] ;  /* 0x00000800060b7983 */ /* 0x000f280000100800 */
[----:B------:R-:W5:Y:S04]  /*2c00*/  LDL R13, [R6+0xc] ;  /* 0x00000c00060d7983 */ /* 0x000f680000100800 */
[----:B------:R-:W5:Y:S04]  /*2c10*/  LDL R15, [R6+0x10] ;  /* 0x00001000060f7983 */ /* 0x000f680000100800 */
[----:B------:R-:W5:Y:S04]  /*2c20*/  LDL R17, [R6+0x14] ;  /* 0x0000140006117983 */ /* 0x000f680000100800 */
[----:B------:R-:W5:Y:S04]  /*2c30*/  LDL R19, [R6+0x18] ;  /* 0x0000180006137983 */ /* 0x000f680000100800 */
[----:B------:R-:W5:Y:S01]  /*2c40*/  LDL R25, [R6+0x1c] ;  /* 0x00001c0006197983 */ /* 0x000f620000100800 */
[----:B------:R-:W-:-:S03]  /*2c50*/  VIADD R4, R4, 0x8 ;  /* 0x0000000804047836 */ /* 0x000fc60000000000 */
[----:B--2---:R0:W-:Y:S04]  /*2c60*/  STL [R6+0x28], R7 ;  /* 0x0000280706007387 */ /* 0x0041e80000100800 */
[----:B---3--:R0:W-:Y:S04]  /*2c70*/  STL [R6+0x2c], R9 ;  /* 0x00002c0906007387 */ /* 0x0081e80000100800 */
[----:B----4-:R0:W-:Y:S04]  /*2c80*/  STL [R6+0x30], R11 ;  /* 0x0000300b06007387 */ /* 0x0101e80000100800 */
[----:B-----5:R0:W-:Y:S04]  /*2c90*/  STL [R6+0x34], R13 ;  /* 0x0000340d06007387 */ /* 0x0201e80000100800 */
[----:B------:R0:W-:Y:S04]  /*2ca0*/  STL [R6+0x38], R15 ;  /* 0x0000380f06007387 */ /* 0x0001e80000100800 */
[----:B------:R0:W-:Y:S04]  /*2cb0*/  STL [R6+0x3c], R17 ;  /* 0x00003c1106007387 */ /* 0x0001e80000100800 */
[----:B------:R0:W-:Y:S04]  /*2cc0*/  STL [R6+0x40], R19 ;  /* 0x0000401306007387 */ /* 0x0001e80000100800 */
[----:B------:R0:W-:Y:S02]  /*2cd0*/  STL [R6+0x44], R25 ;  /* 0x0000441906007387 */ /* 0x0001e40000100800 */
.L_x_102:
[----:B------:R-:W-:Y:S05]  /*2ce0*/  @!P1 BRA `(.L_x_99) ;  /* 0x00000000005c9947 */ /* 0x000fea0003800000 */
[----:B------:R-:W-:Y:S02]  /*2cf0*/  ISETP.GE.U32.AND P0, PT, R8, 0x4, PT ;  /* 0x000000040800780c */ /* 0x000fe40003f06070 */
[----:B------:R-:W-:-:S04]  /*2d00*/  LOP3.LUT R12, R10, 0x3, RZ, 0xc0, !PT ;  /* 0x000000030a0c7812 */ /* 0x000fc800078ec0ff */
[----:B------:R-:W-:-:S07]  /*2d10*/  ISETP.NE.AND P1, PT, R12, RZ, PT ;  /* 0x000000ff0c00720c */ /* 0x000fce0003f25270 */
[----:B------:R-:W-:Y:S06]  /*2d20*/  @!P0 BRA `(.L_x_103) ;  /* 0x0000000000288947 */ /* 0x000fec0003800000 */
[----:B0-----:R-:W-:-:S05]  /*2d30*/  LEA R11, R4, R1, 0x2 ;  /* 0x00000001040b7211 */ /* 0x001fca00078e10ff */
[----:B------:R-:W2:Y:S04]  /*2d40*/  LDL R6, [R11] ;  /* 0x000000000b067983 */ /* 0x000ea80000100800 */
[----:B------:R-:W3:Y:S04]  /*2d50*/  LDL R7, [R11+0x4] ;  /* 0x000004000b077983 */ /* 0x000ee80000100800 */
[----:B------:R-:W4:Y:S04]  /*2d60*/  LDL R8, [R11+0x8] ;  /* 0x000008000b087983 */ /* 0x000f280000100800 */
[----:B------:R-:W5:Y:S01]  /*2d70*/  LDL R9, [R11+0xc] ;  /* 0x00000c000b097983 */ /* 0x000f620000100800 */
[----:B------:R-:W-:-:S03]  /*2d80*/  VIADD R4, R4, 0x4 ;  /* 0x0000000404047836 */ /* 0x000fc60000000000 */
[----:B--2---:R1:W-:Y:S04]  /*2d90*/  STL [R11+0x28], R6 ;  /* 0x000028060b007387 */ /* 0x0043e80000100800 */
[----:B---3--:R1:W-:Y:S04]  /*2da0*/  STL [R11+0x2c], R7 ;  /* 0x00002c070b007387 */ /* 0x0083e80000100800 */
[----:B----4-:R1:W-:Y:S04]  /*2db0*/  STL [R11+0x30], R8 ;  /* 0x000030080b007387 */ /* 0x0103e80000100800 */
[----:B-----5:R1:W-:Y:S02]  /*2dc0*/  STL [R11+0x34], R9 ;  /* 0x000034090b007387 */ /* 0x0203e40000100800 */
.L_x_103:
[----:B------:R-:W-:Y:S05]  /*2dd0*/  @!P1 BRA `(.L_x_99) ;  /* 0x0000000000209947 */ /* 0x000fea0003800000 */
[----:B------:R-:W-:-:S05]  /*2de0*/  UMOV UR4, URZ ;  /* 0x000000ff00047c82 */ /* 0x000fca0008000000 */
.L_x_104:
[----:B012---:R-:W-:-:S05]  /*2df0*/  IMAD R6, R4, 0x4, R1 ;  /* 0x0000000404067824 */ /* 0x007fca00078e0201 */
[----:B------:R-:W2:Y:S01]  /*2e00*/  LDL R7, [R6] ;  /* 0x0000000006077983 */ /* 0x000ea20000100800 */
[----:B------:R-:W-:Y:S01]  /*2e10*/  UIADD3 UR4, UPT, UPT, UR4, 0x1, URZ ;  /* 0x0000000104047890 */ /* 0x000fe2000fffe0ff */
[----:B------:R-:W-:-:S05]  /*2e20*/  IADD3 R4, PT, PT, R4, 0x1, RZ ;  /* 0x0000000104047810 */ /* 0x000fca0007ffe0ff */
[----:B------:R-:W-:Y:S01]  /*2e30*/  ISETP.NE.AND P0, PT, R12, UR4, PT ;  /* 0x000000040c007c0c */ /* 0x000fe2000bf05270 */
[----:B--2---:R2:W-:-:S12]  /*2e40*/  STL [R6+0x28], R7 ;  /* 0x0000280706007387 */ /* 0x0045d80000100800 */
[----:B------:R-:W-:Y:S05]  /*2e50*/  @P0 BRA `(.L_x_104) ;  /* 0xfffffffc00e40947 */ /* 0x000fea000383ffff */
.L_x_99:
[----:B------:R-:W3:Y:S01]  /*2e60*/  LDC R4, c[0x0][0x3b8] ;  /* 0x0000ee00ff047b82 */ /* 0x000ee20000000800 */
[----:B------:R-:W-:Y:S01]  /*2e70*/  ISETP.GE.AND P0, PT, R0, R3, PT ;  /* 0x000000030000720c */ /* 0x000fe20003f06270 */
[----:B------:R-:W-:Y:S01]  /*2e80*/  BSSY.RECONVERGENT B1, `(.L_x_105) ;  /* 0x000024e000017945 */ /* 0x000fe20003800200 */
[----:B---3--:R-:W-:-:S05]  /*2e90*/  IMAD R5, R4, 0x4, R5 ;  /* 0x0000000404057824 */ /* 0x008fca00078e0205 */
[----:B------:R3:W-:Y:S06]  /*2ea0*/  STL [R5], R0 ;  /* 0x0000000005007387 */ /* 0x0007ec0000100800 */
[----:B------:R-:W-:Y:S05]  /*2eb0*/  @P0 BRA `(.L_x_106) ;  /* 0x0000002400280947 */ /* 0x000fea0003800000 */
[----:B------:R-:W4:Y:S01]  /*2ec0*/  LDC R4, c[0x0][0x360] ;  /* 0x0000d800ff047b82 */ /* 0x000f220000000800 */
[C---:B01----:R-:W-:Y:S01]  /*2ed0*/  LOP3.LUT R8, R10.reuse, 0x7ffffff0, RZ, 0xc0, !PT ;  /* 0x7ffffff00a087812 */ /* 0x043fe200078ec0ff */
[C---:B--2---:R-:W-:Y:S01]  /*2ee0*/  VIADD R6, R10.reuse, 0xffffffff ;  /* 0xffffffff0a067836 */ /* 0x044fe20000000000 */
[C---:B------:R-:W-:Y:S02]  /*2ef0*/  LOP3.LUT R7, R10.reuse, 0xf, RZ, 0xc0, !PT ;  /* 0x0000000f0a077812 */ /* 0x040fe400078ec0ff */
[C---:B------:R-:W-:Y:S01]  /*2f00*/  LOP3.LUT R9, R10.reuse, 0x7, RZ, 0xc0, !PT ;  /* 0x000000070a097812 */ /* 0x040fe200078ec0ff */
[----:B------:R-:W-:Y:S01]  /*2f10*/  IMAD.MOV R12, RZ, RZ, -R8 ;  /* 0x000000ffff0c7224 */ /* 0x000fe200078e0a08 */
[----:B------:R-:W-:Y:S02]  /*2f20*/  LOP3.LUT R10, R10, 0x3, RZ, 0xc0, !PT ;  /* 0x000000030a0a7812 */ /* 0x000fe400078ec0ff */
[----:B------:R-:W-:-:S07]  /*2f30*/  MOV R11, R0 ;  /* 0x00000000000b7202 */ /* 0x000fce0000000f00 */
.L_x_139:
[----:B0-----:R-:W0:Y:S01]  /*2f40*/  LDCU UR4, c[0x0][0x3c0] ;  /* 0x00007800ff0477ac */ /* 0x001e220008000800 */
[----:B----4-:R-:W-:Y:S01]  /*2f50*/  IMAD.IADD R11, R4, 0x1, R11 ;  /* 0x00000001040b7824 */ /* 0x010fe200078e020b */
[----:B-1----:R-:W-:Y:S02]  /*2f60*/  MOV R13, R2 ;  /* 0x00000002000d7202 */ /* 0x002fe40000000f00 */
[----:B------:R-:W-:Y:S02]  /*2f70*/  CS2R R14, SRZ ;  /* 0x00000000000e7805 */ /* 0x000fe4000001ff00 */
[----:B------:R-:W-:Y:S01]  /*2f80*/  ISETP.GE.AND P1, PT, R11, R3, PT ;  /* 0x000000030b00720c */ /* 0x000fe20003f26270 */
[----:B0-----:R-:W-:-:S09]  /*2f90*/  UISETP.GE.AND UP0, UPT, UR4, 0x1, UPT ;  /* 0x000000010400788c */ /* 0x001fd2000bf06270 */
[----:B--2--5:R-:W-:Y:S05]  /*2fa0*/  BRA.U !UP0, `(.L_x_107) ;  /* 0x0000000508f87547 */ /* 0x024fea000b800000 */
[----:B------:R-:W-:Y:S02]  /*2fb0*/  ISETP.GE.U32.AND P0, PT, R6, 0xf, PT ;  /* 0x0000000f0600780c */ /* 0x000fe40003f06070 */
[----:B------:R-:W-:-:S11]  /*2fc0*/  CS2R R26, SRZ ;  /* 0x00000000001a7805 */ /* 0x000fd6000001ff00 */
[----:B------:R-:W-:Y:S05]  /*2fd0*/  @!P0 BRA `(.L_x_108) ;  /* 0x0000000000e48947 */ /* 0x000fea0003800000 */
[----:B------:R-:W0:Y:S01]  /*2fe0*/  LDCU.64 UR4, c[0x0][0x3b0] ;  /* 0x00007600ff0477ac */ /* 0x000e220008000a00 */
[----:B------:R-:W-:Y:S01]  /*2ff0*/  VIADD R24, R1, 0x48 ;  /* 0x0000004801187836 */ /* 0x000fe20000000000 */
[----:B------:R-:W-:Y:S01]  /*3000*/  MOV R25, R12 ;  /* 0x0000000c00197202 */ /* 0x000fe20000000f00 */
[----:B------:R-:W-:Y:S01]  /*3010*/  IMAD.MOV.U32 R27, RZ, RZ, RZ ;  /* 0x000000ffff1b7224 */ /* 0x000fe200078e00ff */
[----:B0-----:R-:W-:-:S04]  /*3020*/  UIADD3 UR4, UP0, UPT, UR4, 0x20, URZ ;  /* 0x0000002004047890 */ /* 0x001fc8000ff1e0ff */
[----:B------:R-:W-:Y:S02]  /*3030*/  UIADD3.X UR5, UPT, UPT, URZ, UR5, URZ, UP0, !UPT ;  /* 0x00000005ff057290 */ /* 0x000fe400087fe4ff */
[----:B------:R-:W-:-:S04]  /*3040*/  IMAD.U32 R16, RZ, RZ, UR4 ;  /* 0x00000004ff107e24 */ /* 0x000fc8000f8e00ff */
[----:B------:R-:W-:-:S07]  /*3050*/  IMAD.U32 R17, RZ, RZ, UR5 ;  /* 0x00000005ff117e24 */ /* 0x000fce000f8e00ff */
.L_x_109:
[----:B------:R-:W-:Y:S01]  /*3060*/  MOV R28, R16 ;  /* 0x00000010001c7202 */ /* 0x000fe20000000f00 */
[----:B------:R-:W-:Y:S01]  /*3070*/  IMAD.MOV.U32 R29, RZ, RZ, R17 ;  /* 0x000000ffff1d7224 */ /* 0x000fe200078e0011 */
[----:B------:R-:W2:Y:S04]  /*3080*/  LDL.64 R18, [R24+-0x20] ;  /* 0xffffe00018127983 */ /* 0x000ea80000100a00 */
[----:B------:R-:W2:Y:S04]  /*3090*/  LDG.E R14, desc[UR6][R28.64+-0x20] ;  /* 0xffffe0061c0e7981 */ /* 0x000ea8000c1e1900 */
[----:B------:R-:W4:Y:S04]  /*30a0*/  LDG.E R32, desc[UR6][R28.64+-0x1c] ;  /* 0xffffe4061c207981 */ /* 0x000f28000c1e1900 */
[----:B------:R-:W5:Y:S04]  /*30b0*/  LDL.64 R16, [R24+-0x18] ;  /* 0xffffe80018107983 */ /* 0x000f680000100a00 */
[----:B------:R-:W5:Y:S04]  /*30c0*/  LDG.E R31, desc[UR6][R28.64+-0x18] ;  /* 0xffffe8061c1f7981 */ /* 0x000f68000c1e1900 */
[----:B------:R-:W3:Y:S04]  /*30d0*/  LDG.E R26, desc[UR6][R28.64+-0x14] ;  /* 0xffffec061c1a7981 */ /* 0x000ee8000c1e1900 */
[----:B------:R-:W3:Y:S01]  /*30e0*/  LDG.E R30, desc[UR6][R28.64+-0xc] ;  /* 0xfffff4061c1e7981 */ /* 0x000ee2000c1e1900 */
[----:B--2---:R-:W-:-:S03]  /*30f0*/  IMAD R18, R18, R14, R27 ;  /* 0x0000000e12127224 */ /* 0x004fc600078e021b */
[----:B------:R-:W2:Y:S04]  /*3100*/  LDG.E R27, desc[UR6][R28.64+-0x10] ;  /* 0xfffff0061c1b7981 */ /* 0x000ea8000c1e1900 */
[----:B------:R-:W2:Y:S01]  /*3110*/  LDL.64 R14, [R24+-0x10] ;  /* 0xfffff000180e7983 */ /* 0x000ea20000100a00 */
[----:B----4-:R-:W-:-:S03]  /*3120*/  IMAD R18, R19, R32, R18 ;  /* 0x0000002013127224 */ /* 0x010fc600078e0212 */
[----:B------:R-:W4:Y:S01]  /*3130*/  LDG.E R32, desc[UR6][R28.64] ;  /* 0x000000061c207981 */ /* 0x000f22000c1e1900 */
[----:B-----5:R-:W-:-:S03]  /*3140*/  IMAD R16, R16, R31, R18 ;  /* 0x0000001f10107224 */ /* 0x020fc600078e0212 */
[----:B------:R-:W5:Y:S04]  /*3150*/  LDG.E R31, desc[UR6][R28.64+-0x8] ;  /* 0xfffff8061c1f7981 */ /* 0x000f68000c1e1900 */
[----:B------:R-:W5:Y:S01]  /*3160*/  LDL.64 R18, [R24+-0x8] ;  /* 0xfffff80018127983 */ /* 0x000f620000100a00 */
[----:B---3--:R-:W-:-:S03]  /*3170*/  IMAD R16, R17, R26, R16 ;  /* 0x0000001a11107224 */ /* 0x008fc600078e0210 */
[----:B------:R-:W3:Y:S01]  /*3180*/  LDG.E R26, desc[UR6][R28.64+-0x4] ;  /* 0xfffffc061c1a7981 */ /* 0x000ee2000c1e1900 */
[----:B--2---:R-:W-:-:S03]  /*3190*/  IMAD R14, R14, R27, R16 ;  /* 0x0000001b0e0e7224 */ /* 0x004fc600078e0210 */
[----:B------:R-:W4:Y:S01]  /*31a0*/  LDL.64 R16, [R24] ;  /* 0x0000000018107983 */ /* 0x000f220000100a00 */
[----:B------:R-:W-:-:S03]  /*31b0*/  IMAD R14, R15, R30, R14 ;  /* 0x0000001e0f0e7224 */ /* 0x000fc600078e020e */
[----:B------:R-:W2:Y:S04]  /*31c0*/  LDG.E R30, desc[UR6][R28.64+0x4] ;  /* 0x000004061c1e7981 */ /* 0x000ea8000c1e1900 */
[----:B------:R-:W2:Y:S01]  /*31d0*/  LDG.E R27, desc[UR6][R28.64+0x8] ;  /* 0x000008061c1b7981 */ /* 0x000ea2000c1e1900 */
[----:B-----5:R-:W-:-:S03]  /*31e0*/  IMAD R18, R18, R31, R14 ;  /* 0x0000001f12127224 */ /* 0x020fc600078e020e */
[----:B------:R-:W5:Y:S01]  /*31f0*/  LDL.64 R14, [R24+0x8] ;  /* 0x00000800180e7983 */ /* 0x000f620000100a00 */
[----:B---3--:R-:W-:-:S03]  /*3200*/  IMAD R19, R19, R26, R18 ;  /* 0x0000001a13137224 */ /* 0x008fc600078e0212 */
[----:B------:R-:W3:Y:S04]  /*3210*/  LDG.E R26, desc[UR6][R28.64+0xc] ;  /* 0x00000c061c1a7981 */ /* 0x000ee8000c1e1900 */
[----:B------:R-:W3:Y:S01]  /*3220*/  LDG.E R31, desc[UR6][R28.64+0x10] ;  /* 0x000010061c1f7981 */ /* 0x000ee2000c1e1900 */
[----:B----4-:R-:W-:-:S04]  /*3230*/  IMAD R16, R16, R32, R19 ;  /* 0x0000002010107224 */ /* 0x010fc800078e0213 */
[----:B--2---:R-:W-:Y:S02]  /*3240*/  IMAD R18, R17, R30, R16 ;  /* 0x0000001e11127224 */ /* 0x004fe400078e0210 */
[----:B------:R-:W2:Y:S04]  /*3250*/  LDL.64 R16, [R24+0x10] ;  /* 0x0000100018107983 */ /* 0x000ea80000100a00 */
[----:B------:R-:W4:Y:S01]  /*3260*/  LDG.E R30, desc[UR6][R28.64+0x14] ;  /* 0x000014061c1e7981 */ /* 0x000f22000c1e1900 */
[----:B-----5:R-:W-:-:S03]  /*3270*/  IMAD R32, R14, R27, R18 ;  /* 0x0000001b0e207224 */ /* 0x020fc600078e0212 */
[----:B------:R-:W5:Y:S04]  /*3280*/  LDG.E R27, desc[UR6][R28.64+0x18] ;  /* 0x000018061c1b7981 */ /* 0x000f68000c1e1900 */
[----:B------:R0:W5:Y:S04]  /*3290*/  LDL.64 R18, [R24+0x18] ;  /* 0x0000180018127983 */ /* 0x0001680000100a00 */
[----:B------:R-:W5:Y:S01]  /*32a0*/  LDG.E R14, desc[UR6][R28.64+0x1c] ;  /* 0x00001c061c0e7981 */ /* 0x000f62000c1e1900 */
[----:B------:R-:W-:Y:S02]  /*32b0*/  VIADD R25, R25, 0x10 ;  /* 0x0000001019197836 */ /* 0x000fe40000000000 */
[----:B---3--:R-:W-:-:S03]  /*32c0*/  IMAD R15, R15, R26, R32 ;  /* 0x0000001a0f0f7224 */ /* 0x008fc600078e0220 */
[----:B------:R-:W-:Y:S01]  /*32d0*/  ISETP.NE.AND P0, PT, R25, RZ, PT ;  /* 0x000000ff1900720c */ /* 0x000fe20003f05270 */
[----:B0-----:R-:W-:Y:S02]  /*32e0*/  VIADD R24, R24, 0x40 ;  /* 0x0000004018187836 */ /* 0x001fe40000000000 */
[----:B--2---:R-:W-:-:S04]  /*32f0*/  IMAD R15, R16, R31, R15 ;  /* 0x0000001f100f7224 */ /* 0x004fc800078e020f */
[----:B----4-:R-:W-:Y:S01]  /*3300*/  IMAD R15, R17, R30, R15 ;  /* 0x0000001e110f7224 */ /* 0x010fe200078e020f */
[----:B------:R-:W-:-:S03]  /*3310*/  IADD3 R16, P2, PT, R28, 0x40, RZ ;  /* 0x000000401c107810 */ /* 0x000fc60007f5e0ff */
[----:B-----5:R-:W-:Y:S01]  /*3320*/  IMAD R27, R18, R27, R15 ;  /* 0x0000001b121b7224 */ /* 0x020fe200078e020f */
[----:B------:R-:W-:-:S03]  /*3330*/  IADD3.X R17, PT, PT, RZ, R29, RZ, P2, !PT ;  /* 0x0000001dff117210 */ /* 0x000fc600017fe4ff */
[----:B------:R-:W-:Y:S01]  /*3340*/  IMAD R27, R19, R14, R27 ;  /* 0x0000000e131b7224 */ /* 0x000fe200078e021b */
[----:B------:R-:W-:Y:S06]  /*3350*/  @P0 BRA `(.L_x_109) ;  /* 0xfffffffc00400947 */ /* 0x000fec000383ffff */
[----:B------:R-:W-:-:S07]  /*3360*/  IMAD.MOV.U32 R26, RZ, RZ, R8 ;  /* 0x000000ffff1a7224 */ /* 0x000fce00078e0008 */
.L_x_108:
[----:B------:R-:W-:-:S13]  /*3370*/  ISETP.NE.AND P0, PT, R7, RZ, PT ;  /* 0x000000ff0700720c */ /* 0x000fda0003f05270 */
[----:B------:R-:W-:Y:S05]  /*3380*/  @!P0 BRA `(.L_x_110) ;  /* 0x0000000000f88947 */ /* 0x000fea0003800000 */
[----:B------:R-:W-:Y:S02]  /*3390*/  IADD3 R14, PT, PT, R7, -0x1, RZ ;  /* 0xffffffff070e7810 */ /* 0x000fe40007ffe0ff */
[----:B------:R-:W-:Y:S02]  /*33a0*/  ISETP.NE.AND P2, PT, R9, RZ, PT ;  /* 0x000000ff0900720c */ /* 0x000fe40003f45270 */
[----:B------:R-:W-:-:S13]  /*33b0*/  ISETP.GE.U32.AND P0, PT, R14, 0x7, PT ;  /* 0x000000070e00780c */ /* 0x000fda0003f06070 */
[----:B------:R-:W-:Y:S05]  /*33c0*/  @!P0 BRA `(.L_x_111) ;  /* 0x0000000000608947 */ /* 0x000fea0003800000 */
[----:B------:R-:W0:Y:S01]  /*33d0*/  LDC.64 R24, c[0x0][0x3b0] ;  /* 0x0000ec00ff187b82 */ /* 0x000e220000000a00 */
[----:B------:R-:W-:-:S05]  /*33e0*/  IMAD R28, R26, 0x4, R1 ;  /* 0x000000041a1c7824 */ /* 0x000fca00078e0201 */
[----:B------:R-:W2:Y:S04]  /*33f0*/  LDL.64 R16, [R28+0x28] ;  /* 0x000028001c107983 */ /* 0x000ea80000100a00 */
[----:B------:R-:W4:Y:S01]  /*3400*/  LDL.64 R14, [R28+0x30] ;  /* 0x000030001c0e7983 */ /* 0x000f220000100a00 */
[----:B0-----:R-:W-:-:S05]  /*3410*/  IMAD.WIDE.U32 R24, R26, 0x4, R24 ;  /* 0x000000041a187825 */ /* 0x001fca00078e0018 */
[----:B------:R-:W2:Y:S04]  /*3420*/  LDG.E R18, desc[UR6][R24.64] ;  /* 0x0000000618127981 */ /* 0x000ea8000c1e1900 */
[----:B------:R-:W5:Y:S04]  /*3430*/  LDG.E R19, desc[UR6][R24.64+0x4] ;  /* 0x0000040618137981 */ /* 0x000f68000c1e1900 */
[----:B------:R-:W4:Y:S04]  /*3440*/  LDG.E R29, desc[UR6][R24.64+0x8] ;  /* 0x00000806181d7981 */ /* 0x000f28000c1e1900 */
[----:B------:R-:W3:Y:S04]  /*3450*/  LDG.E R30, desc[UR6][R24.64+0xc] ;  /* 0x00000c06181e7981 */ /* 0x000ee8000c1e1900 */
[----:B------:R-:W3:Y:S04]  /*3460*/  LDG.E R31, desc[UR6][R24.64+0x10] ;  /* 0x00001006181f7981 */ /* 0x000ee8000c1e1900 */
[----:B------:R-:W3:Y:S04]  /*3470*/  LDG.E R32, desc[UR6][R24.64+0x14] ;  /* 0x0000140618207981 */ /* 0x000ee8000c1e1900 */
[----:B------:R-:W3:Y:S01]  /*3480*/  LDG.E R34, desc[UR6][R24.64+0x1c] ;  /* 0x00001c0618227981 */ /* 0x000ee2000c1e1900 */
[----:B--2---:R-:W-:-:S03]  /*3490*/  IMAD R16, R16, R18, R27 ;  /* 0x0000001210107224 */ /* 0x004fc600078e021b */
[----:B------:R-:W2:Y:S01]  /*34a0*/  LDG.E R27, desc[UR6][R24.64+0x18] ;  /* 0x00001806181b7981 */ /* 0x000ea2000c1e1900 */
[----:B-----5:R-:W-:-:S03]  /*34b0*/  IMAD R33, R19, R17, R16 ;  /* 0x0000001113217224 */ /* 0x020fc600078e0210 */
[----:B------:R-:W5:Y:S04]  /*34c0*/  LDL.64 R16, [R28+0x38] ;  /* 0x000038001c107983 */ /* 0x000f680000100a00 */
[----:B------:R-:W2:Y:S01]  /*34d0*/  LDL.64 R18, [R28+0x40] ;  /* 0x000040001c127983 */ /* 0x000ea20000100a00 */
[----:B----4-:R-:W-:-:S04]  /*34e0*/  IMAD R14, R14, R29, R33 ;  /* 0x0000001d0e0e7224 */ /* 0x010fc800078e0221 */
[----:B---3--:R-:W-:Y:S02]  /*34f0*/  IMAD R14, R30, R15, R14 ;  /* 0x0000000f1e0e7224 */ /* 0x008fe400078e020e */
[----:B------:R-:W-:Y:S02]  /*3500*/  VIADD R26, R26, 0x8 ;  /* 0x000000081a1a7836 */ /* 0x000fe40000000000 */
[----:B-----5:R-:W-:-:S04]  /*3510*/  IMAD R14, R16, R31, R14 ;  /* 0x0000001f100e7224 */ /* 0x020fc800078e020e */
[----:B------:R-:W-:-:S04]  /*3520*/  IMAD R14, R32, R17, R14 ;  /* 0x00000011200e7224 */ /* 0x000fc800078e020e */
[----:B--2---:R-:W-:-:S04]  /*3530*/  IMAD R27, R18, R27, R14 ;  /* 0x0000001b121b7224 */ /* 0x004fc800078e020e */
[----:B------:R-:W-:-:S07]  /*3540*/  IMAD R27, R34, R19, R27 ;  /* 0x00000013221b7224 */ /* 0x000fce00078e021b */
.L_x_111:
        /* <DEDUP_REMOVED lines=13> */
[----:B------:R-:W3:Y:S01]  /*3620*/  LDG.E R30, desc[UR6][R18.64+0xc] ;  /* 0x00000c06121e7981 */ /* 0x000ee2000c1e1900 */
[----:B------:R-:W-:-:S02]  /*3630*/  VIADD R26, R26, 0x4 ;  /* 0x000000041a1a7836 */ /* 0x000fc40000000000 */
[----:B--2---:R-:W-:-:S04]  /*3640*/  IMAD R14, R14, R25, R27 ;  /* 0x000000190e0e7224 */ /* 0x004fc800078e021b */
[----:B-----5:R-:W-:-:S04]  /*3650*/  IMAD R15, R28, R15, R14 ;  /* 0x0000000f1c0f7224 */ /* 0x020fc800078e020e */
[----:B----4-:R-:W-:-:S04]  /*3660*/  IMAD R16, R16, R29, R15 ;  /* 0x0000001d10107224 */ /* 0x010fc800078e020f */
[----:B---3--:R-:W-:-:S07]  /*3670*/  IMAD R27, R30, R17, R16 ;  /* 0x000000111e1b7224 */ /* 0x008fce00078e0210 */
.L_x_112:
[----:B------:R-:W-:Y:S05]  /*3680*/  @!P2 BRA `(.L_x_110) ;  /* 0x000000000038a947 */ /* 0x000fea0003800000 */
[----:B------:R-:W0:Y:S01]  /*3690*/  LDC.64 R14, c[0x0][0x3b0] ;  /* 0x0000ec00ff0e7b82 */ /* 0x000e220000000a00 */
[C---:B------:R-:W-:Y:S01]  /*36a0*/  LEA R24, R26.reuse, R1, 0x2 ;  /* 0x000000011a187211 */ /* 0x040fe200078e10ff */
[----:B0-----:R-:W-:-:S04]  /*36b0*/  IMAD.WIDE.U32 R16, R26, 0x4, R14 ;  /* 0x000000041a107825 */ /* 0x001fc800078e000e */
[----:B------:R-:W2:Y:S04]  /*36c0*/  LDL.64 R14, [R24+0x28] ;  /* 0x00002800180e7983 */ /* 0x000ea80000100a00 */
[----:B------:R-:W2:Y:S01]  /*36d0*/  LDG.E R18, desc[UR6][R16.64] ;  /* 0x0000000610127981 */ /* 0x000ea2000c1e1900 */
[----:B------:R-:W-:Y:S01]  /*36e0*/  ISETP.NE.AND P0, PT, R10, 0x1, PT ;  /* 0x000000010a00780c */ /* 0x000fe20003f05270 */
[----:B--2---:R-:W-:-:S12]  /*36f0*/  IMAD R27, R14, R18, R27 ;  /* 0x000000120e1b7224 */ /* 0x004fd800078e021b */
[----:B------:R-:W-:Y:S05]  /*3700*/  @!P0 BRA `(.L_x_110) ;  /* 0x0000000000188947 */ /* 0x000fea0003800000 */
[----:B------:R-:W-:Y:S01]  /*3710*/  ISETP.NE.AND P0, PT, R10, 0x2, PT ;  /* 0x000000020a00780c */ /* 0x000fe20003f05270 */
[----:B------:R-:W2:-:S12]  /*3720*/  LDG.E R14, desc[UR6][R16.64+0x4] ;  /* 0x00000406100e7981 */ /* 0x000e98000c1e1900 */
[----:B------:R-:W4:Y:S04]  /*3730*/  @P0 LDG.E R19, desc[UR6][R16.64+0x8] ;  /* 0x0000080610130981 */ /* 0x000f28000c1e1900 */
[----:B------:R-:W4:Y:S01]  /*3740*/  @P0 LDL R18, [R24+0x30] ;  /* 0x0000300018120983 */ /* 0x000f220000100800 */
[----:B--2---:R-:W-:-:S04]  /*3750*/  IMAD R27, R14, R15, R27 ;  /* 0x0000000f0e1b7224 */ /* 0x004fc800078e021b */
[----:B----4-:R-:W-:-:S07]  /*3760*/  @P0 IMAD R27, R18, R19, R27 ;  /* 0x00000013121b0224 */ /* 0x010fce00078e021b */
.L_x_110:
[--C-:B------:R-:W-:Y:S01]  /*3770*/  SHF.R.S32.HI R15, RZ, 0x1f, R27.reuse ;  /* 0x0000001fff0f7819 */ /* 0x100fe2000001141b */
[----:B------:R-:W-:-:S07]  /*3780*/  IMAD.MOV.U32 R14, RZ, RZ, R27 ;  /* 0x000000ffff0e7224 */ /* 0x000fce00078e001b */
.L_x_107:
[----:B------:R-:W0:Y:S02]  /*3790*/  LDCU.64 UR4, c[0x0][0x3a0] ;  /* 0x00007400ff0477ac */ /* 0x000e240008000a00 */
[----:B0-----:R-:W-:-:S04]  /*37a0*/  LEA R16, P0, R14, UR4, 0x2 ;  /* 0x000000040e107c11 */ /* 0x001fc8000f8010ff */
[----:B------:R-:W-:Y:S02]  /*37b0*/  LEA.HI.X R17, R14, UR5, R15, 0x2, P0 ;  /* 0x000000050e117c11 */ /* 0x000fe400080f140f */
[----:B------:R-:W0:Y:S03]  /*37c0*/  LDC R14, c[0x0][0x3c4] ;  /* 0x0000f100ff0e7b82 */ /* 0x000e260000000800 */
        /* <DEDUP_REMOVED lines=8> */
[----:B------:R-:W-:-:S05]  /*3850*/  IMAD.MOV.U32 R15, RZ, RZ, -0x1 ;  /* 0xffffffffff0f7424 */ /* 0x000fca00078e00ff */
[----:B------:R-:W-:-:S04]  /*3860*/  VIADDMNMX.U32 R14, R14, R15, 0x2, PT ;  /* 0x000000020e0e7446 */ /* 0x000fc8000380000f */
[----:B------:R-:W-:-:S04]  /*3870*/  SHF.L.U32 R16, R14, 0x2, RZ ;  /* 0x000000020e107819 */ /* 0x000fc800000006ff */
[----:B------:R-:W0:Y:S02]  /*3880*/  LDC R14, c[0x2][R16] ;  /* 0x00800000100e7b82 */ /* 0x000e240000000800 */
[----:B0-----:R-:W-:-:S04]  /*3890*/  SHF.R.S32.HI R15, RZ, 0x1f, R14 ;  /* 0x0000001fff0f7819 */ /* 0x001fc8000001140e */
.L_x_275:
[----:B------:R-:W-:Y:S05]  /*38a0*/  BRX R14 -0x38b0                                                     (*"BRANCH_TARGETS .L_x_276,.L_x_277,.L_x_118"*) ;  /* 0xffffffc40ed47949 */ /* 0x000fea000383ffff */
.L_x_277:
[----:B-----5:R-:W-:Y:S01]  /*38b0*/  FMUL R2, R2, R27 ;  /* 0x0000001b02027220 */ /* 0x020fe20000400000 */
[----:B------:R-:W-:Y:S06]  /*38c0*/  BRA `(.L_x_117) ;  /* 0x0000001800987947 */ /* 0x000fec0003800000 */
.L_x_276:
[----:B-----5:R-:W-:Y:S01]  /*38d0*/  FADD R2, R2, R27 ;  /* 0x0000001b02027221 */ /* 0x020fe20000000000 */
[----:B------:R-:W-:Y:S06]  /*38e0*/  BRA `(.L_x_117) ;  /* 0x0000001800907947 */ /* 0x000fec0003800000 */
.L_x_116:
[----:B------:R-:W-:-:S13]  /*38f0*/  ISETP.NE.AND P0, PT, R14, 0x3, PT ;  /* 0x000000030e00780c */ /* 0x000fda0003f05270 */
[----:B------:R-:W-:Y:S05]  /*3900*/  @!P0 BRA `(.L_x_117) ;  /* 0x0000001800888947 */ /* 0x000fea0003800000 */
[----:B------:R-:W-:-:S13]  /*3910*/  ISETP.NE.AND P0, PT, R14, 0x4, PT ;  /* 0x000000040e00780c */ /* 0x000fda0003f05270 */
[----:B------:R-:W-:Y:S05]  /*3920*/  @P0 BRA `(.L_x_118) ;  /* 0x0000001000c40947 */ /* 0x000fea0003800000 */
[----:B------:R-:W-:Y:S01]  /*3930*/  FADD R2, -R2, -RZ ;  /* 0x800000ff02027221 */ /* 0x000fe20000000100 */
[----:B------:R-:W-:Y:S06]  /*3940*/  BRA `(.L_x_117) ;  /* 0x0000001800787947 */ /* 0x000fec0003800000 */
.L_x_115:
[----:B------:R-:W-:-:S13]  /*3950*/  ISETP.GT.AND P0, PT, R14, 0x6, PT ;  /* 0x000000060e00780c */ /* 0x000fda0003f04270 */
[----:B------:R-:W-:Y:S05]  /*3960*/  @P0 BRA `(.L_x_119) ;  /* 0x0000000000280947 */ /* 0x000fea0003800000 */
[----:B------:R-:W-:-:S05]  /*3970*/  VIADD R14, R14, 0xfffffffb ;  /* 0xfffffffb0e0e7836 */ /* 0x000fca0000000000 */
[----:B------:R-:W-:-:S05]  /*3980*/  VIMNMX.U32 R14, PT, PT, R14, 0x2, PT ;  /* 0x000000020e0e7848 */ /* 0x000fca0003fe0000 */
[----:B------:R-:W-:-:S04]  /*3990*/  IMAD.SHL.U32 R16, R14, 0x4, RZ ;  /* 0x000000040e107824 */ /* 0x000fc800078e00ff */
[----:B------:R-:W0:Y:S02]  /*39a0*/  LDC R14, c[0x2][R16+0xc] ;  /* 0x00800300100e7b82 */ /* 0x000e240000000800 */
[----:B0-----:R-:W-:-:S04]  /*39b0*/  SHF.R.S32.HI R15, RZ, 0x1f, R14 ;  /* 0x0000001fff0f7819 */ /* 0x001fc8000001140e */
.L_x_279:
[----:B------:R-:W-:Y:S05]  /*39c0*/  BRX R14 -0x39d0                                                     (*"BRANCH_TARGETS .L_x_280,.L_x_281,.L_x_118"*) ;  /* 0xffffffc40e8c7949 */ /* 0x000fea000383ffff */
.L_x_281:
[----:B-----5:R-:W-:Y:S01]  /*39d0*/  FSET.BF.EQ.AND R2, R2, R27, PT ;  /* 0x0000001b0202720a */ /* 0x020fe20003802000 */
[----:B------:R-:W-:Y:S06]  /*39e0*/  BRA `(.L_x_117) ;  /* 0x0000001800507947 */ /* 0x000fec0003800000 */
.L_x_280:
[----:B-----5:R-:W-:Y:S01]  /*39f0*/  FSET.BF.LT.AND R2, R2, R27, PT ;  /* 0x0000001b0202720a */ /* 0x020fe20003801000 */
[----:B------:R-:W-:Y:S06]  /*3a00*/  BRA `(.L_x_117) ;  /* 0x0000001800487947 */ /* 0x000fec0003800000 */
.L_x_119:
[----:B------:R-:W-:-:S04]  /*3a10*/  MOV R15, 0xfffffff9 ;  /* 0xfffffff9000f7802 */ /* 0x000fc80000000f00 */
[----:B------:R-:W-:-:S05]  /*3a20*/  VIADDMNMX.U32 R14, R14, R15, 0x3, PT ;  /* 0x000000030e0e7446 */ /* 0x000fca000380000f */
[----:B------:R-:W-:-:S04]  /*3a30*/  IMAD.SHL.U32 R16, R14, 0x4, RZ ;  /* 0x000000040e107824 */ /* 0x000fc800078e00ff */
[----:B------:R-:W0:Y:S02]  /*3a40*/  LDC R14, c[0x2][R16+0x18] ;  /* 0x00800600100e7b82 */ /* 0x000e240000000800 */
[----:B0-----:R-:W-:-:S04]  /*3a50*/  SHF.R.S32.HI R15, RZ, 0x1f, R14 ;  /* 0x0000001fff0f7819 */ /* 0x001fc8000001140e */
.L_x_283:
[----:B------:R-:W-:Y:S05]  /*3a60*/  BRX R14 -0x3a70                                                     (*"BRANCH_TARGETS .L_x_284,.L_x_285,.L_x_286,.L_x_118"*) ;  /* 0xffffffc40e647949 */ /* 0x000fea000383ffff */
.L_x_286:
[----:B------:R-:W-:-:S04]  /*3a70*/  FSETP.GT.AND P0, PT, R2, RZ, PT ;  /* 0x000000ff0200720b */ /* 0x000fc80003f04000 */
[----:B-----5:R-:W-:Y:S01]  /*3a80*/  FSEL R2, R27, RZ, P0 ;  /* 0x000000ff1b027208 */ /* 0x020fe20000000000 */
[----:B------:R-:W-:Y:S08]  /*3a90*/  BRA `(.L_x_117) ;  /* 0x0000001800247947 */ /* 0x000ff00003800000 */
.L_x_284:
[----:B------:R-:W-:-:S13]  /*3aa0*/  FSETP.GE.AND P0, PT, R2, RZ, PT ;  /* 0x000000ff0200720b */ /* 0x000fda0003f06000 */
[----:B------:R-:W-:Y:S05]  /*3ab0*/  @!P0 BRA `(.L_x_120) ;  /* 0x0000000000748947 */ /* 0x000fea0003800000 */
[----:B------:R-:W-:Y:S02]  /*3ac0*/  HFMA2 R14, -RZ, RZ, 3.7421875, 0 ;  /* 0x437c0000ff0e7431 */ /* 0x000fe400000001ff */
[----:B------:R-:W-:Y:S01]  /*3ad0*/  IMAD.MOV.U32 R13, RZ, RZ, 0x3bbb989d ;  /* 0x3bbb989dff0d7424 */ /* 0x000fe200078e00ff */
[----:B------:R-:W-:Y:S03]  /*3ae0*/  BSSY.RECONVERGENT B2, `(.L_x_121) ;  /* 0x0000018000027945 */ /* 0x000fe60003800200 */
[----:B------:R-:W-:-:S04]  /*3af0*/  FFMA.SAT R13, R2, -R13, 0.5 ;  /* 0x3f000000020d7423 */ /* 0x000fc8000000280d */
[----:B------:R-:W-:-:S04]  /*3b00*/  FFMA.RM R13, R13, R14, 12582913 ;  /* 0x4b4000010d0d7423 */ /* 0x000fc8000000400e */
[C---:B------:R-:W-:Y:S01]  /*3b10*/  FADD R15, R13.reuse, -12583039 ;  /* 0xcb40007f0d0f7421 */ /* 0x040fe20000000000 */
[----:B------:R-:W-:-:S03]  /*3b20*/  IMAD.SHL.U32 R13, R13, 0x800000, RZ ;  /* 0x008000000d0d7824 */ /* 0x000fc600078e00ff */
[----:B------:R-:W-:-:S04]  /*3b30*/  FFMA R15, R2, -1.4426950216293334961, -R15 ;  /* 0xbfb8aa3b020f7823 */ /* 0x000fc8000000080f */
[----:B------:R-:W-:-:S06]  /*3b40*/  FFMA R2, R2, -1.925963033500011079e-08, R15 ;  /* 0xb2a5706002027823 */ /* 0x000fcc000000000f */
        /* <DEDUP_REMOVED lines=16> */
[----:B---3-5:R-:W-:Y:S05]  /*3c50*/  CALL.REL.NOINC `($__internal_3_$__cuda_sm20_dblrcp_rn_slowpath_v3) ;  /* 0x00000034003c7944 */ /* 0x028fea0003c00000 */
.L_x_122:
[----:B------:R-:W-:Y:S05]  /*3c60*/  BSYNC.RECONVERGENT B2 ;  /* 0x0000000000027941 */ /* 0x000fea0003800200 */
.L_x_121:
[----:B------:R0:W1:Y:S01]  /*3c70*/  F2F.F32.F64 R2, R16 ;  /* 0x0000001000027310 */ /* 0x0000620000301000 */
[----:B------:R-:W-:Y:S05]  /*3c80*/  BRA `(.L_x_117) ;  /* 0x0000001400a87947 */ /* 0x000fea0003800000 */
.L_x_120:
[----:B------:R-:W-:Y:S01]  /*3c90*/  IMAD.MOV.U32 R13, RZ, RZ, 0x3bbb989d ;  /* 0x3bbb989dff0d7424 */ /* 0x000fe200078e00ff */
[----:B------:R-:W-:Y:S01]  /*3ca0*/  BSSY.RECONVERGENT B2, `(.L_x_123) ;  /* 0x0000020000027945 */ /* 0x000fe20003800200 */
[----:B------:R-:W-:Y:S02]  /*3cb0*/  IMAD.MOV.U32 R14, RZ, RZ, 0x437c0000 ;  /* 0x437c0000ff0e7424 */ /* 0x000fe400078e00ff */
[----:B------:R-:W-:Y:S01]  /*3cc0*/  FFMA.SAT R13, R2, R13, 0.5 ;  /* 0x3f000000020d7423 */ /* 0x000fe2000000200d */
[----:B------:R-:W-:-:S03]  /*3cd0*/  IMAD.MOV.U32 R24, RZ, RZ, 0x1 ;  /* 0x00000001ff187424 */ /* 0x000fc600078e00ff */
[----:B------:R-:W-:-:S04]  /*3ce0*/  FFMA.RM R13, R13, R14, 12582913 ;  /* 0x4b4000010d0d7423 */ /* 0x000fc8000000400e */
[C---:B------:R-:W-:Y:S01]  /*3cf0*/  FADD R15, R13.reuse, -12583039 ;  /* 0xcb40007f0d0f7421 */ /* 0x040fe20000000000 */
[----:B------:R-:W-:-:S03]  /*3d00*/  SHF.L.U32 R13, R13, 0x17, RZ ;  /* 0x000000170d0d7819 */ /* 0x000fc600000006ff */
[----:B------:R-:W-:-:S04]  /*3d10*/  FFMA R15, R2, 1.4426950216293334961, -R15 ;  /* 0x3fb8aa3b020f7823 */ /* 0x000fc8000000080f */
[----:B------:R-:W-:-:S06]  /*3d20*/  FFMA R2, R2, 1.925963033500011079e-08, R15 ;  /* 0x32a5706002027823 */ /* 0x000fcc000000000f */
        /* <DEDUP_REMOVED lines=9> */
[----:B-----5:R-:W-:-:S08]  /*3dc0*/  DFMA R26, -R16, R18, 1 ;  /* 0x3ff00000101a742b */ /* 0x020fd00000000112 */
        /* <DEDUP_REMOVED lines=8> */
[----:B------:R-:W-:Y:S01]  /*3e50*/  MOV R19, R15 ;  /* 0x0000000f00137202 */ /* 0x000fe20000000f00 */
[----:B------:R-:W-:Y:S01]  /*3e60*/  IMAD.MOV.U32 R14, RZ, RZ, R16 ;  /* 0x000000ffff0e7224 */ /* 0x000fe200078e0010 */
[----:B------:R-:W-:Y:S01]  /*3e70*/  MOV R2, 0x3ea0 ;  /* 0x00003ea000027802 */ /* 0x000fe20000000f00 */
[----:B------:R-:W-:-:S07]  /*3e80*/  IMAD.MOV.U32 R15, RZ, RZ, R17 ;  /* 0x000000ffff0f7224 */ /* 0x000fce00078e0011 */
[----:B---3--:R-:W-:Y:S05]  /*3e90*/  CALL.REL.NOINC `($__internal_4_$__cuda_sm20_div_rn_f64_full) ;  /* 0x0000003400507944 */ /* 0x008fea0003c00000 */
.L_x_124:
[----:B------:R-:W-:Y:S05]  /*3ea0*/  BSYNC.RECONVERGENT B2 ;  /* 0x0000000000027941 */ /* 0x000fea0003800200 */
.L_x_123:
[----:B------:R0:W1:Y:S01]  /*3eb0*/  F2F.F32.F64 R2, R18 ;  /* 0x0000001200027310 */ /* 0x0000620000301000 */
[----:B------:R-:W-:Y:S05]  /*3ec0*/  BRA `(.L_x_117) ;  /* 0x0000001400187947 */ /* 0x000fea0003800000 */
.L_x_285:
[----:B------:R-:W0:Y:S01]  /*3ed0*/  F2F.F64.F32 R14, R2 ;  /* 0x00000002000e7310 */ /* 0x000e220000201800 */
[----:B------:R-:W-:Y:S01]  /*3ee0*/  MOV R13, RZ ;  /* 0x000000ff000d7202 */ /* 0x000fe20000000f00 */
[----:B0-----:R-:W-:Y:S01]  /*3ef0*/  DSETP.MAX.AND P0, P2, RZ, R14, PT ;  /* 0x0000000eff00722a */ /* 0x001fe20003a0f000 */
[----:B------:R-:W-:-:S05]  /*3f00*/  IMAD.MOV.U32 R16, RZ, RZ, R15 ;  /* 0x000000ffff107224 */ /* 0x000fca00078e000f */
[C---:B------:R-:W-:Y:S02]  /*3f10*/  FSEL R17, R13.reuse, R16, P0 ;  /* 0x000000100d117208 */ /* 0x040fe40000000000 */
[----:B------:R-:W-:-:S06]  /*3f20*/  SEL R14, R13, R14, P0 ;  /* 0x0000000e0d0e7207 */ /* 0x000fcc0000000000 */
[----:B------:R-:W-:-:S05]  /*3f30*/  @P2 LOP3.LUT R17, R16, 0x80000, RZ, 0xfc, !PT ;  /* 0x0008000010112812 */ /* 0x000fca00078efcff */
[----:B------:R-:W-:-:S04]  /*3f40*/  IMAD.MOV.U32 R15, RZ, RZ, R17 ;  /* 0x000000ffff0f7224 */ /* 0x000fc800078e0011 */
[----:B------:R0:W1:Y:S01]  /*3f50*/  F2F.F32.F64 R2, R14 ;  /* 0x0000000e00027310 */ /* 0x0000620000301000 */
[----:B------:R-:W-:Y:S05]  /*3f60*/  BRA `(.L_x_117) ;  /* 0x0000001000f07947 */ /* 0x000fea0003800000 */
.L_x_114:
        /* <DEDUP_REMOVED lines=9> */
.L_x_288:
[----:B------:R-:W-:Y:S05]  /*4000*/  BRX R14 -0x4010                                                     (*"BRANCH_TARGETS .L_x_289,.L_x_290,.L_x_118"*) ;  /* 0xffffffbc0efc7949 */ /* 0x000fea000383ffff */
.L_x_290:
[----:B------:R-:W0:Y:S01]  /*4010*/  F2F.F64.F32 R14, R2 ;  /* 0x00000002000e7310 */ /* 0x000e220000201800 */
[----:B------:R-:W-:Y:S01]  /*4020*/  UMOV UR4, 0xa0b5ed8d ;  /* 0xa0b5ed8d00047882 */ /* 0x000fe20000000000 */
[----:B------:R-:W-:Y:S01]  /*4030*/  UMOV UR5, 0x3eb0c6f7 ;  /* 0x3eb0c6f700057882 */ /* 0x000fe20000000000 */
[----:B------:R-:W-:Y:S01]  /*4040*/  IMAD.MOV.U32 R16, RZ, RZ, 0x1 ;  /* 0x00000001ff107424 */ /* 0x000fe200078e00ff */
[----:B------:R-:W-:Y:S01]  /*4050*/  BSSY.RECONVERGENT B2, `(.L_x_127) ;  /* 0x0000014000027945 */ /* 0x000fe20003800200 */
[----:B0-----:R-:W-:-:S06]  /*4060*/  DADD R14, R14, UR4 ;  /* 0x000000040e0e7e29 */ /* 0x001fcc0008000000 */
[----:B------:R-:W0:Y:S02]  /*4070*/  MUFU.RCP64H R17, R15 ;  /* 0x0000000f00117308 */ /* 0x000e240000001800 */
[----:B0-----:R-:W-:-:S08]  /*4080*/  DFMA R18, -R14, R16, 1 ;  /* 0x3ff000000e12742b */ /* 0x001fd00000000110 */
[----:B------:R-:W-:-:S08]  /*4090*/  DFMA R18, R18, R18, R18 ;  /* 0x000000121212722b */ /* 0x000fd00000000012 */
[----:B------:R-:W-:Y:S01]  /*40a0*/  DFMA R18, R16, R18, R16 ;  /* 0x000000121012722b */ /* 0x000fe20000000010 */
[----:B-----5:R-:W0:Y:S07]  /*40b0*/  F2F.F64.F32 R16, R27 ;  /* 0x0000001b00107310 */ /* 0x020e2e0000201800 */
[----:B------:R-:W-:-:S08]  /*40c0*/  DFMA R28, -R14, R18, 1 ;  /* 0x3ff000000e1c742b */ /* 0x000fd00000000112 */
[----:B------:R-:W-:Y:S01]  /*40d0*/  DFMA R28, R18, R28, R18 ;  /* 0x0000001c121c722b */ /* 0x000fe20000000012 */
[----:B0-----:R-:W-:-:S07]  /*40e0*/  FSETP.GEU.AND P2, PT, |R17|, 6.5827683646048100446e-37, PT ;  /* 0x036000001100780b */ /* 0x001fce0003f4e200 */
[----:B------:R-:W-:-:S08]  /*40f0*/  DMUL R24, R16, R28 ;  /* 0x0000001c10187228 */ /* 0x000fd00000000000 */
[----:B------:R-:W-:-:S08]  /*4100*/  DFMA R18, -R14, R24, R16 ;  /* 0x000000180e12722b */ /* 0x000fd00000000110 */
[----:B------:R-:W-:-:S10]  /*4110*/  DFMA R18, R28, R18, R24 ;  /* 0x000000121c12722b */ /* 0x000fd40000000018 */
[----:B------:R-:W-:-:S05]  /*4120*/  FFMA R2, RZ, R15, R19 ;  /* 0x0000000fff027223 */ /* 0x000fca0000000013 */
[----:B------:R-:W-:-:S13]  /*4130*/  FSETP.GT.AND P0, PT, |R2|, 1.469367938527859385e-39, PT ;  /* 0x001000000200780b */ /* 0x000fda0003f04200 */
[----:B------:R-:W-:Y:S05]  /*4140*/  @P0 BRA P2, `(.L_x_128) ;  /* 0x0000000000100947 */ /* 0x000fea0001000000 */
[----:B------:R-:W-:Y:S01]  /*4150*/  MOV R18, R16 ;  /* 0x0000001000127202 */ /* 0x000fe20000000f00 */
[----:B------:R-:W-:Y:S01]  /*4160*/  IMAD.MOV.U32 R19, RZ, RZ, R17 ;  /* 0x000000ffff137224 */ /* 0x000fe200078e0011 */
[----:B------:R-:W-:-:S07]  /*4170*/  MOV R2, 0x4190 ;  /* 0x0000419000027802 */ /* 0x000fce0000000f00 */
[----:B---3--:R-:W-:Y:S05]  /*4180*/  CALL.REL.NOINC `($__internal_4_$__cuda_sm20_div_rn_f64_full) ;  /* 0x0000003000947944 */ /* 0x008fea0003c00000 */
.L_x_128:
[----:B------:R-:W-:Y:S05]  /*4190*/  BSYNC.RECONVERGENT B2 ;  /* 0x0000000000027941 */ /* 0x000fea0003800200 */
.L_x_127:
[----:B------:R2:W4:Y:S01]  /*41a0*/  F2F.F32.F64 R2, R18 ;  /* 0x0000001200027310 */ /* 0x0005220000301000 */
[----:B------:R-:W-:Y:S05]  /*41b0*/  BRA `(.L_x_117) ;  /* 0x00000010005c7947 */ /* 0x000fea0003800000 */
.L_x_289:
[----:B------:R-:W0:Y:S01]  /*41c0*/  F2F.F64.F32 R14, R2 ;  /* 0x00000002000e7310 */ /* 0x000e220000201800 */
[----:B------:R-:W-:Y:S01]  /*41d0*/  UMOV UR4, 0xa0b5ed8d ;  /* 0xa0b5ed8d00047882 */ /* 0x000fe20000000000 */
[----:B------:R-:W-:Y:S02]  /*41e0*/  UMOV UR5, 0x3eb0c6f7 ;  /* 0x3eb0c6f700057882 */ /* 0x000fe40000000000 */
[----:B0-----:R-:W-:-:S10]  /*41f0*/  DADD R14, R14, UR4 ;  /* 0x000000040e0e7e29 */ /* 0x001fd40008000000 */
[----:B------:R-:W-:Y:S01]  /*4200*/  ISETP.GT.AND P0, PT, R15, 0xfffff, PT ;  /* 0x000fffff0f00780c */ /* 0x000fe20003f04270 */
[--C-:B------:R-:W-:Y:S01]  /*4210*/  IMAD.MOV.U32 R18, RZ, RZ, R14.reuse ;  /* 0x000000ffff127224 */ /* 0x100fe200078e000e */
[----:B------:R-:W-:Y:S01]  /*4220*/  MOV R19, R15 ;  /* 0x0000000f00137202 */ /* 0x000fe20000000f00 */
[----:B------:R-:W-:Y:S02]  /*4230*/  IMAD.MOV.U32 R16, RZ, RZ, R15 ;  /* 0x000000ffff107224 */ /* 0x000fe400078e000f */
[----:B------:R-:W-:-:S08]  /*4240*/  IMAD.MOV.U32 R30, RZ, RZ, R14 ;  /* 0x000000ffff1e7224 */ /* 0x000fd000078e000e */
[----:B------:R-:W-:-:S10]  /*4250*/  @!P0 DMUL R18, R18, 1.80143985094819840000e+16 ;  /* 0x4350000012128828 */ /* 0x000fd40000000000 */
[----:B------:R-:W-:Y:S02]  /*4260*/  @!P0 IMAD.MOV.U32 R16, RZ, RZ, R19 ;  /* 0x000000ffff108224 */ /* 0x000fe400078e0013 */
[----:B------:R-:W-:-:S03]  /*4270*/  @!P0 IMAD.MOV.U32 R30, RZ, RZ, R18 ;  /* 0x000000ffff1e8224 */ /* 0x000fc600078e0012 */
[----:B------:R-:W-:-:S04]  /*4280*/  IADD3 R13, PT, PT, R16, -0x1, RZ ;  /* 0xffffffff100d7810 */ /* 0x000fc80007ffe0ff */
[----:B------:R-:W-:Y:S01]  /*4290*/  ISETP.GT.U32.AND P2, PT, R13, 0x7feffffe, PT ;  /* 0x7feffffe0d00780c */ /* 0x000fe20003f44070 */
[----:B------:R-:W-:Y:S01]  /*42a0*/  IMAD.MOV.U32 R13, RZ, RZ, -0x3ff ;  /* 0xfffffc01ff0d7424 */ /* 0x000fe200078e00ff */
[----:B------:R-:W-:-:S11]  /*42b0*/  @!P0 MOV R13, 0xfffffbcb ;  /* 0xfffffbcb000d8802 */ /* 0x000fd60000000f00 */
[----:B------:R-:W-:Y:S05]  /*42c0*/  @P2 BRA `(.L_x_129) ;  /* 0x0000000400042947 */ /* 0x000fea0003800000 */
[----:B------:R-:W-:Y:S01]  /*42d0*/  LOP3.LUT R2, R16, 0xfffff, RZ, 0xc0, !PT ;  /* 0x000fffff10027812 */ /* 0x000fe200078ec0ff */
[----:B------:R-:W-:Y:S01]  /*42e0*/  IMAD.MOV.U32 R14, RZ, RZ, RZ ;  /* 0x000000ffff0e7224 */ /* 0x000fe200078e00ff */
[----:B------:R-:W-:Y:S01]  /*42f0*/  UMOV UR4, 0x3ae80f1e ;  /* 0x3ae80f1e00047882 */ /* 0x000fe20000000000 */
[----:B------:R-:W-:Y:S01]  /*4300*/  UMOV UR5, 0x3eb1380b ;  /* 0x3eb1380b00057882 */ /* 0x000fe20000000000 */
[----:B------:R-:W-:Y:S01]  /*4310*/  LOP3.LUT R31, R2, 0x3ff00000, RZ, 0xfc, !PT ;  /* 0x3ff00000021f7812 */ /* 0x000fe200078efcff */
[----:B------:R-:W-:Y:S01]  /*4320*/  UMOV UR8, 0x80000000 ;  /* 0x8000000000087882 */ /* 0x000fe20000000000 */
[----:B------:R-:W-:Y:S01]  /*4330*/  LEA.HI R13, R16, R13, RZ, 0xc ;  /* 0x0000000d100d7211 */ /* 0x000fe200078f60ff */
[----:B------:R-:W-:Y:S01]  /*4340*/  UMOV UR9, 0x43300000 ;  /* 0x4330000000097882 */ /* 0x000fe20000000000 */
[----:B------:R-:W-:-:S13]  /*4350*/  ISETP.GE.U32.AND P0, PT, R31, 0x3ff6a09f, PT ;  /* 0x3ff6a09f1f00780c */ /* 0x000fda0003f06070 */
[----:B------:R-:W-:Y:S02]  /*4360*/  @P0 VIADD R15, R31, 0xfff00000 ;  /* 0xfff000001f0f0836 */ /* 0x000fe40000000000 */
[----:B------:R-:W-:-:S03]  /*4370*/  @P0 VIADD R13, R13, 0x1 ;  /* 0x000000010d0d0836 */ /* 0x000fc60000000000 */
[----:B------:R-:W-:-:S06]  /*4380*/  @P0 MOV R31, R15 ;  /* 0x0000000f001f0202 */ /* 0x000fcc0000000f00 */
[C---:B------:R-:W-:Y:S02]  /*4390*/  DADD R18, R30.reuse, 1 ;  /* 0x3ff000001e127429 */ /* 0x040fe40000000000 */
[----:B------:R-:W-:-:S04]  /*43a0*/  DADD R30, R30, -1 ;  /* 0xbff000001e1e7429 */ /* 0x000fc80000000000 */
[----:B------:R-:W0:Y:S02]  /*43b0*/  MUFU.RCP64H R15, R19 ;  /* 0x00000013000f7308 */ /* 0x000e240000001800 */
[----:B0-----:R-:W-:Y:S01]  /*43c0*/  DFMA R28, -R18, R14, 1 ;  /* 0x3ff00000121c742b */ /* 0x001fe2000000010e */
[----:B------:R-:W-:Y:S01]  /*43d0*/  LOP3.LUT R18, R13, 0x80000000, RZ, 0x3c, !PT ;  /* 0x800000000d127812 */ /* 0x000fe200078e3cff */
[----:B------:R-:W-:-:S06]  /*43e0*/  IMAD.MOV.U32 R19, RZ, RZ, 0x43300000 ;  /* 0x43300000ff137424 */ /* 0x000fcc00078e00ff */
[----:B------:R-:W-:Y:S02]  /*43f0*/  DFMA R28, R28, R28, R28 ;  /* 0x0000001c1c1c722b */ /* 0x000fe4000000001c */
[----:B------:R-:W-:Y:S01]  /*4400*/  DADD R18, R18, -UR8 ;  /* 0x8000000812127e29 */ /* 0x000fe20008000000 */
[----:B------:R-:W-:Y:S01]  /*4410*/  UMOV UR8, 0xfefa39ef ;  /* 0xfefa39ef00087882 */ /* 0x000fe20000000000 */
[----:B------:R-:W-:-:S04]  /*4420*/  UMOV UR9, 0x3fe62e42 ;  /* 0x3fe62e4200097882 */ /* 0x000fc80000000000 */
[----:B------:R-:W-:Y:S01]  /*4430*/  DFMA R28, R14, R28, R14 ;  /* 0x0000001c0e1c722b */ /* 0x000fe2000000000e */
[----:B------:R-:W-:Y:S01]  /*4440*/  IMAD.MOV.U32 R14, RZ, RZ, -0x748574fc ;  /* 0x8b7a8b04ff0e7424 */ /* 0x000fe200078e00ff */
[----:B------:R-:W-:-:S06]  /*4450*/  MOV R15, 0x3ed0ee25 ;  /* 0x3ed0ee25000f7802 */ /* 0x000fcc0000000f00 */
[----:B-----5:R-:W-:-:S08]  /*4460*/  DMUL R26, R30, R28 ;  /* 0x0000001c1e1a7228 */ /* 0x020fd00000000000 */
[----:B------:R-:W-:-:S08]  /*4470*/  DFMA R26, R30, R28, R26 ;  /* 0x0000001c1e1a722b */ /* 0x000fd0000000001a */
[----:B------:R-:W-:Y:S02]  /*4480*/  DMUL R24, R26, R26 ;  /* 0x0000001a1a187228 */ /* 0x000fe40000000000 */
[----:B------:R-:W-:-:S06]  /*4490*/  DADD R16, R30, -R26 ;  /* 0x000000001e107229 */ /* 0x000fcc000000081a */
[----:B------:R-:W-:Y:S01]  /*44a0*/  DFMA R14, R24, UR4, R14 ;  /* 0x00000004180e7c2b */ /* 0x000fe2000800000e */
[----:B------:R-:W-:Y:S01]  /*44b0*/  UMOV UR4, 0x9f02676f ;  /* 0x9f02676f00047882 */ /* 0x000fe20000000000 */
[----:B------:R-:W-:Y:S01]  /*44c0*/  UMOV UR5, 0x3ef3b266 ;  /* 0x3ef3b26600057882 */ /* 0x000fe20000000000 */
[----:B------:R-:W-:-:S05]  /*44d0*/  DADD R16, R16, R16 ;  /* 0x0000000010107229 */ /* 0x000fca0000000010 */
[----:B------:R-:W-:Y:S01]  /*44e0*/  DFMA R14, R24, R14, UR4 ;  /* 0x00000004180e7e2b */ /* 0x000fe2000800000e */
[----:B------:R-:W-:Y:S01]  /*44f0*/  UMOV UR4, 0xa9ab0956 ;  /* 0xa9ab095600047882 */ /* 0x000fe20000000000 */
[----:B------:R-:W-:Y:S01]  /*4500*/  UMOV UR5, 0x3f1745cb ;  /* 0x3f1745cb00057882 */ /* 0x000fe20000000000 */
[----:B------:R-:W-:Y:S02]  /*4510*/  DFMA R30, R30, -R26, R16 ;  /* 0x8000001a1e1e722b */ /* 0x000fe40000000010 */
        /* <DEDUP_REMOVED lines=26> */
[----:B------:R0:W1:Y:S01]  /*46c0*/  F2F.F32.F64 R2, R14 ;  /* 0x0000000e00027310 */ /* 0x0000620000301000 */
[----:B------:R-:W-:Y:S05]  /*46d0*/  BRA `(.L_x_117) ;  /* 0x0000000c00147947 */ /* 0x000fea0003800000 */
.L_x_129:
[----:B------:R-:W-:Y:S01]  /*46e0*/  MOV R14, 0x0 ;  /* 0x00000000000e7802 */ /* 0x000fe20000000f00 */
[----:B------:R-:W-:Y:S01]  /*46f0*/  IMAD.MOV.U32 R15, RZ, RZ, 0x7ff00000 ;  /* 0x7ff00000ff0f7424 */ /* 0x000fe200078e00ff */
[----:B------:R-:W-:-:S05]  /*4700*/  LOP3.LUT P0, RZ, R19, 0x7fffffff, RZ, 0xc0, !PT ;  /* 0x7fffffff13ff7812 */ /* 0x000fca000780c0ff */
[----:B------:R-:W-:-:S10]  /*4710*/  DFMA R14, R18, R14, +INF ;  /* 0x7ff00000120e742b */ /* 0x000fd4000000000e */
[----:B------:R-:W-:Y:S02]  /*4720*/  FSEL R14, R14, RZ, P0 ;  /* 0x000000ff0e0e7208 */ /* 0x000fe40000000000 */
[----:B------:R-:W-:-:S04]  /*4730*/  FSEL R15, R15, -QNAN , P0 ;  /* 0xfff000000f0f7808 */ /* 0x000fc80000000000 */
[----:B------:R0:W1:Y:S01]  /*4740*/  F2F.F32.F64 R2, R14 ;  /* 0x0000000e00027310 */ /* 0x0000620000301000 */
[----:B------:R-:W-:Y:S05]  /*4750*/  BRA `(.L_x_117) ;  /* 0x0000000800f47947 */ /* 0x000fea0003800000 */
.L_x_126:
[----:B------:R-:W-:-:S05]  /*4760*/  IMAD.MOV.U32 R15, RZ, RZ, -0xc ;  /* 0xfffffff4ff0f7424 */ /* 0x000fca00078e00ff */
[----:B------:R-:W-:-:S04]  /*4770*/  VIADDMNMX.U32 R14, R14, R15, 0x2, PT ;  /* 0x000000020e0e7446 */ /* 0x000fc8000380000f */
[----:B------:R-:W-:-:S04]  /*4780*/  SHF.L.U32 R16, R14, 0x2, RZ ;  /* 0x000000020e107819 */ /* 0x000fc800000006ff */
[----:B------:R-:W0:Y:S02]  /*4790*/  LDC R14, c[0x2][R16+0x34] ;  /* 0x00800d00100e7b82 */ /* 0x000e240000000800 */
[----:B0-----:R-:W-:-:S04]  /*47a0*/  SHF.R.S32.HI R15, RZ, 0x1f, R14 ;  /* 0x0000001fff0f7819 */ /* 0x001fc8000001140e */
.L_x_292:
[----:B------:R-:W-:Y:S05]  /*47b0*/  BRX R14 -0x47c0                                                     (*"BRANCH_TARGETS .L_x_293,.L_x_294,.L_x_118"*) ;  /* 0xffffffb80e107949 */ /* 0x000fea000383ffff */
.L_x_294:
[----:B------:R-:W-:Y:S01]  /*47c0*/  VIADD R13, R2, 0x1800000 ;  /* 0x01800000020d7836 */ /* 0x000fe20000000000 */
[----:B------:R-:W-:Y:S04]  /*47d0*/  BSSY.RECONVERGENT B2, `(.L_x_130) ;  /* 0x000000b000027945 */ /* 0x000fe80003800200 */
[----:B------:R-:W-:-:S04]  /*47e0*/  LOP3.LUT R13, R13, 0x7f800000, RZ, 0xc0, !PT ;  /* 0x7f8000000d0d7812 */ /* 0x000fc800078ec0ff */
[----:B------:R-:W-:-:S13]  /*47f0*/  ISETP.GT.U32.AND P0, PT, R13, 0x1ffffff, PT ;  /* 0x01ffffff0d00780c */ /* 0x000fda0003f04070 */
[----:B------:R-:W-:Y:S05]  /*4800*/  @P0 BRA `(.L_x_131) ;  /* 0x00000000000c0947 */ /* 0x000fea0003800000 */
[----:B------:R-:W-:-:S07]  /*4810*/  MOV R14, 0x4830 ;  /* 0x00004830000e7802 */ /* 0x000fce0000000f00 */
[----:B---3-5:R-:W-:Y:S05]  /*4820*/  CALL.REL.NOINC `($__internal_5_$__cuda_sm20_rcp_rn_f32_slowpath) ;  /* 0x0000003000687944 */ /* 0x028fea0003c00000 */
[----:B------:R-:W-:Y:S05]  /*4830*/  BRA `(.L_x_132) ;  /* 0x0000000000107947 */ /* 0x000fea0003800000 */
.L_x_131:
[----:B------:R-:W0:Y:S02]  /*4840*/  MUFU.RCP R13, R2 ;  /* 0x00000002000d7308 */ /* 0x000e240000001000 */
[----:B0-----:R-:W-:-:S04]  /*4850*/  FFMA R14, R2, R13, -1 ;  /* 0xbf800000020e7423 */ /* 0x001fc8000000000d */
[----:B------:R-:W-:-:S04]  /*4860*/  FADD.FTZ R14, -R14, -RZ ;  /* 0x800000ff0e0e7221 */ /* 0x000fc80000010100 */
[----:B------:R-:W-:-:S07]  /*4870*/  FFMA R2, R13, R14, R13 ;  /* 0x0000000e0d027223 */ /* 0x000fce000000000d */
.L_x_132:
[----:B------:R-:W-:Y:S05]  /*4880*/  BSYNC.RECONVERGENT B2 ;  /* 0x0000000000027941 */ /* 0x000fea0003800200 */
.L_x_130:
[----:B------:R-:W-:Y:S05]  /*4890*/  BRA `(.L_x_117) ;  /* 0x0000000800a47947 */ /* 0x000fea0003800000 */
.L_x_293:
[----:B------:R-:W-:Y:S02]  /*48a0*/  HFMA2 R14, -RZ, RZ, 3.7421875, 0 ;  /* 0x437c0000ff0e7431 */ /* 0x000fe400000001ff */
[----:B------:R-:W-:-:S04]  /*48b0*/  IMAD.MOV.U32 R13, RZ, RZ, 0x3bbb989d ;  /* 0x3bbb989dff0d7424 */ /* 0x000fc800078e00ff */
[----:B------:R-:W-:-:S04]  /*48c0*/  FFMA.SAT R13, R2, R13, 0.5 ;  /* 0x3f000000020d7423 */ /* 0x000fc8000000200d */
[----:B------:R-:W-:-:S04]  /*48d0*/  FFMA.RM R13, R13, R14, 12582913 ;  /* 0x4b4000010d0d7423 */ /* 0x000fc8000000400e */
[----:B------:R-:W-:-:S04]  /*48e0*/  FADD R15, R13, -12583039 ;  /* 0xcb40007f0d0f7421 */ /* 0x000fc80000000000 */
[----:B------:R-:W-:-:S04]  /*48f0*/  FFMA R15, R2, 1.4426950216293334961, -R15 ;  /* 0x3fb8aa3b020f7823 */ /* 0x000fc8000000080f */
[----:B------:R-:W-:Y:S01]  /*4900*/  FFMA R15, R2, 1.925963033500011079e-08, R15 ;  /* 0x32a57060020f7823 */ /* 0x000fe2000000000f */
[----:B------:R-:W-:-:S05]  /*4910*/  IMAD.SHL.U32 R2, R13, 0x800000, RZ ;  /* 0x008000000d027824 */ /* 0x000fca00078e00ff */
[----:B------:R-:W0:Y:S02]  /*4920*/  MUFU.EX2 R15, R15 ;  /* 0x0000000f000f7308 */ /* 0x000e240000000800 */
[----:B0-----:R-:W-:Y:S01]  /*4930*/  FMUL R2, R2, R15 ;  /* 0x0000000f02027220 */ /* 0x001fe20000400000 */
[----:B------:R-:W-:Y:S06]  /*4940*/  BRA `(.L_x_117) ;  /* 0x0000000800787947 */ /* 0x000fec0003800000 */
.L_x_125:
[----:B------:R-:W-:-:S13]  /*4950*/  ISETP.GT.AND P0, PT, R14, 0xf, PT ;  /* 0x0000000f0e00780c */ /* 0x000fda0003f04270 */
[----:B------:R-:W-:Y:S05]  /*4960*/  @P0 BRA `(.L_x_133) ;  /* 0x0000000000940947 */ /* 0x000fea0003800000 */
[----:B------:R-:W-:-:S05]  /*4970*/  IMAD.MOV.U32 R15, RZ, RZ, -0xe ;  /* 0xfffffff2ff0f7424 */ /* 0x000fca00078e00ff */
[----:B------:R-:W-:-:S04]  /*4980*/  VIADDMNMX.U32 R14, R14, R15, 0x2, PT ;  /* 0x000000020e0e7446 */ /* 0x000fc8000380000f */
[----:B------:R-:W-:-:S04]  /*4990*/  SHF.L.U32 R16, R14, 0x2, RZ ;  /* 0x000000020e107819 */ /* 0x000fc800000006ff */
[----:B------:R-:W0:Y:S02]  /*49a0*/  LDC R14, c[0x2][R16+0x40] ;  /* 0x00801000100e7b82 */ /* 0x000e240000000800 */
[----:B0-----:R-:W-:-:S04]  /*49b0*/  SHF.R.S32.HI R15, RZ, 0x1f, R14 ;  /* 0x0000001fff0f7819 */ /* 0x001fc8000001140e */
.L_x_296:
[----:B------:R-:W-:Y:S05]  /*49c0*/  BRX R14 -0x49d0                                                     (*"BRANCH_TARGETS .L_x_297,.L_x_298,.L_x_118"*) ;  /* 0xffffffb40e8c7949 */ /* 0x000fea000383ffff */
.L_x_298:
        /* <DEDUP_REMOVED lines=10> */
.L_x_297:
[----:B------:R-:W-:Y:S01]  /*4a70*/  FMUL R14, R2, R2 ;  /* 0x00000002020e7220 */ /* 0x000fe20000400000 */
        /* <DEDUP_REMOVED lines=12> */
[----:B------:R-:W-:-:S03]  /*4b40*/  MOV R2, 0x4b70 ;  /* 0x00004b7000027802 */ /* 0x000fc60000000f00 */
[----:B------:R-:W-:-:S07]  /*4b50*/  VIADD R13, R13, 0xfff00000 ;  /* 0xfff000000d0d7836 */ /* 0x000fce0000000000 */
[----:B---3-5:R-:W-:Y:S05]  /*4b60*/  CALL.REL.NOINC `($__internal_3_$__cuda_sm20_dblrcp_rn_slowpath_v3) ;  /* 0x0000002400787944 */ /* 0x028fea0003c00000 */
.L_x_135:
[----:B------:R-:W-:Y:S05]  /*4b70*/  BSYNC.RECONVERGENT B2 ;  /* 0x0000000000027941 */ /* 0x000fea0003800200 */
.L_x_134:
[----:B-----5:R-:W0:Y:S02]  /*4b80*/  F2F.F64.F32 R14, R27 ;  /* 0x0000001b000e7310 */ /* 0x020e240000201800 */
[----:B0-----:R-:W-:-:S06]  /*4b90*/  DMUL R16, R16, -R14 ;  /* 0x8000000e10107228 */ /* 0x001fcc0000000000 */
[----:B------:R0:W1:Y:S01]  /*4ba0*/  F2F.F32.F64 R2, R16 ;  /* 0x0000001000027310 */ /* 0x0000620000301000 */
[----:B------:R-:W-:Y:S05]  /*4bb0*/  BRA `(.L_x_117) ;  /* 0x0000000400dc7947 */ /* 0x000fea0003800000 */
.L_x_133:
[----:B------:R-:W-:-:S13]  /*4bc0*/  ISETP.NE.AND P0, PT, R14, 0x10, PT ;  /* 0x000000100e00780c */ /* 0x000fda0003f05270 */
[----:B------:R-:W-:Y:S05]  /*4bd0*/  @!P0 BRA `(.L_x_136) ;  /* 0x0000000400cc8947 */ /* 0x000fea0003800000 */
[----:B------:R-:W-:Y:S02]  /*4be0*/  ISETP.NE.AND P0, PT, R14, 0x11, PT ;  /* 0x000000110e00780c */ /* 0x000fe40003f05270 */
[----:B------:R-:W-:-:S11]  /*4bf0*/  MOV R2, 0x3f800000 ;  /* 0x3f80000000027802 */ /* 0x000fd60000000f00 */
[----:B------:R-:W-:Y:S05]  /*4c00*/  @!P0 BRA `(.L_x_137) ;  /* 0x0000000000588947 */ /* 0x000fea0003800000 */
[----:B------:R-:W-:Y:S01]  /*4c10*/  ISETP.NE.AND P0, PT, R14, 0x12, PT ;  /* 0x000000120e00780c */ /* 0x000fe20003f05270 */
[----:B------:R-:W-:-:S12]  /*4c20*/  IMAD.MOV.U32 R14, RZ, RZ, 0x3f800000 ;  /* 0x3f800000ff0e7424 */ /* 0x000fd800078e00ff */
[----:B------:R-:W-:Y:S05]  /*4c30*/  @!P0 BRA `(.L_x_138) ;  /* 0x0000000000088947 */ /* 0x000fea0003800000 */
.L_x_118:
[----:B-----5:R-:W-:Y:S01]  /*4c40*/  FADD R2, R13, R27 ;  /* 0x0000001b0d027221 */ /* 0x020fe20000000000 */
[----:B------:R-:W-:Y:S06]  /*4c50*/  BRA `(.L_x_117) ;  /* 0x0000000400b47947 */ /* 0x000fec0003800000 */
.L_x_138:
[C---:B------:R-:W-:Y:S01]  /*4c60*/  FMUL R2, |R13|.reuse, 2.8853900432586669922 ;  /* 0x4038aa3b0d027820 */ /* 0x040fe20000400200 */
[----:B------:R-:W-:Y:S02]  /*4c70*/  IMAD.MOV.U32 R16, RZ, RZ, 0x3c80f082 ;  /* 0x3c80f082ff107424 */ /* 0x000fe400078e00ff */
[C---:B------:R-:W-:Y:S01]  /*4c80*/  FMUL R17, R13.reuse, R13 ;  /* 0x0000000d0d117220 */ /* 0x040fe20000400000 */
[C---:B------:R-:W-:Y:S02]  /*4c90*/  FSETP.GE.AND P0, PT, |R13|.reuse, 9.010913848876953125, PT ;  /* 0x41102cb40d00780b */ /* 0x040fe40003f06200 */
[----:B------:R-:W-:Y:S01]  /*4ca0*/  FSETP.GE.AND P2, PT, |R13|, 0.60000002384185791016, PT ;  /* 0x3f19999a0d00780b */ /* 0x000fe20003f46200 */
[----:B------:R-:W0:Y:S01]  /*4cb0*/  MUFU.EX2 R2, R2 ;  /* 0x0000000200027308 */ /* 0x000e220000000800 */
[----:B------:R-:W-:-:S04]  /*4cc0*/  FFMA R16, R17, R16, -0.052303962409496307373 ;  /* 0xbd563cae11107423 */ /* 0x000fc80000000010 */
[----:B------:R-:W-:Y:S01]  /*4cd0*/  FFMA R18, R17, R16, 0.1331529766321182251 ;  /* 0x3e08594111127423 */ /* 0x000fe20000000010 */
[----:B0-----:R-:W-:-:S06]  /*4ce0*/  FADD R15, R2, 1 ;  /* 0x3f800000020f7421 */ /* 0x001fcc0000000000 */
[----:B------:R-:W0:Y:S02]  /*4cf0*/  MUFU.RCP R15, R15 ;  /* 0x0000000f000f7308 */ /* 0x000e240000001000 */
[----:B0-----:R-:W-:-:S05]  /*4d00*/  FFMA R14, R15, -2, R14 ;  /* 0xc00000000f0e7823 */ /* 0x001fca000000000e */
[----:B------:R-:W-:Y:S01]  /*4d10*/  FSEL R16, R14, 1, !P0 ;  /* 0x3f8000000e107808 */ /* 0x000fe20004000000 */
[----:B------:R-:W-:-:S03]  /*4d20*/  FFMA R14, R17, R18, -0.33332768082618713379 ;  /* 0xbeaaa9ed110e7423 */ /* 0x000fc60000000012 */
[----:B------:R-:W-:Y:S01]  /*4d30*/  LOP3.LUT R2, R16, 0x80000000, R13, 0xb8, !PT ;  /* 0x8000000010027812 */ /* 0x000fe200078eb80d */
[----:B------:R-:W-:-:S04]  /*4d40*/  FFMA R14, R17, R14, RZ ;  /* 0x0000000e110e7223 */ /* 0x000fc800000000ff */
[----:B------:R-:W-:Y:S01]  /*4d50*/  @!P2 FFMA R2, R13, R14, R13 ;  /* 0x0000000e0d02a223 */ /* 0x000fe2000000000d */
[----:B------:R-:W-:Y:S06]  /*4d60*/  BRA `(.L_x_117) ;  /* 0x0000000400707947 */ /* 0x000fec0003800000 */
.L_x_137:
[C---:B------:R-:W-:Y:S01]  /*4d70*/  FMUL R14, |R13|.reuse, 16777216 ;  /* 0x4b8000000d0e7820 */ /* 0x040fe20000400200 */
[----:B------:R-:W-:Y:S01]  /*4d80*/  FSETP.GEU.AND P0, PT, |R13|, 1.175494350822287508e-38, PT ;  /* 0x008000000d00780b */ /* 0x000fe20003f0e200 */
[----:B------:R-:W-:-:S03]  /*4d90*/  IMAD.MOV.U32 R25, RZ, RZ, 0x3a2c32e4 ;  /* 0x3a2c32e4ff197424 */ /* 0x000fc600078e00ff */
[----:B------:R-:W-:Y:S02]  /*4da0*/  FSEL R14, R14, |R13|, !P0 ;  /* 0x4000000d0e0e7208 */ /* 0x000fe40004000000 */
[----:B------:R-:W-:Y:S02]  /*4db0*/  FSEL R16, RZ, -24, P0 ;  /* 0xc1c00000ff107808 */ /* 0x000fe40000000000 */
[----:B------:R-:W-:-:S04]  /*4dc0*/  IADD3 R15, PT, PT, R14, -0x3f3504f3, RZ ;  /* 0xc0cafb0d0e0f7810 */ /* 0x000fc80007ffe0ff */
[----:B------:R-:W-:-:S05]  /*4dd0*/  LOP3.LUT R17, R15, 0xff800000, RZ, 0xc0, !PT ;  /* 0xff8000000f117812 */ /* 0x000fca00078ec0ff */
[----:B------:R-:W-:Y:S01]  /*4de0*/  IMAD.IADD R14, R14, 0x1, -R17 ;  /* 0x000000010e0e7824 */ /* 0x000fe200078e0a11 */
[----:B------:R-:W-:-:S03]  /*4df0*/  I2FP.F32.S32 R17, R17 ;  /* 0x0000001100117245 */ /* 0x000fc60000201400 */
[C---:B------:R-:W-:Y:S01]  /*4e00*/  FADD R15, R14.reuse, 1 ;  /* 0x3f8000000e0f7421 */ /* 0x040fe20000000000 */
[----:B------:R-:W-:Y:S01]  /*4e10*/  FADD R19, R14, -1 ;  /* 0xbf8000000e137421 */ /* 0x000fe20000000000 */
[----:B------:R-:W-:-:S03]  /*4e20*/  FFMA R17, R17, 1.1920928955078125e-07, R16 ;  /* 0x3400000011117823 */ /* 0x000fc60000000010 */
[----:B------:R-:W-:Y:S01]  /*4e30*/  FADD R14, R19, R19 ;  /* 0x00000013130e7221 */ /* 0x000fe20000000000 */
[----:B------:R-:W0:Y:S03]  /*4e40*/  MUFU.RCP R15, R15 ;  /* 0x0000000f000f7308 */ /* 0x000e260000001000 */
        /* <DEDUP_REMOVED lines=9> */
[----:B------:R-:W-:Y:S01]  /*4ee0*/  FFMA R17, R14, 1.4426950216293334961, R17 ;  /* 0x3fb8aa3b0e117823 */ /* 0x000fe20000000011 */
[----:B------:R-:W-:-:S02]  /*4ef0*/  HFMA2 R19, -RZ, RZ, 0.64013671875, -15.109375 ;  /* 0x391fcb8eff137431 */ /* 0x000fc400000001ff */
[----:B------:R-:W-:Y:S01]  /*4f00*/  FMUL R24, R15, R24 ;  /* 0x000000180f187220 */ /* 0x000fe20000400000 */
[----:B------:R-:W-:-:S03]  /*4f10*/  FFMA R25, R18, R25, 0.12022458761930465698 ;  /* 0x3df6384f12197423 */ /* 0x000fc60000000019 */
[----:B------:R-:W-:Y:S01]  /*4f20*/  FFMA R17, R24, 1.4426950216293334961, R17 ;  /* 0x3fb8aa3b18117823 */ /* 0x000fe20000000011 */
[----:B------:R-:W-:-:S03]  /*4f30*/  FMUL R25, R18, R25 ;  /* 0x0000001912197220 */ /* 0x000fc60000400000 */
[----:B------:R-:W-:Y:S01]  /*4f40*/  FFMA R17, R14, 1.9251366722983220825e-08, R17 ;  /* 0x32a55e340e117823 */ /* 0x000fe20000000011 */
[----:B------:R-:W-:-:S04]  /*4f50*/  FMUL R15, R25, 3 ;  /* 0x40400000190f7820 */ /* 0x000fc80000400000 */
[----:B------:R-:W-:-:S04]  /*4f60*/  FFMA R24, R24, R15, R17 ;  /* 0x0000000f18187223 */ /* 0x000fc80000000011 */
[----:B------:R-:W-:-:S04]  /*4f70*/  FFMA R25, R14, R25, R24 ;  /* 0x000000190e197223 */ /* 0x000fc80000000018 */
[----:B------:R-:W-:-:S04]  /*4f80*/  FADD R15, R16, R25 ;  /* 0x00000019100f7221 */ /* 0x000fc80000000000 */
[----:B-----5:R-:W-:Y:S01]  /*4f90*/  FMUL R14, R27, R15 ;  /* 0x0000000f1b0e7220 */ /* 0x020fe20000400000 */
        /* <DEDUP_REMOVED lines=13> */
[----:B------:R-:W-:-:S03]  /*5070*/  FFMA R15, R16, R19, 0.0013391353422775864601 ;  /* 0x3aaf85ed100f7423 */ /* 0x000fc60000000013 */
[----:B------:R-:W-:Y:S01]  /*5080*/  FSETP.EQ.OR P0, PT, R13, 1, !P0 ;  /* 0x3f8000000d00780b */ /* 0x000fe20004702400 */
[----:B------:R-:W-:-:S04]  /*5090*/  FFMA R15, R16, R15, 0.0096188392490148544312 ;  /* 0x3c1d9856100f7423 */ /* 0x000fc8000000000f */
[----:B------:R-:W-:-:S04]  /*50a0*/  FFMA R15, R16, R15, 0.055503588169813156128 ;  /* 0x3d6357bb100f7423 */ /* 0x000fc8000000000f */
[----:B------:R-:W-:Y:S01]  /*50b0*/  FFMA R19, R16, R15, 0.24022644758224487305 ;  /* 0x3e75fdec10137423 */ /* 0x000fe2000000000f */
[----:B------:R-:W-:-:S03]  /*50c0*/  FMUL R15, R27, 0.5 ;  /* 0x3f0000001b0f7820 */ /* 0x000fc60000400000 */
[----:B------:R-:W-:-:S03]  /*50d0*/  FFMA R19, R16, R19, 0.69314718246459960938 ;  /* 0x3f31721810137423 */ /* 0x000fc60000000013 */
[----:B------:R-:W0:Y:S01]  /*50e0*/  FRND.TRUNC R15, R15 ;  /* 0x0000000f000f7307 */ /* 0x000e22000020d000 */
[----:B------:R-:W-:Y:S01]  /*50f0*/  FFMA R19, R16, R19, 1 ;  /* 0x3f80000010137423 */ /* 0x000fe20000000013 */
[----:B------:R-:W-:Y:S02]  /*5100*/  VIADD R16, R17, 0x7f000000 ;  /* 0x7f00000011107836 */ /* 0x000fe40000000000 */
[----:B-1----:R-:W-:Y:S02]  /*5110*/  IMAD R17, R18, 0x800000, -R17 ;  /* 0x0080000012117824 */ /* 0x002fe400078e0a11 */
[----:B------:R-:W-:-:S04]  /*5120*/  FMUL R16, R19, R16 ;  /* 0x0000001013107220 */ /* 0x000fc80000400000 */
[----:B------:R-:W-:Y:S01]  /*5130*/  FMUL R16, R16, R17 ;  /* 0x0000001110107220 */ /* 0x000fe20000400000 */
[----:B------:R-:W-:Y:S01]  /*5140*/  @P2 FSEL R16, RZ, +INF , !P3 ;  /* 0x7f800000ff102808 */ /* 0x000fe20005800000 */
[----:B0-----:R-:W-:Y:S01]  /*5150*/  FADD R14, R15, R15 ;  /* 0x0000000f0f0e7221 */ /* 0x001fe20000000000 */
[----:B------:R-:W-:Y:S06]  /*5160*/  @P0 BRA `(.L_x_117) ;  /* 0x0000000000700947 */ /* 0x000fec0003800000 */
[----:B------:R-:W-:-:S04]  /*5170*/  FSETP.NAN.AND P0, PT, |R27|, |R27|, PT ;  /* 0x4000001b1b00720b */ /* 0x000fc80003f08200 */
[----:B------:R-:W-:-:S13]  /*5180*/  FSETP.NUM.AND P0, PT, |R13|, |R13|, !P0 ;  /* 0x4000000d0d00720b */ /* 0x000fda0004707200 */
[----:B------:R-:W-:Y:S01]  /*5190*/  @!P0 FADD R2, R13, R27 ;  /* 0x0000001b0d028221 */ /* 0x000fe20000000000 */
[----:B------:R-:W-:Y:S06]  /*51a0*/  @!P0 BRA `(.L_x_117) ;  /* 0x0000000000608947 */ /* 0x000fec0003800000 */
[----:B------:R-:W-:Y:S01]  /*51b0*/  FSETP.NEU.AND P0, PT, |R13|, +INF , PT ;  /* 0x7f8000000d00780b */ /* 0x000fe20003f0d200 */
[----:B------:R-:W-:-:S03]  /*51c0*/  FADD R14, R27, -R14 ;  /* 0x8000000e1b0e7221 */ /* 0x000fc60000000000 */
[----:B------:R-:W-:-:S04]  /*51d0*/  FSETP.NEU.AND P0, PT, R13, RZ, P0 ;  /* 0x000000ff0d00720b */ /* 0x000fc8000070d000 */
[----:B------:R-:W-:Y:S02]  /*51e0*/  FSETP.GEU.OR P2, PT, R27, RZ, P0 ;  /* 0x000000ff1b00720b */ /* 0x000fe4000074e400 */
[----:B------:R-:W-:-:S07]  /*51f0*/  FSETP.NEU.AND P3, PT, |R14|, 1, !P0 ;  /* 0x3f8000000e00780b */ /* 0x000fce000476d200 */
[----:B------:R-:W-:-:S05]  /*5200*/  @!P0 FADD R15, R13, R13 ;  /* 0x0000000d0d0f8221 */ /* 0x000fca0000000000 */
[----:B------:R-:W-:-:S04]  /*5210*/  @!P2 LOP3.LUT R15, R15, 0x7f800000, RZ, 0x3c, !PT ;  /* 0x7f8000000f0fa812 */ /* 0x000fc800078e3cff */
        /* <DEDUP_REMOVED lines=10> */
[----:B------:R-:W-:Y:S02]  /*52c0*/  FSETP.NEU.AND P2, PT, |R14|, 1, PT ;  /* 0x3f8000000e00780b */ /* 0x000fe40003f4d200 */
[----:B0-----:R-:W-:Y:S02]  /*52d0*/  FSETP.NEU.AND P0, PT, R27, R2, PT ;  /* 0x000000021b00720b */ /* 0x001fe40003f0d000 */
[----:B------:R-:W-:-:S04]  /*52e0*/  FSEL R2, R16, -R16, P2 ;  /* 0x8000001010027208 */ /* 0x000fc80001000000 */
[----:B------:R-:W-:Y:S01]  /*52f0*/  FSEL R2, R2, +QNAN , !P0 ;  /* 0x7fffffff02027808 */ /* 0x000fe20004000000 */
[----:B------:R-:W-:Y:S06]  /*5300*/  BRA `(.L_x_117) ;  /* 0x0000000000087947 */ /* 0x000fec0003800000 */
.L_x_136:
[----:B-----5:R-:W-:-:S04]  /*5310*/  FSETP.GT.AND P0, PT, R2, R27, PT ;  /* 0x0000001b0200720b */ /* 0x020fc80003f04000 */
[----:B------:R-:W-:-:S09]  /*5320*/  FSEL R2, R2, R27, P0 ;  /* 0x0000001b02027208 */ /* 0x000fd20000000000 */
.L_x_117:
[----:B------:R-:W-:Y:S05]  /*5330*/  BSYNC.RECONVERGENT B0 ;  /* 0x0000000000007941 */ /* 0x000fea0003800200 */
.L_x_113:
[----:B------:R0:W-:Y:S01]  /*5340*/  STL [R5], R11 ;  /* 0x0000000b05007387 */ /* 0x0001e20000100800 */
[----:B------:R-:W-:Y:S05]  /*5350*/  @!P1 BRA `(.L_x_139) ;  /* 0xffffffd800f89947 */ /* 0x000fea000383ffff */
.L_x_106:
[----:B------:R-:W-:Y:S05]  /*5360*/  BSYNC.RECONVERGENT B1 ;  /* 0x0000000000017941 */ /* 0x000fea0003800200 */
.L_x_105:
[----:B------:R-:W3:Y:S01]  /*5370*/  S2UR UR5, SR_CgaCtaId ;  /* 0x00000000000579c3 */ /* 0x000ee20000008800 */
[----:B------:R-:W3:Y:S01]  /*5380*/  LDCU UR8, c[0x0][0x360] ;  /* 0x00006c00ff0877ac */ /* 0x000ee20008000800 */
[----:B012-4-:R-:W0:Y:S01]  /*5390*/  F2F.F64.F32 R6, R2 ;  /* 0x0000000200067310 */ /* 0x017e220000201800 */
[----:B------:R-:W-:Y:S01]  /*53a0*/  UMOV UR4, 0x400 ;  /* 0x0000040000047882 */ /* 0x000fe20000000000 */
[----:B---3--:R-:W-:-:S04]  /*53b0*/  VIMNMX.U32 R5, PT, PT, R3, UR8, PT ;  /* 0x0000000803057c48 */ /* 0x008fc8000bfe0000 */
[----:B------:R-:W-:Y:S01]  /*53c0*/  ISETP.GE.U32.AND P0, PT, R5, 0x2, PT ;  /* 0x000000020500780c */ /* 0x000fe20003f06070 */
[----:B------:R-:W-:-:S06]  /*53d0*/  ULEA UR4, UR5, UR4, 0x18 ;  /* 0x0000000405047291 */ /* 0x000fcc000f8ec0ff */
[----:B------:R-:W-:-:S05]  /*53e0*/  LEA R4, R0, UR4, 0x3 ;  /* 0x0000000400047c11 */ /* 0x000fca000f8e18ff */
[----:B0-----:R0:W-:Y:S01]  /*53f0*/  STS.64 [R4], R6 ;  /* 0x0000000604007388 */ /* 0x0011e20000000a00 */
[----:B------:R-:W-:Y:S05]  /*5400*/  @!P0 BRA `(.L_x_140) ;  /* 0x0000001c003c8947 */ /* 0x000fea0003800000 */
[----:B------:R-:W1:Y:S01]  /*5410*/  LDC R5, c[0x0][0x3c4] ;  /* 0x0000f100ff057b82 */ /* 0x000e620000000800 */
[----:B0-----:R-:W-:-:S07]  /*5420*/  IMAD.MOV.U32 R7, RZ, RZ, 0x1 ;  /* 0x00000001ff077424 */ /* 0x001fce00078e00ff */
.L_x_169:
[----:B------:R-:W-:-:S04]  /*5430*/  IADD3 R9, PT, PT, R7, -0x1, RZ ;  /* 0xffffffff07097810 */ /* 0x000fc80007ffe0ff */
[----:B------:R-:W-:-:S13]  /*5440*/  LOP3.LUT P0, RZ, R9, R0, RZ, 0xc0, !PT ;  /* 0x0000000009ff7212 */ /* 0x000fda000780c0ff */
[----:B----4-:R-:W-:Y:S05]  /*5450*/  @P0 EXIT ;  /* 0x000000000000094d */ /* 0x010fea0003800000 */
[----:B------:R-:W-:-:S05]  /*5460*/  IMAD.IADD R6, R0, 0x1, R7 ;  /* 0x0000000100067824 */ /* 0x000fca00078e0207 */
[----:B------:R-:W-:-:S13]  /*5470*/  ISETP.GE.U32.AND P0, PT, R6, R3, PT ;  /* 0x000000030600720c */ /* 0x000fda0003f06070 */
[----:B------:R-:W-:Y:S05]  /*5480*/  @P0 EXIT ;  /* 0x000000000000094d */ /* 0x000fea0003800000 */
[----:B------:R-:W-:Y:S01]  /*5490*/  IMAD R8, R7, 0x8, R4 ;  /* 0x0000000807087824 */ /* 0x000fe200078e0204 */
[----:B-1----:R-:W-:Y:S01]  /*54a0*/  ISETP.GT.AND P0, PT, R5, 0x9, PT ;  /* 0x000000090500780c */ /* 0x002fe20003f04270 */
[----:B------:R-:W-:Y:S01]  /*54b0*/  BSSY.RECONVERGENT B0, `(.L_x_141) ;  /* 0x00001bc000007945 */ /* 0x000fe20003800200 */
[----:B------:R-:W-:-:S03]  /*54c0*/  MOV R6, R2 ;  /* 0x0000000200067202 */ /* 0x000fc60000000f00 */
[----:B------:R-:W0:Y:S02]  /*54d0*/  LDS.64 R8, [R8] ;  /* 0x0000000008087984 */ /* 0x000e240000000a00 */
[----:B0-----:R0:W1:Y:S06]  /*54e0*/  F2F.F32.F64 R3, R8 ;  /* 0x0000000800037310 */ /* 0x00106c0000301000 */
[----:B------:R-:W-:Y:S05]  /*54f0*/  @P0 BRA `(.L_x_142) ;  /* 0x0000000400e80947 */ /* 0x000fea0003800000 */
[----:B------:R-:W-:-:S13]  /*5500*/  ISETP.GT.AND P0, PT, R5, 0x4, PT ;  /* 0x000000040500780c */ /* 0x000fda0003f04270 */
[----:B------:R-:W-:Y:S05]  /*5510*/  @P0 BRA `(.L_x_143) ;  /* 0x0000000000480947 */ /* 0x000fea0003800000 */
[----:B------:R-:W-:-:S13]  /*5520*/  ISETP.GT.AND P0, PT, R5, 0x2, PT ;  /* 0x000000020500780c */ /* 0x000fda0003f04270 */
[----:B------:R-:W-:Y:S05]  /*5530*/  @P0 BRA `(.L_x_144) ;  /* 0x0000000000280947 */ /* 0x000fea0003800000 */
[----:B0-----:R-:W-:-:S05]  /*5540*/  IMAD.MOV.U32 R8, RZ, RZ, -0x1 ;  /* 0xffffffffff087424 */ /* 0x001fca00078e00ff */
[----:B------:R-:W-:-:S05]  /*5550*/  VIADDMNMX.U32 R8, R5, R8, 0x2, PT ;  /* 0x0000000205087446 */ /* 0x000fca0003800008 */
[----:B------:R-:W-:-:S04]  /*5560*/  IMAD.SHL.U32 R10, R8, 0x4, RZ ;  /* 0x00000004080a7824 */ /* 0x000fc800078e00ff */
[----:B------:R-:W0:Y:S02]  /*5570*/  LDC R8, c[0x2][R10+0x4c] ;  /* 0x008013000a087b82 */ /* 0x000e240000000800 */
[----:B0-----:R-:W-:-:S04]  /*5580*/  SHF.R.S32.HI R9, RZ, 0x1f, R8 ;  /* 0x0000001fff097819 */ /* 0x001fc80000011408 */
.L_x_300:
[----:B------:R-:W-:Y:S05]  /*5590*/  BRX R8 -0x55a0                                                      (*"BRANCH_TARGETS .L_x_301,.L_x_302,.L_x_146"*) ;  /* 0xffffffa808987949 */ /* 0x000fea000383ffff */
.L_x_302:
[----:B-1----:R-:W-:Y:S01]  /*55a0*/  FMUL R2, R2, R3 ;  /* 0x0000000302027220 */ /* 0x002fe20000400000 */
[----:B------:R-:W-:Y:S06]  /*55b0*/  BRA `(.L_x_145) ;  /* 0x0000001800ac7947 */ /* 0x000fec0003800000 */
.L_x_301:
[----:B-1----:R-:W-:Y:S01]  /*55c0*/  FADD R2, R2, R3 ;  /* 0x0000000302027221 */ /* 0x002fe20000000000 */
[----:B------:R-:W-:Y:S06]  /*55d0*/  BRA `(.L_x_145) ;  /* 0x0000001800a47947 */ /* 0x000fec0003800000 */
.L_x_144:
[----:B------:R-:W-:-:S13]  /*55e0*/  ISETP.NE.AND P0, PT, R5, 0x3, PT ;  /* 0x000000030500780c */ /* 0x000fda0003f05270 */
[----:B------:R-:W-:Y:S05]  /*55f0*/  @!P0 BRA `(.L_x_145) ;  /* 0x00000018009c8947 */ /* 0x000fea0003800000 */
[----:B------:R-:W-:-:S13]  /*5600*/  ISETP.NE.AND P0, PT, R5, 0x4, PT ;  /* 0x000000040500780c */ /* 0x000fda0003f05270 */
[----:B------:R-:W-:Y:S05]  /*5610*/  @P0 BRA `(.L_x_146) ;  /* 0x0000001000d80947 */ /* 0x000fea0003800000 */
[----:B------:R-:W-:Y:S01]  /*5620*/  FADD R2, -R2, -RZ ;  /* 0x800000ff02027221 */ /* 0x000fe20000000100 */
[----:B------:R-:W-:Y:S06]  /*5630*/  BRA `(.L_x_145) ;  /* 0x00000018008c7947 */ /* 0x000fec0003800000 */
.L_x_143:
[----:B------:R-:W-:-:S13]  /*5640*/  ISETP.GT.AND P0, PT, R5, 0x6, PT ;  /* 0x000000060500780c */ /* 0x000fda0003f04270 */
[----:B------:R-:W-:Y:S05]  /*5650*/  @P0 BRA `(.L_x_147) ;  /* 0x0000000000280947 */ /* 0x000fea0003800000 */
[----:B0-----:R-:W-:-:S04]  /*5660*/  IADD3 R8, PT, PT, R5, -0x5, RZ ;  /* 0xfffffffb05087810 */ /* 0x001fc80007ffe0ff */
[----:B------:R-:W-:-:S05]  /*5670*/  VIMNMX.U32 R8, PT, PT, R8, 0x2, PT ;  /* 0x0000000208087848 */ /* 0x000fca0003fe0000 */
[----:B------:R-:W-:-:S04]  /*5680*/  IMAD.SHL.U32 R10, R8, 0x4, RZ ;  /* 0x00000004080a7824 */ /* 0x000fc800078e00ff */
[----:B------:R-:W0:Y:S02]  /*5690*/  LDC R8, c[0x2][R10+0x58] ;  /* 0x008016000a087b82 */ /* 0x000e240000000800 */
[----:B0-----:R-:W-:-:S04]  /*56a0*/  SHF.R.S32.HI R9, RZ, 0x1f, R8 ;  /* 0x0000001fff097819 */ /* 0x001fc80000011408 */
.L_x_304:
[----:B------:R-:W-:Y:S05]  /*56b0*/  BRX R8 -0x56c0                                                      (*"BRANCH_TARGETS .L_x_305,.L_x_306,.L_x_146"*) ;  /* 0xffffffa808507949 */ /* 0x000fea000383ffff */
.L_x_306:
[----:B-1----:R-:W-:Y:S01]  /*56c0*/  FSET.BF.EQ.AND R2, R2, R3, PT ;  /* 0x000000030202720a */ /* 0x002fe20003802000 */
[----:B------:R-:W-:Y:S06]  /*56d0*/  BRA `(.L_x_145) ;  /* 0x0000001800647947 */ /* 0x000fec0003800000 */
.L_x_305:
[----:B-1----:R-:W-:Y:S01]  /*56e0*/  FSET.BF.LT.AND R2, R2, R3, PT ;  /* 0x000000030202720a */ /* 0x002fe20003801000 */
[----:B------:R-:W-:Y:S06]  /*56f0*/  BRA `(.L_x_145) ;  /* 0x00000018005c7947 */ /* 0x000fec0003800000 */
.L_x_147:
[----:B0-----:R-:W-:-:S05]  /*5700*/  IMAD.MOV.U32 R8, RZ, RZ, -0x7 ;  /* 0xfffffff9ff087424 */ /* 0x001fca00078e00ff */
[----:B------:R-:W-:-:S04]  /*5710*/  VIADDMNMX.U32 R8, R5, R8, 0x3, PT ;  /* 0x0000000305087446 */ /* 0x000fc80003800008 */
[----:B------:R-:W-:-:S04]  /*5720*/  SHF.L.U32 R10, R8, 0x2, RZ ;  /* 0x00000002080a7819 */ /* 0x000fc800000006ff */
[----:B------:R-:W0:Y:S02]  /*5730*/  LDC R8, c[0x2][R10+0x64] ;  /* 0x008019000a087b82 */ /* 0x000e240000000800 */
[----:B0-----:R-:W-:-:S04]  /*5740*/  SHF.R.S32.HI R9, RZ, 0x1f, R8 ;  /* 0x0000001fff097819 */ /* 0x001fc80000011408 */
.L_x_308:
[----:B------:R-:W-:Y:S05]  /*5750*/  BRX R8 -0x5760                                                      (*"BRANCH_TARGETS .L_x_309,.L_x_310,.L_x_311,.L_x_146"*) ;  /* 0xffffffa808287949 */ /* 0x000fea000383ffff */
.L_x_311:
[----:B------:R-:W-:-:S04]  /*5760*/  FSETP.GT.AND P0, PT, R2, RZ, PT ;  /* 0x000000ff0200720b */ /* 0x000fc80003f04000 */
[----:B-1----:R-:W-:Y:S01]  /*5770*/  FSEL R2, R3, RZ, P0 ;  /* 0x000000ff03027208 */ /* 0x002fe20000000000 */
[----:B------:R-:W-:Y:S08]  /*5780*/  BRA `(.L_x_145) ;  /* 0x0000001800387947 */ /* 0x000ff00003800000 */
.L_x_309:
[----:B------:R-:W-:Y:S01]  /*5790*/  FSETP.GE.AND P0, PT, R2, RZ, PT ;  /* 0x000000ff0200720b */ /* 0x000fe20003f06000 */
[----:B------:R-:W-:-:S12]  /*57a0*/  BSSY.RECONVERGENT B1, `(.L_x_148) ;  /* 0x0000042000017945 */ /* 0x000fd80003800200 */
[----:B------:R-:W-:Y:S05]  /*57b0*/  @!P0 BRA `(.L_x_149) ;  /* 0x00000000007c8947 */ /* 0x000fea0003800000 */
[----:B-1----:R-:W-:Y:S01]  /*57c0*/  IMAD.MOV.U32 R3, RZ, RZ, 0x3bbb989d ;  /* 0x3bbb989dff037424 */ /* 0x002fe200078e00ff */
[----:B------:R-:W-:Y:S01]  /*57d0*/  BSSY.RECONVERGENT B2, `(.L_x_150) ;  /* 0x000001b000027945 */ /* 0x000fe20003800200 */
[----:B------:R-:W-:Y:S02]  /*57e0*/  IMAD.MOV.U32 R6, RZ, RZ, 0x437c0000 ;  /* 0x437c0000ff067424 */ /* 0x000fe400078e00ff */
[----:B------:R-:W-:-:S04]  /*57f0*/  FFMA.SAT R3, R2, -R3, 0.5 ;  /* 0x3f00000002037423 */ /* 0x000fc80000002803 */
[----:B------:R-:W-:-:S04]  /*5800*/  FFMA.RM R3, R3, R6, 12582913 ;  /* 0x4b40000103037423 */ /* 0x000fc80000004006 */
[C---:B------:R-:W-:Y:S01]  /*5810*/  FADD R9, R3.reuse, -12583039 ;  /* 0xcb40007f03097421 */ /* 0x040fe20000000000 */
[----:B------:R-:W-:-:S03]  /*5820*/  SHF.L.U32 R3, R3, 0x17, RZ ;  /* 0x0000001703037819 */ /* 0x000fc600000006ff */
        /* <DEDUP_REMOVED lines=18> */
[----:B-----5:R-:W-:Y:S05]  /*5950*/  CALL.REL.NOINC `($__internal_3_$__cuda_sm20_dblrcp_rn_slowpath_v3) ;  /* 0x0000001400fc7944 */ /* 0x020fea0003c00000 */
[----:B------:R-:W-:Y:S01]  /*5960*/  MOV R2, R16 ;  /* 0x0000001000027202 */ /* 0x000fe20000000f00 */
[----:B------:R-:W-:-:S07]  /*5970*/  IMAD.MOV.U32 R3, RZ, RZ, R17 ;  /* 0x000000ffff037224 */ /* 0x000fce00078e0011 */
.L_x_151:
[----:B------:R-:W-:Y:S05]  /*5980*/  BSYNC.RECONVERGENT B2 ;  /* 0x0000000000027941 */ /* 0x000fea0003800200 */
.L_x_150:
[----:B------:R0:W1:Y:S01]  /*5990*/  F2F.F32.F64 R2, R2 ;  /* 0x0000000200027310 */ /* 0x0000620000301000 */
[----:B------:R-:W-:Y:S05]  /*59a0*/  BRA `(.L_x_152) ;  /* 0x0000000000847947 */ /* 0x000fea0003800000 */
.L_x_149:
[----:B------:R-:W-:Y:S02]  /*59b0*/  HFMA2 R6, -RZ, RZ, 3.7421875, 0 ;  /* 0x437c0000ff067431 */ /* 0x000fe400000001ff */
[----:B-1----:R-:W-:Y:S01]  /*59c0*/  IMAD.MOV.U32 R3, RZ, RZ, 0x3bbb989d ;  /* 0x3bbb989dff037424 */ /* 0x002fe200078e00ff */
[----:B------:R-:W-:Y:S03]  /*59d0*/  BSSY.RECONVERGENT B2, `(.L_x_153) ;  /* 0x000001d000027945 */ /* 0x000fe60003800200 */
[----:B------:R-:W-:-:S04]  /*59e0*/  FFMA.SAT R3, R2, R3, 0.5 ;  /* 0x3f00000002037423 */ /* 0x000fc80000002003 */
[----:B------:R-:W-:-:S04]  /*59f0*/  FFMA.RM R3, R3, R6, 12582913 ;  /* 0x4b40000103037423 */ /* 0x000fc80000004006 */
[C---:B------:R-:W-:Y:S01]  /*5a00*/  FADD R9, R3.reuse, -12583039 ;  /* 0xcb40007f03097421 */ /* 0x040fe20000000000 */
[----:B------:R-:W-:-:S03]  /*5a10*/  IMAD.SHL.U32 R3, R3, 0x800000, RZ ;  /* 0x0080000003037824 */ /* 0x000fc600078e00ff */
[----:B------:R-:W-:-:S04]  /*5a20*/  FFMA R9, R2, 1.4426950216293334961, -R9 ;  /* 0x3fb8aa3b02097823 */ /* 0x000fc80000000809 */
[----:B------:R-:W-:Y:S01]  /*5a30*/  FFMA R6, R2, 1.925963033500011079e-08, R9 ;  /* 0x32a5706002067823 */ /* 0x000fe20000000009 */
[----:B------:R-:W-:-:S05]  /*5a40*/  IMAD.MOV.U32 R2, RZ, RZ, 0x1 ;  /* 0x00000001ff027424 */ /* 0x000fca00078e00ff */
        /* <DEDUP_REMOVED lines=18> */
[----:B-----5:R-:W-:Y:S05]  /*5b70*/  CALL.REL.NOINC `($__internal_4_$__cuda_sm20_div_rn_f64_full) ;  /* 0x0000001800187944 */ /* 0x020fea0003c00000 */
[----:B------:R-:W-:Y:S01]  /*5b80*/  MOV R2, R18 ;  /* 0x0000001200027202 */ /* 0x000fe20000000f00 */
[----:B------:R-:W-:-:S07]  /*5b90*/  IMAD.MOV.U32 R3, RZ, RZ, R19 ;  /* 0x000000ffff037224 */ /* 0x000fce00078e0013 */
.L_x_154:
[----:B------:R-:W-:Y:S05]  /*5ba0*/  BSYNC.RECONVERGENT B2 ;  /* 0x0000000000027941 */ /* 0x000fea0003800200 */
.L_x_153:
[----:B------:R2:W3:Y:S02]  /*5bb0*/  F2F.F32.F64 R2, R2 ;  /* 0x0000000200027310 */ /* 0x0004e40000301000 */
.L_x_152:
[----:B------:R-:W-:Y:S05]  /*5bc0*/  BSYNC.RECONVERGENT B1 ;  /* 0x0000000000017941 */ /* 0x000fea0003800200 */
.L_x_148:
[----:B------:R-:W-:Y:S05]  /*5bd0*/  BRA `(.L_x_145) ;  /* 0x0000001400247947 */ /* 0x000fea0003800000 */
.L_x_310:
[----:B-1----:R-:W0:Y:S01]  /*5be0*/  F2F.F64.F32 R2, R2 ;  /* 0x0000000200027310 */ /* 0x002e220000201800 */
[----:B------:R-:W-:Y:S02]  /*5bf0*/  IMAD.MOV.U32 R6, RZ, RZ, RZ ;  /* 0x000000ffff067224 */ /* 0x000fe400078e00ff */
[----:B------:R-:W-:Y:S01]  /*5c00*/  IMAD.MOV.U32 R8, RZ, RZ, RZ ;  /* 0x000000ffff087224 */ /* 0x000fe200078e00ff */
[----:B0-----:R-:W-:Y:S01]  /*5c10*/  DSETP.MAX.AND P0, P1, RZ, R2, PT ;  /* 0x00000002ff00722a */ /* 0x001fe2000390f000 */
[----:B------:R-:W-:Y:S01]  /*5c20*/  MOV R11, R3 ;  /* 0x00000003000b7202 */ /* 0x000fe20000000f00 */
[----:B------:R-:W-:-:S04]  /*5c30*/  IMAD.MOV.U32 R9, RZ, RZ, R2 ;  /* 0x000000ffff097224 */ /* 0x000fc800078e0002 */
[----:B------:R-:W-:Y:S02]  /*5c40*/  FSEL R13, R6, R11, P0 ;  /* 0x0000000b060d7208 */ /* 0x000fe40000000000 */
[----:B------:R-:W-:-:S06]  /*5c50*/  SEL R8, R8, R9, P0 ;  /* 0x0000000908087207 */ /* 0x000fcc0000000000 */
[----:B------:R-:W-:-:S04]  /*5c60*/  @P1 LOP3.LUT R13, R11, 0x80000, RZ, 0xfc, !PT ;  /* 0x000800000b0d1812 */ /* 0x000fc800078efcff */
[----:B------:R-:W-:-:S04]  /*5c70*/  MOV R9, R13 ;  /* 0x0000000d00097202 */ /* 0x000fc80000000f00 */
[----:B------:R2:W3:Y:S01]  /*5c80*/  F2F.F32.F64 R2, R8 ;  /* 0x0000000800027310 */ /* 0x0004e20000301000 */
[----:B------:R-:W-:Y:S05]  /*5c90*/  BRA `(.L_x_145) ;  /* 0x0000001000f47947 */ /* 0x000fea0003800000 */
.L_x_142:
[----:B------:R-:W-:-:S13]  /*5ca0*/  ISETP.GT.AND P0, PT, R5, 0xd, PT ;  /* 0x0000000d0500780c */ /* 0x000fda0003f04270 */
[----:B------:R-:W-:Y:S05]  /*5cb0*/  @P0 BRA `(.L_x_155) ;  /* 0x00000008006c0947 */ /* 0x000fea0003800000 */
[----:B------:R-:W-:-:S13]  /*5cc0*/  ISETP.GT.AND P0, PT, R5, 0xb, PT ;  /* 0x0000000b0500780c */ /* 0x000fda0003f04270 */
[----:B------:R-:W-:Y:S05]  /*5cd0*/  @P0 BRA `(.L_x_156) ;  /* 0x0000000400e80947 */ /* 0x000fea0003800000 */
[----:B0-----:R-:W-:-:S05]  /*5ce0*/  VIADD R8, R5, 0xfffffff6 ;  /* 0xfffffff605087836 */ /* 0x001fca0000000000 */
[----:B------:R-:W-:-:S05]  /*5cf0*/  VIMNMX.U32 R8, PT, PT, R8, 0x2, PT ;  /* 0x0000000208087848 */ /* 0x000fca0003fe0000 */
[----:B------:R-:W-:-:S04]  /*5d00*/  IMAD.SHL.U32 R10, R8, 0x4, RZ ;  /* 0x00000004080a7824 */ /* 0x000fc800078e00ff */
[----:B------:R-:W0:Y:S02]  /*5d10*/  LDC R8, c[0x2][R10+0x74] ;  /* 0x00801d000a087b82 */ /* 0x000e240000000800 */
[----:B0-----:R-:W-:-:S04]  /*5d20*/  SHF.R.S32.HI R9, RZ, 0x1f, R8 ;  /* 0x0000001fff097819 */ /* 0x001fc80000011408 */
.L_x_313:
[----:B------:R-:W-:Y:S05]  /*5d30*/  BRX R8 -0x5d40                                                      (*"BRANCH_TARGETS .L_x_314,.L_x_315,.L_x_146"*) ;  /* 0xffffffa008b07949 */ /* 0x000fea000383ffff */
.L_x_315:
[----:B------:R-:W0:Y:S01]  /*5d40*/  F2F.F64.F32 R14, R2 ;  /* 0x00000002000e7310 */ /* 0x000e220000201800 */
[----:B------:R-:W-:Y:S01]  /*5d50*/  UMOV UR4, 0xa0b5ed8d ;  /* 0xa0b5ed8d00047882 */ /* 0x000fe20000000000 */
[----:B------:R-:W-:Y:S01]  /*5d60*/  UMOV UR5, 0x3eb0c6f7 ;  /* 0x3eb0c6f700057882 */ /* 0x000fe20000000000 */
[----:B------:R-:W-:Y:S01]  /*5d70*/  MOV R8, 0x1 ;  /* 0x0000000100087802 */ /* 0x000fe20000000f00 */
[----:B------:R-:W-:Y:S04]  /*5d80*/  BSSY.RECONVERGENT B1, `(.L_x_157) ;  /* 0x0000014000017945 */ /* 0x000fe80003800200 */
[----:B-1----:R-:W1:Y:S01]  /*5d90*/  F2F.F64.F32 R18, R3 ;  /* 0x0000000300127310 */ /* 0x002e620000201800 */
        /* <DEDUP_REMOVED lines=16> */
[----:B------:R-:W-:Y:S01]  /*5ea0*/  IMAD.MOV.U32 R8, RZ, RZ, R18 ;  /* 0x000000ffff087224 */ /* 0x000fe200078e0012 */
[----:B------:R-:W-:-:S07]  /*5eb0*/  MOV R9, R19 ;  /* 0x0000001300097202 */ /* 0x000fce0000000f00 */
.L_x_158:
[----:B------:R-:W-:Y:S05]  /*5ec0*/  BSYNC.RECONVERGENT B1 ;  /* 0x0000000000017941 */ /* 0x000fea0003800200 */
.L_x_157:
[----:B------:R0:W1:Y:S01]  /*5ed0*/  F2F.F32.F64 R2, R8 ;  /* 0x0000000800027310 */ /* 0x0000620000301000 */
[----:B------:R-:W-:Y:S05]  /*5ee0*/  BRA `(.L_x_145) ;  /* 0x0000001000607947 */ /* 0x000fea0003800000 */
.L_x_314:
[----:B-1----:R-:W0:Y:S01]  /*5ef0*/  F2F.F64.F32 R2, R2 ;  /* 0x0000000200027310 */ /* 0x002e220000201800 */
[----:B------:R-:W-:Y:S01]  /*5f00*/  UMOV UR4, 0xa0b5ed8d ;  /* 0xa0b5ed8d00047882 */ /* 0x000fe20000000000 */
[----:B------:R-:W-:Y:S01]  /*5f10*/  UMOV UR5, 0x3eb0c6f7 ;  /* 0x3eb0c6f700057882 */ /* 0x000fe20000000000 */
[----:B------:R-:W-:Y:S01]  /*5f20*/  IMAD.MOV.U32 R6, RZ, RZ, -0x3ff ;  /* 0xfffffc01ff067424 */ /* 0x000fe200078e00ff */
[----:B0-----:R-:W-:-:S10]  /*5f30*/  DADD R8, R2, UR4 ;  /* 0x0000000402087e29 */ /* 0x001fd40008000000 */
[----:B------:R-:W-:Y:S01]  /*5f40*/  ISETP.GT.AND P1, PT, R9, 0xfffff, PT ;  /* 0x000fffff0900780c */ /* 0x000fe20003f24270 */
[----:B------:R-:W-:Y:S01]  /*5f50*/  IMAD.MOV.U32 R10, RZ, RZ, R8 ;  /* 0x000000ffff0a7224 */ /* 0x000fe200078e0008 */
[----:B------:R-:W-:Y:S02]  /*5f60*/  MOV R11, R9 ;  /* 0x00000009000b7202 */ /* 0x000fe40000000f00 */
[----:B------:R-:W-:-:S09]  /*5f70*/  MOV R2, R8 ;  /* 0x0000000800027202 */ /* 0x000fd20000000f00 */
[----:B------:R-:W-:Y:S01]  /*5f80*/  @!P1 DMUL R10, R10, 1.80143985094819840000e+16 ;  /* 0x435000000a0a9828 */ /* 0x000fe20000000000 */
[----:B------:R-:W-:-:S09]  /*5f90*/  @!P1 IMAD.MOV.U32 R6, RZ, RZ, -0x435 ;  /* 0xfffffbcbff069424 */ /* 0x000fd200078e00ff */
[----:B------:R-:W-:Y:S01]  /*5fa0*/  @!P1 IMAD.MOV.U32 R9, RZ, RZ, R11 ;  /* 0x000000ffff099224 */ /* 0x000fe200078e000b */
[----:B------:R-:W-:-:S04]  /*5fb0*/  @!P1 MOV R2, R10 ;  /* 0x0000000a00029202 */ /* 0x000fc80000000f00 */
[----:B------:R-:W-:-:S04]  /*5fc0*/  IADD3 R3, PT, PT, R9, -0x1, RZ ;  /* 0xffffffff09037810 */ /* 0x000fc80007ffe0ff */
[----:B------:R-:W-:-:S13]  /*5fd0*/  ISETP.GT.U32.AND P0, PT, R3, 0x7feffffe, PT ;  /* 0x7feffffe0300780c */ /* 0x000fda0003f04070 */
[----:B------:R-:W-:Y:S05]  /*5fe0*/  @P0 BRA `(.L_x_159) ;  /* 0x0000000400040947 */ /* 0x000fea0003800000 */
[----:B------:R-:W-:Y:S01]  /*5ff0*/  LOP3.LUT R3, R9, 0xfffff, RZ, 0xc0, !PT ;  /* 0x000fffff09037812 */ /* 0x000fe200078ec0ff */
        /* <DEDUP_REMOVED lines=61> */
[----:B------:R-:W-:-:S10]  /*63d0*/  DADD R2, R2, R16 ;  /* 0x0000000002027229 */ /* 0x000fd40000000010 */
[----:B------:R0:W1:Y:S01]  /*63e0*/  F2F.F32.F64 R2, R2 ;  /* 0x0000000200027310 */ /* 0x0000620000301000 */
[----:B------:R-:W-:Y:S05]  /*63f0*/  BRA `(.L_x_145) ;  /* 0x0000000c001c7947 */ /* 0x000fea0003800000 */
.L_x_159:
        /* <DEDUP_REMOVED lines=8> */
.L_x_156:
[----:B0-----:R-:W-:-:S04]  /*6480*/  MOV R8, 0xfffffff4 ;  /* 0xfffffff400087802 */ /* 0x001fc80000000f00 */
[----:B------:R-:W-:-:S05]  /*6490*/  VIADDMNMX.U32 R8, R5, R8, 0x2, PT ;  /* 0x0000000205087446 */ /* 0x000fca0003800008 */
[----:B------:R-:W-:-:S04]  /*64a0*/  IMAD.SHL.U32 R10, R8, 0x4, RZ ;  /* 0x00000004080a7824 */ /* 0x000fc800078e00ff */
[----:B------:R-:W0:Y:S02]  /*64b0*/  LDC R8, c[0x2][R10+0x80] ;  /* 0x008020000a087b82 */ /* 0x000e240000000800 */
[----:B0-----:R-:W-:-:S04]  /*64c0*/  SHF.R.S32.HI R9, RZ, 0x1f, R8 ;  /* 0x0000001fff097819 */ /* 0x001fc80000011408 */
.L_x_317:
[----:B------:R-:W-:Y:S05]  /*64d0*/  BRX R8 -0x64e0                                                      (*"BRANCH_TARGETS .L_x_318,.L_x_319,.L_x_146"*) ;  /* 0xffffff9808c87949 */ /* 0x000fea000383ffff */
.L_x_319:
[----:B-1----:R-:W-:Y:S01]  /*64e0*/  IADD3 R3, PT, PT, R2, 0x1800000, RZ ;  /* 0x0180000002037810 */ /* 0x002fe20007ffe0ff */
[----:B------:R-:W-:Y:S03]  /*64f0*/  BSSY.RECONVERGENT B1, `(.L_x_160) ;  /* 0x000000b000017945 */ /* 0x000fe60003800200 */
[----:B------:R-:W-:-:S04]  /*6500*/  LOP3.LUT R3, R3, 0x7f800000, RZ, 0xc0, !PT ;  /* 0x7f80000003037812 */ /* 0x000fc800078ec0ff */
[----:B------:R-:W-:-:S13]  /*6510*/  ISETP.GT.U32.AND P0, PT, R3, 0x1ffffff, PT ;  /* 0x01ffffff0300780c */ /* 0x000fda0003f04070 */
[----:B------:R-:W-:Y:S05]  /*6520*/  @P0 BRA `(.L_x_161) ;  /* 0x00000000000c0947 */ /* 0x000fea0003800000 */
[----:B------:R-:W-:-:S07]  /*6530*/  MOV R14, 0x6550 ;  /* 0x00006550000e7802 */ /* 0x000fce0000000f00 */
[----:B-----5:R-:W-:Y:S05]  /*6540*/  CALL.REL.NOINC `($__internal_5_$__cuda_sm20_rcp_rn_f32_slowpath) ;  /* 0x0000001400207944 */ /* 0x020fea0003c00000 */
[----:B------:R-:W-:Y:S05]  /*6550*/  BRA `(.L_x_162) ;  /* 0x0000000000107947 */ /* 0x000fea0003800000 */
.L_x_161:
[----:B------:R-:W0:Y:S02]  /*6560*/  MUFU.RCP R3, R2 ;  /* 0x0000000200037308 */ /* 0x000e240000001000 */
[----:B0-----:R-:W-:-:S04]  /*6570*/  FFMA R6, R2, R3, -1 ;  /* 0xbf80000002067423 */ /* 0x001fc80000000003 */
[----:B------:R-:W-:-:S04]  /*6580*/  FADD.FTZ R6, -R6, -RZ ;  /* 0x800000ff06067221 */ /* 0x000fc80000010100 */
[----:B------:R-:W-:-:S07]  /*6590*/  FFMA R2, R3, R6, R3 ;  /* 0x0000000603027223 */ /* 0x000fce0000000003 */
.L_x_162:
[----:B------:R-:W-:Y:S05]  /*65a0*/  BSYNC.RECONVERGENT B1 ;  /* 0x0000000000017941 */ /* 0x000fea0003800200 */
.L_x_160:
[----:B------:R-:W-:Y:S05]  /*65b0*/  BRA `(.L_x_145) ;  /* 0x0000000800ac7947 */ /* 0x000fea0003800000 */
.L_x_318:
[----:B------:R-:W-:Y:S02]  /*65c0*/  HFMA2 R6, -RZ, RZ, 3.7421875, 0 ;  /* 0x437c0000ff067431 */ /* 0x000fe400000001ff */
[----:B-1----:R-:W-:-:S04]  /*65d0*/  IMAD.MOV.U32 R3, RZ, RZ, 0x3bbb989d ;  /* 0x3bbb989dff037424 */ /* 0x002fc800078e00ff */
        /* <DEDUP_REMOVED lines=9> */
.L_x_155:
[----:B------:R-:W-:-:S13]  /*6670*/  ISETP.GT.AND P0, PT, R5, 0xf, PT ;  /* 0x0000000f0500780c */ /* 0x000fda0003f04270 */
[----:B------:R-:W-:Y:S05]  /*6680*/  @P0 BRA `(.L_x_163) ;  /* 0x00000000009c0947 */ /* 0x000fea0003800000 */
[----:B0-----:R-:W-:-:S04]  /*6690*/  MOV R8, 0xfffffff2 ;  /* 0xfffffff200087802 */ /* 0x001fc80000000f00 */
[----:B------:R-:W-:-:S05]  /*66a0*/  VIADDMNMX.U32 R8, R5, R8, 0x2, PT ;  /* 0x0000000205087446 */ /* 0x000fca0003800008 */
[----:B------:R-:W-:-:S04]  /*66b0*/  IMAD.SHL.U32 R10, R8, 0x4, RZ ;  /* 0x00000004080a7824 */ /* 0x000fc800078e00ff */
[----:B------:R-:W0:Y:S02]  /*66c0*/  LDC R8, c[0x2][R10+0x8c] ;  /* 0x008023000a087b82 */ /* 0x000e240000000800 */
[----:B0-----:R-:W-:-:S04]  /*66d0*/  SHF.R.S32.HI R9, RZ, 0x1f, R8 ;  /* 0x0000001fff097819 */ /* 0x001fc80000011408 */
.L_x_321:
[----:B------:R-:W-:Y:S05]  /*66e0*/  BRX R8 -0x66f0                                                      (*"BRANCH_TARGETS .L_x_322,.L_x_323,.L_x_146"*) ;  /* 0xffffff9808447949 */ /* 0x000fea000383ffff */
.L_x_323:
[C-C-:B-1----:R-:W-:Y:S01]  /*66f0*/  FADD R8, -R2.reuse, R3.reuse ;  /* 0x0000000302087221 */ /* 0x142fe20000000100 */
        /* <DEDUP_REMOVED lines=9> */
.L_x_322:
[----:B------:R-:W-:Y:S01]  /*6790*/  FMUL R14, R2, R2 ;  /* 0x00000002020e7220 */ /* 0x000fe20000400000 */
[----:B------:R-:W-:Y:S05]  /*67a0*/  BSSY.RECONVERGENT B1, `(.L_x_164) ;  /* 0x0000011000017945 */ /* 0x000fea0003800200 */
[----:B------:R-:W0:Y:S08]  /*67b0*/  F2F.F64.F32 R14, R14 ;  /* 0x0000000e000e7310 */ /* 0x000e300000201800 */
[----:B0-----:R-:W0:Y:S01]  /*67c0*/  MUFU.RCP64H R9, R15 ;  /* 0x0000000f00097308 */ /* 0x001e220000001800 */
[----:B------:R-:W-:-:S04]  /*67d0*/  IADD3 R8, PT, PT, R15, 0x300402, RZ ;  /* 0x003004020f087810 */ /* 0x000fc80007ffe0ff */
[----:B------:R-:W-:Y:S02]  /*67e0*/  FSETP.GEU.AND P0, PT, |R8|, 5.8789094863358348022e-39, PT ;  /* 0x004004020800780b */ /* 0x000fe40003f0e200 */
        /* <DEDUP_REMOVED lines=9> */
[----:B-1---5:R-:W-:Y:S05]  /*6880*/  CALL.REL.NOINC `($__internal_3_$__cuda_sm20_dblrcp_rn_slowpath_v3) ;  /* 0x0000000800307944 */ /* 0x022fea0003c00000 */
[----:B------:R-:W-:Y:S01]  /*6890*/  MOV R10, R16 ;  /* 0x00000010000a7202 */ /* 0x000fe20000000f00 */
[----:B------:R-:W-:-:S07]  /*68a0*/  IMAD.MOV.U32 R11, RZ, RZ, R17 ;  /* 0x000000ffff0b7224 */ /* 0x000fce00078e0011 */
.L_x_165:
[----:B------:R-:W-:Y:S05]  /*68b0*/  BSYNC.RECONVERGENT B1 ;  /* 0x0000000000017941 */ /* 0x000fea0003800200 */
.L_x_164:
[----:B-1----:R-:W0:Y:S02]  /*68c0*/  F2F.F64.F32 R2, R3 ;  /* 0x0000000300027310 */ /* 0x002e240000201800 */
[----:B0-----:R-:W-:-:S06]  /*68d0*/  DMUL R10, R10, -R2 ;  /* 0x800000020a0a7228 */ /* 0x001fcc0000000000 */
[----:B------:R4:W0:Y:S01]  /*68e0*/  F2F.F32.F64 R2, R10 ;  /* 0x0000000a00027310 */ /* 0x0008220000301000 */
[----:B------:R-:W-:Y:S05]  /*68f0*/  BRA `(.L_x_145) ;  /* 0x0000000400dc7947 */ /* 0x000fea0003800000 */
.L_x_163:
        /* <DEDUP_REMOVED lines=8> */
.L_x_146:
[----:B-1----:R-:W-:Y:S01]  /*6980*/  FADD R2, R6, R3 ;  /* 0x0000000306027221 */ /* 0x002fe20000000000 */
[----:B------:R-:W-:Y:S06]  /*6990*/  BRA `(.L_x_145) ;  /* 0x0000000400b47947 */ /* 0x000fec0003800000 */
.L_x_168:
[C---:B------:R-:W-:Y:S01]  /*69a0*/  FMUL R2, |R6|.reuse, 2.8853900432586669922 ;  /* 0x4038aa3b06027820 */ /* 0x040fe20000400200 */
[----:B0-----:R-:W-:Y:S02]  /*69b0*/  HFMA2 R9, -RZ, RZ, 1.125, -9232 ;  /* 0x3c80f082ff097431 */ /* 0x001fe400000001ff */
[C---:B------:R-:W-:Y:S01]  /*69c0*/  FMUL R10, R6.reuse, R6 ;  /* 0x00000006060a7220 */ /* 0x040fe20000400000 */
[C---:B------:R-:W-:Y:S02]  /*69d0*/  FSETP.GE.AND P0, PT, |R6|.reuse, 9.010913848876953125, PT ;  /* 0x41102cb40600780b */ /* 0x040fe40003f06200 */
[----:B------:R-:W-:Y:S01]  /*69e0*/  FSETP.GE.AND P1, PT, |R6|, 0.60000002384185791016, PT ;  /* 0x3f19999a0600780b */ /* 0x000fe20003f26200 */
[----:B------:R-:W0:Y:S01]  /*69f0*/  MUFU.EX2 R2, R2 ;  /* 0x0000000200027308 */ /* 0x000e220000000800 */
[----:B------:R-:W-:Y:S01]  /*6a00*/  FFMA R9, R10, R9, -0.052303962409496307373 ;  /* 0xbd563cae0a097423 */ /* 0x000fe20000000009 */
[----:B0-----:R-:W-:-:S06]  /*6a10*/  FADD R8, R2, 1 ;  /* 0x3f80000002087421 */ /* 0x001fcc0000000000 */
[----:B------:R-:W1:Y:S02]  /*6a20*/  MUFU.RCP R8, R8 ;  /* 0x0000000800087308 */ /* 0x000e640000001000 */
[----:B-1----:R-:W-:Y:S01]  /*6a30*/  FFMA R3, R8, -2, R11 ;  /* 0xc000000008037823 */ /* 0x002fe2000000000b */
[----:B------:R-:W-:-:S04]  /*6a40*/  FFMA R11, R10, R9, 0.1331529766321182251 ;  /* 0x3e0859410a0b7423 */ /* 0x000fc80000000009 */
[----:B------:R-:W-:Y:S01]  /*6a50*/  FSEL R9, R3, 1, !P0 ;  /* 0x3f80000003097808 */ /* 0x000fe20004000000 */
[----:B------:R-:W-:-:S03]  /*6a60*/  FFMA R3, R10, R11, -0.33332768082618713379 ;  /* 0xbeaaa9ed0a037423 */ /* 0x000fc6000000000b */
[----:B------:R-:W-:Y:S01]  /*6a70*/  LOP3.LUT R2, R9, 0x80000000, R6, 0xb8, !PT ;  /* 0x8000000009027812 */ /* 0x000fe200078eb806 */
[----:B------:R-:W-:-:S04]  /*6a80*/  FFMA R3, R10, R3, RZ ;  /* 0x000000030a037223 */ /* 0x000fc800000000ff */
[----:B------:R-:W-:Y:S01]  /*6a90*/  @!P1 FFMA R2, R6, R3, R6 ;  /* 0x0000000306029223 */ /* 0x000fe20000000006 */
[----:B------:R-:W-:Y:S06]  /*6aa0*/  BRA `(.L_x_145) ;  /* 0x0000000400707947 */ /* 0x000fec0003800000 */
.L_x_167:
[C---:B0-----:R-:W-:Y:S01]  /*6ab0*/  FMUL R9, |R6|.reuse, 16777216 ;  /* 0x4b80000006097820 */ /* 0x041fe20000400200 */
[----:B------:R-:W-:Y:S01]  /*6ac0*/  FSETP.GEU.AND P0, PT, |R6|, 1.175494350822287508e-38, PT ;  /* 0x008000000600780b */ /* 0x000fe20003f0e200 */
[----:B------:R-:W-:-:S03]  /*6ad0*/  IMAD.MOV.U32 R14, RZ, RZ, 0x3a2c32e4 ;  /* 0x3a2c32e4ff0e7424 */ /* 0x000fc600078e00ff */
[----:B------:R-:W-:-:S05]  /*6ae0*/  FSEL R9, R9, |R6|, !P0 ;  /* 0x4000000609097208 */ /* 0x000fca0004000000 */
[----:B------:R-:W-:-:S05]  /*6af0*/  VIADD R8, R9, 0xc0cafb0d ;  /* 0xc0cafb0d09087836 */ /* 0x000fca0000000000 */
[----:B------:R-:W-:Y:S02]  /*6b00*/  LOP3.LUT R10, R8, 0xff800000, RZ, 0xc0, !PT ;  /* 0xff800000080a7812 */ /* 0x000fe400078ec0ff */
[----:B------:R-:W-:Y:S02]  /*6b10*/  FSEL R8, RZ, -24, P0 ;  /* 0xc1c00000ff087808 */ /* 0x000fe40000000000 */
[----:B------:R-:W-:-:S05]  /*6b20*/  IADD3 R9, PT, PT, R9, -R10, RZ ;  /* 0x8000000a09097210 */ /* 0x000fca0007ffe0ff */
        /* <DEDUP_REMOVED lines=11> */
[----:B------:R-:W-:Y:S01]  /*6be0*/  FFMA R14, R9, R14, 0.0032181653659790754318 ;  /* 0x3b52e7db090e7423 */ /* 0x000fe2000000000e */
[----:B------:R-:W-:Y:S02]  /*6bf0*/  FADD R8, R8, -R15 ;  /* 0x8000000f08087221 */ /* 0x000fe40000000000 */
[----:B------:R-:W-:Y:S01]  /*6c00*/  FFMA R11, R11, -R13, R10 ;  /* 0x8000000d0b0b7223 */ /* 0x000fe2000000000a */
[----:B------:R-:W-:Y:S01]  /*6c10*/  FFMA R14, R9, R14, 0.018033718690276145935 ;  /* 0x3c93bb73090e7423 */ /* 0x000fe2000000000e */
[----:B------:R-:W-:-:S02]  /*6c20*/  FFMA R8, R13, 1.4426950216293334961, R8 ;  /* 0x3fb8aa3b0d087823 */ /* 0x000fc40000000008 */
[----:B------:R-:W-:Y:S01]  /*6c30*/  FMUL R11, R12, R11 ;  /* 0x0000000b0c0b7220 */ /* 0x000fe20000400000 */
[----:B------:R-:W-:Y:S01]  /*6c40*/  FFMA R14, R9, R14, 0.12022458761930465698 ;  /* 0x3df6384f090e7423 */ /* 0x000fe2000000000e */
[----:B------:R-:W-:Y:S02]  /*6c50*/  MOV R12, 0x391fcb8e ;  /* 0x391fcb8e000c7802 */ /* 0x000fe40000000f00 */
[----:B------:R-:W-:Y:S01]  /*6c60*/  FFMA R8, R11, 1.4426950216293334961, R8 ;  /* 0x3fb8aa3b0b087823 */ /* 0x000fe20000000008 */
[----:B------:R-:W-:-:S03]  /*6c70*/  FMUL R14, R9, R14 ;  /* 0x0000000e090e7220 */ /* 0x000fc60000400000 */
[----:B------:R-:W-:Y:S01]  /*6c80*/  FFMA R8, R13, 1.9251366722983220825e-08, R8 ;  /* 0x32a55e340d087823 */ /* 0x000fe20000000008 */
[----:B------:R-:W-:-:S04]  /*6c90*/  FMUL R9, R14, 3 ;  /* 0x404000000e097820 */ /* 0x000fc80000400000 */
[----:B------:R-:W-:-:S04]  /*6ca0*/  FFMA R9, R11, R9, R8 ;  /* 0x000000090b097223 */ /* 0x000fc80000000008 */
[----:B------:R-:W-:-:S04]  /*6cb0*/  FFMA R14, R13, R14, R9 ;  /* 0x0000000e0d0e7223 */ /* 0x000fc80000000009 */
[----:B------:R-:W-:-:S04]  /*6cc0*/  FADD R8, R15, R14 ;  /* 0x0000000e0f087221 */ /* 0x000fc80000000000 */
[----:B-1----:R-:W-:Y:S01]  /*6cd0*/  FMUL R10, R3, R8 ;  /* 0x00000008030a7220 */ /* 0x002fe20000400000 */
        /* <DEDUP_REMOVED lines=22> */
[----:B------:R-:W-:Y:S01]  /*6e40*/  VIADD R9, R14, 0x7f000000 ;  /* 0x7f0000000e097836 */ /* 0x000fe20000000000 */
[----:B-1----:R-:W-:-:S03]  /*6e50*/  LEA R14, R13, -R14, 0x17 ;  /* 0x8000000e0d0e7211 */ /* 0x002fc600078eb8ff */
        /* <DEDUP_REMOVED lines=16> */
[----:B------:R-:W-:-:S05]  /*6f60*/  @P2 LOP3.LUT R8, R8, 0x7fffffff, RZ, 0xc0, !PT ;  /* 0x7fffffff08082812 */ /* 0x000fca00078ec0ff */
[----:B------:R-:W-:Y:S01]  /*6f70*/  @!P0 IMAD.MOV.U32 R2, RZ, RZ, R8 ;  /* 0x000000ffff028224 */ /* 0x000fe200078e0008 */
[----:B------:R-:W-:Y:S06]  /*6f80*/  @!P0 BRA `(.L_x_145) ;  /* 0x0000000000388947 */ /* 0x000fec0003800000 */
[----:B------:R-:W-:Y:S02]  /*6f90*/  FSETP.NEU.AND P0, PT, |R3|, +INF , PT ;  /* 0x7f8000000300780b */ /* 0x000fe40003f0d200 */
[----:B------:R-:W-:-:S13]  /*6fa0*/  FSETP.EQ.AND P1, PT, R6, -1, PT ;  /* 0xbf8000000600780b */ /* 0x000fda0003f22000 */
[----:B------:R-:W-:Y:S05]  /*6fb0*/  @!P0 BRA P1, `(.L_x_145) ;  /* 0x00000000002c8947 */ /* 0x000fea0000800000 */
[----:B------:R-:W-:Y:S02]  /*6fc0*/  FSETP.GEU.AND P0, PT, R6, RZ, PT ;  /* 0x000000ff0600720b */ /* 0x000fe40003f0e000 */
[----:B------:R-:W-:-:S11]  /*6fd0*/  MOV R2, R9 ;  /* 0x0000000900027202 */ /* 0x000fd60000000f00 */
[----:B------:R-:W-:Y:S05]  /*6fe0*/  @P0 BRA `(.L_x_145) ;  /* 0x0000000000200947 */ /* 0x000fea0003800000 */
[----:B------:R-:W0:Y:S01]  /*6ff0*/  FRND.FLOOR R2, R3 ;  /* 0x0000000300027307 */ /* 0x000e220000205000 */
[----:B------:R-:W-:Y:S02]  /*7000*/  FSETP.NEU.AND P1, PT, |R10|, 1, PT ;  /* 0x3f8000000a00780b */ /* 0x000fe40003f2d200 */
[----:B0-----:R-:W-:Y:S02]  /*7010*/  FSETP.NEU.AND P0, PT, R2, R3, PT ;  /* 0x000000030200720b */ /* 0x001fe40003f0d000 */
[----:B------:R-:W-:-:S04]  /*7020*/  FSEL R2, R9, -R9, P1 ;  /* 0x8000000909027208 */ /* 0x000fc80000800000 */
[----:B------:R-:W-:Y:S01]  /*7030*/  FSEL R2, R2, +QNAN , !P0 ;  /* 0x7fffffff02027808 */ /* 0x000fe20004000000 */
[----:B------:R-:W-:Y:S06]  /*7040*/  BRA `(.L_x_145) ;  /* 0x0000000000087947 */ /* 0x000fec0003800000 */
.L_x_166:
[----:B-1----:R-:W-:-:S04]  /*7050*/  FSETP.GT.AND P0, PT, R2, R3, PT ;  /* 0x000000030200720b */ /* 0x002fc80003f04000 */
[----:B------:R-:W-:-:S09]  /*7060*/  FSEL R2, R2, R3, P0 ;  /* 0x0000000302027208 */ /* 0x000fd20000000000 */
.L_x_145:
[----:B------:R-:W-:Y:S05]  /*7070*/  BSYNC.RECONVERGENT B0 ;  /* 0x0000000000007941 */ /* 0x000fea0003800200 */
.L_x_141:
[----:B0123--:R-:W0:Y:S02]  /*7080*/  F2F.F64.F32 R8, R2 ;  /* 0x0000000200087310 */ /* 0x00fe240000201800 */
[----:B0-----:R2:W-:Y:S01]  /*7090*/  STS.64 [R4], R8 ;  /* 0x0000000804007388 */ /* 0x0015e20000000a00 */
[----:B------:R-:W-:Y:S06]  /*70a0*/  BAR.SYNC.DEFER_BLOCKING 0x0 ;  /* 0x0000000000007b1d */ /* 0x000fec0000010000 */
[----:B------:R-:W3:Y:S01]  /*70b0*/  LDG.E R3, desc[UR6][R22.64] ;  /* 0x0000000616037981 */ /* 0x000ee2000c1e1900 */
[----:B------:R-:W-:Y:S01]  /*70c0*/  IMAD.SHL.U32 R7, R7, 0x2, RZ ;  /* 0x0000000207077824 */ /* 0x000fe200078e00ff */
[----:B---3--:R-:W-:-:S04]  /*70d0*/  VIMNMX.U32 R6, PT, PT, R3, UR8, PT ;  /* 0x0000000803067c48 */ /* 0x008fc8000bfe0000 */
[----:B------:R-:W-:-:S13]  /*70e0*/  ISETP.GE.U32.AND P0, PT, R7, R6, PT ;  /* 0x000000060700720c */ /* 0x000fda0003f06070 */
[----:B--2---:R-:W-:Y:S05]  /*70f0*/  @!P0 BRA `(.L_x_169) ;  /* 0xffffffe000cc8947 */ /* 0x004fea000383ffff */
.L_x_140:
[----:B------:R-:W0:Y:S02]  /*7100*/  LDCU.64 UR4, c[0x0][0x380] ;  /* 0x00007000ff0477ac */ /* 0x000e240008000a00 */
[----:B0-----:R-:W-:-:S04]  /*7110*/  LEA R4, P0, R20, UR4, 0x2 ;  /* 0x0000000414047c11 */ /* 0x001fc8000f8010ff */
[----:B------:R-:W-:-:S05]  /*7120*/  LEA.HI.X R5, R20, UR5, R21, 0x2, P0 ;  /* 0x0000000514057c11 */ /* 0x000fca00080f1415 */
[----:B------:R-:W-:Y:S01]  /*7130*/  STG.E desc[UR6][R4.64], R2 ;  /* 0x0000000204007986 */ /* 0x000fe2000c101906 */
[----:B------:R-:W-:Y:S05]  /*7140*/  EXIT ;  /* 0x000000000000794d */ /* 0x000fea0003800000 */
        .weak           $__internal_3_$__cuda_sm20_dblrcp_rn_slowpath_v3
        .type           $__internal_3_$__cuda_sm20_dblrcp_rn_slowpath_v3,@function
        .size           $__internal_3_$__cuda_sm20_dblrcp_rn_slowpath_v3,($__internal_4_$__cuda_sm20_div_rn_f64_full - $__internal_3_$__cuda_sm20_dblrcp_rn_slowpath_v3)
$__internal_3_$__cuda_sm20_dblrcp_rn_slowpath_v3:
[----:B------:R-:W-:Y:S01]  /*7150*/  DSETP.GTU.AND P0, PT, |R14|, +INF , PT ;  /* 0x7ff000000e00742a */ /* 0x000fe20003f0c200 */
[----:B------:R-:W-:-:S13]  /*7160*/  BSSY.RECONVERGENT B3, `(.L_x_170) ;  /* 0x0000024000037945 */ /* 0x000fda0003800200 */
        /* <DEDUP_REMOVED lines=23> */
.L_x_173:
        /* <DEDUP_REMOVED lines=10> */
.L_x_171:
[----:B------:R-:W-:Y:S02]  /*7380*/  LOP3.LUT R17, R15, 0x80000, RZ, 0xfc, !PT ;  /* 0x000800000f117812 */ /* 0x000fe400078efcff */
[----:B------:R-:W-:-:S07]  /*7390*/  MOV R16, R14 ;  /* 0x0000000e00107202 */ /* 0x000fce0000000f00 */
.L_x_172:
[----:B------:R-:W-:Y:S05]  /*73a0*/  BSYNC.RECONVERGENT B3 ;  /* 0x0000000000037941 */ /* 0x000fea0003800200 */
.L_x_170:
[----:B------:R-:W-:Y:S01]  /*73b0*/  IMAD.MOV.U32 R14, RZ, RZ, R2 ;  /* 0x000000ffff0e7224 */ /* 0x000fe200078e0002 */
[----:B------:R-:W-:-:S04]  /*73c0*/  MOV R15, 0x0 ;  /* 0x00000000000f7802 */ /* 0x000fc80000000f00 */
[----:B------:R-:W-:Y:S05]  /*73d0*/  RET.REL.NODEC R14 `(_Z12reduceKernelPfPiS0_iS_S0_S0_ifii) ;  /* 0xffffff8c0e087950 */ /* 0x000fea0003c3ffff */
        .weak           $__internal_4_$__cuda_sm20_div_rn_f64_full
        .type           $__internal_4_$__cuda_sm20_div_rn_f64_full,@function
        .size           $__internal_4_$__cuda_sm20_div_rn_f64_full,($__internal_5_$__cuda_sm20_rcp_rn_f32_slowpath - $__internal_4_$__cuda_sm20_div_rn_f64_full)
$__internal_4_$__cuda_sm20_div_rn_f64_full:
[C---:B------:R-:W-:Y:S01]  /*73e0*/  FSETP.GEU.AND P0, PT, |R15|.reuse, 1.469367938527859385e-39, PT ;  /* 0x001000000f00780b */ /* 0x040fe20003f0e200 */
[----:B------:R-:W-:Y:S01]  /*73f0*/  IMAD.MOV.U32 R17, RZ, RZ, R19 ;  /* 0x000000ffff117224 */ /* 0x000fe200078e0013 */
[----:B------:R-:W-:Y:S01]  /*7400*/  LOP3.LUT R30, R15, 0x800fffff, RZ, 0xc0, !PT ;  /* 0x800fffff0f1e7812 */ /* 0x000fe200078ec0ff */
[----:B------:R-:W-:Y:S01]  /*7410*/  HFMA2 R24, -RZ, RZ, 0, 5.9604644775390625e-08 ;  /* 0x00000001ff187431 */ /* 0x000fe200000001ff */
[----:B------:R-:W-:Y:S01]  /*7420*/  MOV R16, R18 ;  /* 0x0000001200107202 */ /* 0x000fe20000000f00 */
[----:B------:R-:W-:Y:S01]  /*7430*/  IMAD.MOV.U32 R32, RZ, RZ, 0x1ca00000 ;  /* 0x1ca00000ff207424 */ /* 0x000fe200078e00ff */
[----:B------:R-:W-:Y:S01]  /*7440*/  LOP3.LUT R31, R30, 0x3ff00000, RZ, 0xfc, !PT ;  /* 0x3ff000001e1f7812 */ /* 0x000fe200078efcff */
[----:B------:R-:W-:Y:S01]  /*7450*/  IMAD.MOV.U32 R30, RZ, RZ, R14 ;  /* 0x000000ffff1e7224 */ /* 0x000fe200078e000e */
[C---:B------:R-:W-:Y:S01]  /*7460*/  FSETP.GEU.AND P3, PT, |R17|.reuse, 1.469367938527859385e-39, PT ;  /* 0x001000001100780b */ /* 0x040fe20003f6e200 */
[----:B------:R-:W-:Y:S01]  /*7470*/  BSSY.RECONVERGENT B3, `(.L_x_174) ;  /* 0x0000050000037945 */ /* 0x000fe20003800200 */
[----:B------:R-:W-:-:S02]  /*7480*/  LOP3.LUT R13, R17, 0x7ff00000, RZ, 0xc0, !PT ;  /* 0x7ff00000110d7812 */ /* 0x000fc400078ec0ff */
[----:B------:R-:W-:Y:S01]  /*7490*/  LOP3.LUT R34, R15, 0x7ff00000, RZ, 0xc0, !PT ;  /* 0x7ff000000f227812 */ /* 0x000fe200078ec0ff */
[----:B------:R-:W-:Y:S01]  /*74a0*/  @!P0 DMUL R30, R14, 8.98846567431157953865e+307 ;  /* 0x7fe000000e1e8828 */ /* 0x000fe20000000000 */
[----:B------:R-:W-:Y:S02]  /*74b0*/  MOV R28, R16 ;  /* 0x00000010001c7202 */ /* 0x000fe40000000f00 */
[----:B------:R-:W-:-:S03]  /*74c0*/  ISETP.GE.U32.AND P2, PT, R13, R34, PT ;  /* 0x000000220d00720c */ /* 0x000fc60003f46070 */
[----:B------:R-:W0:Y:S01]  /*74d0*/  MUFU.RCP64H R25, R31 ;  /* 0x0000001f00197308 */ /* 0x000e220000001800 */
[----:B------:R-:W-:Y:S02]  /*74e0*/  SEL R29, R32, 0x63400000, !P2 ;  /* 0x63400000201d7807 */ /* 0x000fe40005000000 */
[----:B------:R-:W-:Y:S02]  /*74f0*/  @!P3 LOP3.LUT R26, R15, 0x7ff00000, RZ, 0xc0, !PT ;  /* 0x7ff000000f1ab812 */ /* 0x000fe400078ec0ff */
[----:B------:R-:W-:Y:S02]  /*7500*/  LOP3.LUT R29, R29, 0x800fffff, R17, 0xf8, !PT ;  /* 0x800fffff1d1d7812 */ /* 0x000fe400078ef811 */
[----:B------:R-:W-:Y:S02]  /*7510*/  @!P3 ISETP.GE.U32.AND P4, PT, R13, R26, PT ;  /* 0x0000001a0d00b20c */ /* 0x000fe40003f86070 */
[----:B------:R-:W-:Y:S01]  /*7520*/  @!P0 LOP3.LUT R34, R31, 0x7ff00000, RZ, 0xc0, !PT ;  /* 0x7ff000001f228812 */ /* 0x000fe200078ec0ff */
[----:B0-----:R-:W-:-:S08]  /*7530*/  DFMA R18, R24, -R30, 1 ;  /* 0x3ff000001812742b */ /* 0x001fd0000000081e */
[----:B------:R-:W-:-:S08]  /*7540*/  DFMA R18, R18, R18, R18 ;  /* 0x000000121212722b */ /* 0x000fd00000000012 */
[----:B------:R-:W-:Y:S01]  /*7550*/  DFMA R18, R24, R18, R24 ;  /* 0x000000121812722b */ /* 0x000fe20000000018 */
[----:B------:R-:W-:-:S04]  /*7560*/  @!P3 SEL R25, R32, 0x63400000, !P4 ;  /* 0x634000002019b807 */ /* 0x000fc80006000000 */
[----:B------:R-:W-:-:S03]  /*7570*/  @!P3 LOP3.LUT R24, R25, 0x80000000, R17, 0xf8, !PT ;  /* 0x800000001918b812 */ /* 0x000fc600078ef811 */
[----:B------:R-:W-:Y:S01]  /*7580*/  DFMA R26, R18, -R30, 1 ;  /* 0x3ff00000121a742b */ /* 0x000fe2000000081e */
[----:B------:R-:W-:Y:S01]  /*7590*/  @!P3 LOP3.LUT R25, R24, 0x100000, RZ, 0xfc, !PT ;  /* 0x001000001819b812 */ /* 0x000fe200078efcff */
[----:B------:R-:W-:-:S06]  /*75a0*/  @!P3 IMAD.MOV.U32 R24, RZ, RZ, RZ ;  /* 0x000000ffff18b224 */ /* 0x000fcc00078e00ff */
[----:B------:R-:W-:Y:S02]  /*75b0*/  DFMA R26, R18, R26, R18 ;  /* 0x0000001a121a722b */ /* 0x000fe40000000012 */
[----:B------:R-:W-:-:S08]  /*75c0*/  @!P3 DFMA R28, R28, 2, -R24 ;  /* 0x400000001c1cb82b */ /* 0x000fd00000000818 */
[----:B------:R-:W-:-:S08]  /*75d0*/  DMUL R24, R26, R28 ;  /* 0x0000001c1a187228 */ /* 0x000fd00000000000 */
[----:B------:R-:W-:-:S08]  /*75e0*/  DFMA R18, R24, -R30, R28 ;  /* 0x8000001e1812722b */ /* 0x000fd0000000001c */
[----:B------:R-:W-:Y:S01]  /*75f0*/  DFMA R18, R26, R18, R24 ;  /* 0x000000121a12722b */ /* 0x000fe20000000018 */
[----:B------:R-:W-:Y:S02]  /*7600*/  MOV R26, R13 ;  /* 0x0000000d001a7202 */ /* 0x000fe40000000f00 */
[----:B------:R-:W-:-:S05]  /*7610*/  @!P3 LOP3.LUT R26, R29, 0x7ff00000, RZ, 0xc0, !PT ;  /* 0x7ff000001d1ab812 */ /* 0x000fca00078ec0ff */
[----:B------:R-:W-:-:S05]  /*7620*/  VIADD R24, R26, 0xffffffff ;  /* 0xffffffff1a187836 */ /* 0x000fca0000000000 */
[----:B------:R-:W-:Y:S02]  /*7630*/  ISETP.GT.U32.AND P0, PT, R24, 0x7feffffe, PT ;  /* 0x7feffffe1800780c */ /* 0x000fe40003f04070 */
[----:B------:R-:W-:-:S04]  /*7640*/  IADD3 R24, PT, PT, R34, -0x1, RZ ;  /* 0xffffffff22187810 */ /* 0x000fc80007ffe0ff */
[----:B------:R-:W-:-:S13]  /*7650*/  ISETP.GT.U32.OR P0, PT, R24, 0x7feffffe, P0 ;  /* 0x7feffffe1800780c */ /* 0x000fda0000704470 */
[----:B------:R-:W-:Y:S05]  /*7660*/  @P0 BRA `(.L_x_175) ;  /* 0x00000000006c0947 */ /* 0x000fea0003800000 */
[----:B------:R-:W-:-:S04]  /*7670*/  LOP3.LUT R24, R15, 0x7ff00000, RZ, 0xc0, !PT ;  /* 0x7ff000000f187812 */ /* 0x000fc800078ec0ff */
[CC--:B------:R-:W-:Y:S02]  /*7680*/  VIADDMNMX R16, R13.reuse, -R24.reuse, 0xb9600000, !PT ;  /* 0xb96000000d107446 */ /* 0x0c0fe40007800918 */
[----:B------:R-:W-:Y:S02]  /*7690*/  ISETP.GE.U32.AND P0, PT, R13, R24, PT ;  /* 0x000000180d00720c */ /* 0x000fe40003f06070 */
[----:B------:R-:W-:Y:S01]  /*76a0*/  VIMNMX R13, PT, PT, R16, 0x46a00000, PT ;  /* 0x46a00000100d7848 */ /* 0x000fe20003fe0100 */
[----:B------:R-:W-:Y:S01]  /*76b0*/  IMAD.MOV.U32 R16, RZ, RZ, RZ ;  /* 0x000000ffff107224 */ /* 0x000fe200078e00ff */
[----:B------:R-:W-:-:S05]  /*76c0*/  SEL R32, R32, 0x63400000, !P0 ;  /* 0x6340000020207807 */ /* 0x000fca0004000000 */
[----:B------:R-:W-:-:S05]  /*76d0*/  IMAD.IADD R13, R13, 0x1, -R32 ;  /* 0x000000010d0d7824 */ /* 0x000fca00078e0a20 */
        /* <DEDUP_REMOVED lines=12> */
[----:B------:R-:W-:Y:S01]  /*77a0*/  DMUL.RP R16, R18, R16 ;  /* 0x0000001012107228 */ /* 0x000fe20000008000 */
[----:B------:R-:W-:-:S04]  /*77b0*/  IADD3 R13, PT, PT, -R13, -0x43300000, RZ ;  /* 0xbcd000000d0d7810 */ /* 0x000fc80007ffe1ff */
[----:B------:R-:W-:-:S05]  /*77c0*/  DFMA R14, R24, -R14, R18 ;  /* 0x8000000e180e722b */ /* 0x000fca0000000012 */
[----:B------:R-:W-:-:S05]  /*77d0*/  LOP3.LUT R27, R17, R27, RZ, 0x3c, !PT ;  /* 0x0000001b111b7212 */ /* 0x000fca00078e3cff */
[----:B------:R-:W-:-:S04]  /*77e0*/  FSETP.NEU.AND P0, PT, |R15|, R13, PT ;  /* 0x0000000d0f00720b */ /* 0x000fc80003f0d200 */
[----:B------:R-:W-:Y:S02]  /*77f0*/  FSEL R24, R16, R24, !P0 ;  /* 0x0000001810187208 */ /* 0x000fe40004000000 */
[----:B------:R-:W-:Y:S01]  /*7800*/  FSEL R25, R27, R25, !P0 ;  /* 0x000000191b197208 */ /* 0x000fe20004000000 */
[----:B------:R-:W-:Y:S06]  /*7810*/  BRA `(.L_x_176) ;  /* 0x0000000000547947 */ /* 0x000fec0003800000 */
.L_x_175:
        /* <DEDUP_REMOVED lines=16> */
.L_x_178:
[----:B------:R-:W-:Y:S02]  /*7920*/  LOP3.LUT R25, R15, 0x80000, RZ, 0xfc, !PT ;  /* 0x000800000f197812 */ /* 0x000fe400078efcff */
[----:B------:R-:W-:Y:S01]  /*7930*/  MOV R24, R14 ;  /* 0x0000000e00187202 */ /* 0x000fe20000000f00 */
[----:B------:R-:W-:Y:S06]  /*7940*/  BRA `(.L_x_176) ;  /* 0x0000000000087947 */ /* 0x000fec0003800000 */
.L_x_177:
[----:B------:R-:W-:Y:S01]  /*7950*/  LOP3.LUT R25, R17, 0x80000, RZ, 0xfc, !PT ;  /* 0x0008000011197812 */ /* 0x000fe200078efcff */
[----:B------:R-:W-:-:S07]  /*7960*/  IMAD.MOV.U32 R24, RZ, RZ, R16 ;  /* 0x000000ffff187224 */ /* 0x000fce00078e0010 */
.L_x_176:
[----:B------:R-:W-:Y:S05]  /*7970*/  BSYNC.RECONVERGENT B3 ;  /* 0x0000000000037941 */ /* 0x000fea0003800200 */
.L_x_174:
[----:B------:R-:W-:Y:S01]  /*7980*/  MOV R14, R2 ;  /* 0x00000002000e7202 */ /* 0x000fe20000000f00 */
[----:B------:R-:W-:Y:S01]  /*7990*/  IMAD.MOV.U32 R15, RZ, RZ, 0x0 ;  /* 0x00000000ff0f7424 */ /* 0x000fe200078e00ff */
[----:B------:R-:W-:Y:S01]  /*79a0*/  MOV R18, R24 ;  /* 0x0000001800127202 */ /* 0x000fe20000000f00 */
[----:B------:R-:W-:Y:S02]  /*79b0*/  IMAD.MOV.U32 R19, RZ, RZ, R25 ;  /* 0x000000ffff137224 */ /* 0x000fe400078e0019 */
[----:B------:R-:W-:Y:S05]  /*79c0*/  RET.REL.NODEC R14 `(_Z12reduceKernelPfPiS0_iS_S0_S0_ifii) ;  /* 0xffffff840e8c7950 */ /* 0x000fea0003c3ffff */
        .weak           $__internal_5_$__cuda_sm20_rcp_rn_f32_slowpath
        .type           $__internal_5_$__cuda_sm20_rcp_rn_f32_slowpath,@function
        .size           $__internal_5_$__cuda_sm20_rcp_rn_f32_slowpath,(.L_x_364 - $__internal_5_$__cuda_sm20_rcp_rn_f32_slowpath)
$__internal_5_$__cuda_sm20_rcp_rn_f32_slowpath:
[----:B------:R-:W-:Y:S01]  /*79d0*/  SHF.L.U32 R13, R2, 0x1, RZ ;  /* 0x00000001020d7819 */ /* 0x000fe200000006ff */
[----:B------:R-:W-:Y:S03]  /*79e0*/  BSSY.RECONVERGENT B3, `(.L_x_179) ;  /* 0x0000030000037945 */ /* 0x000fe60003800200 */
[----:B------:R-:W-:-:S04]  /*79f0*/  SHF.R.U32.HI R13, RZ, 0x18, R13 ;  /* 0x00000018ff0d7819 */ /* 0x000fc8000001160d */
[----:B------:R-:W-:-:S13]  /*7a00*/  ISETP.NE.U32.AND P0, PT, R13, RZ, PT ;  /* 0x000000ff0d00720c */ /* 0x000fda0003f05070 */
[----:B------:R-:W-:Y:S05]  /*7a10*/  @P0 BRA `(.L_x_180) ;  /* 0x0000000000280947 */ /* 0x000fea0003800000 */
[----:B------:R-:W-:-:S05]  /*7a20*/  IMAD.SHL.U32 R13, R2, 0x2, RZ ;  /* 0x00000002020d7824 */ /* 0x000fca00078e00ff */
        /* <DEDUP_REMOVED lines=9> */
.L_x_180:
[----:B------:R-:W-:-:S04]  /*7ac0*/  IADD3 R15, PT, PT, R13, -0xfd, RZ ;  /* 0xffffff030d0f7810 */ /* 0x000fc80007ffe0ff */
[----:B------:R-:W-:-:S13]  /*7ad0*/  ISETP.GT.U32.AND P0, PT, R15, 0x1, PT ;  /* 0x000000010f00780c */ /* 0x000fda0003f04070 */
[----:B------:R-:W-:Y:S05]  /*7ae0*/  @P0 BRA `(.L_x_182) ;  /* 0x0000000000780947 */ /* 0x000fea0003800000 */
[----:B------:R-:W-:Y:S01]  /*7af0*/  LOP3.LUT R16, R2, 0x7fffff, RZ, 0xc0, !PT ;  /* 0x007fffff02107812 */ /* 0x000fe200078ec0ff */
[----:B------:R-:W-:Y:S01]  /*7b00*/  IMAD.MOV.U32 R24, RZ, RZ, 0x3 ;  /* 0x00000003ff187424 */ /* 0x000fe200078e00ff */
[----:B------:R-:W-:Y:S02]  /*7b10*/  IADD3 R13, PT, PT, R13, -0xfc, RZ ;  /* 0xffffff040d0d7810 */ /* 0x000fe40007ffe0ff */
[----:B------:R-:W-:Y:S02]  /*7b20*/  LOP3.LUT R16, R16, 0x3f800000, RZ, 0xfc, !PT ;  /* 0x3f80000010107812 */ /* 0x000fe400078efcff */
[----:B------:R-:W-:Y:S02]  /*7b30*/  SHF.L.U32 R25, R24, R15, RZ ;  /* 0x0000000f18197219 */ /* 0x000fe400000006ff */
[----:B------:R-:W0:Y:S02]  /*7b40*/  MUFU.RCP R17, R16 ;  /* 0x0000001000117308 */ /* 0x000e240000001000 */
        /* <DEDUP_REMOVED lines=8> */
[----:B------:R-:W-:Y:S02]  /*7bd0*/  LOP3.LUT R16, R25, R18, RZ, 0xc0, !PT ;  /* 0x0000001219107212 */ /* 0x000fe400078ec0ff */
[----:B------:R-:W-:-:S02]  /*7be0*/  IADD3 R17, PT, PT, -R17, RZ, RZ ;  /* 0x000000ff11117210 */ /* 0x000fc40007ffe1ff */
[-C--:B------:R-:W-:Y:S02]  /*7bf0*/  SHF.R.U32.HI R16, RZ, R15.reuse, R16 ;  /* 0x0000000fff107219 */ /* 0x080fe40000011610 */
[--C-:B------:R-:W-:Y:S02]  /*7c00*/  LOP3.LUT P2, RZ, R17, R15, R18.reuse, 0xf8, !PT ;  /* 0x0000000f11ff7212 */ /* 0x100fe4000784f812 */
[C---:B------:R-:W-:Y:S02]  /*7c10*/  LOP3.LUT P0, RZ, R16.reuse, 0x1, RZ, 0xc0, !PT ;  /* 0x0000000110ff7812 */ /* 0x040fe4000780c0ff */
[----:B------:R-:W-:Y:S02]  /*7c20*/  LOP3.LUT P3, RZ, R16, 0x2, RZ, 0xc0, !PT ;  /* 0x0000000210ff7812 */ /* 0x000fe4000786c0ff */
[----:B------:R-:W-:Y:S02]  /*7c30*/  SHF.R.U32.HI R13, RZ, R13, R18 ;  /* 0x0000000dff0d7219 */ /* 0x000fe40000011612 */
[----:B------:R-:W-:-:S02]  /*7c40*/  PLOP3.LUT P0, PT, P0, P2, P3, 0xe0, 0x0 ;  /* 0x000000000000781c */ /* 0x000fc40000705c30 */
[----:B------:R-:W-:Y:S02]  /*7c50*/  LOP3.LUT P2, RZ, R2, 0x7fffff, RZ, 0xc0, !PT ;  /* 0x007fffff02ff7812 */ /* 0x000fe4000784c0ff */
[----:B------:R-:W-:-:S05]  /*7c60*/  SEL R15, RZ, 0x1, !P0 ;  /* 0x00000001ff0f7807 */ /* 0x000fca0004000000 */
[----:B------:R-:W-:-:S05]  /*7c70*/  IMAD.MOV R15, RZ, RZ, -R15 ;  /* 0x000000ffff0f7224 */ /* 0x000fca00078e0a0f */
[----:B------:R-:W-:-:S13]  /*7c80*/  ISETP.GE.AND P0, PT, R15, RZ, PT ;  /* 0x000000ff0f00720c */ /* 0x000fda0003f06270 */
[----:B------:R-:W-:-:S05]  /*7c90*/  @!P0 VIADD R13, R13, 0x1 ;  /* 0x000000010d0d8836 */ /* 0x000fca0000000000 */
[----:B------:R-:W-:-:S04]  /*7ca0*/  @!P2 SHF.L.U32 R13, R13, 0x1, RZ ;  /* 0x000000010d0da819 */ /* 0x000fc800000006ff */
[----:B------:R-:W-:Y:S01]  /*7cb0*/  LOP3.LUT R15, R13, 0x80000000, R2, 0xf8, !PT ;  /* 0x800000000d0f7812 */ /* 0x000fe200078ef802 */
[----:B------:R-:W-:Y:S06]  /*7cc0*/  BRA `(.L_x_181) ;  /* 0x0000000000047947 */ /* 0x000fec0003800000 */
.L_x_182:
[----:B------:R0:W1:Y:S02]  /*7cd0*/  MUFU.RCP R15, R2 ;  /* 0x00000002000f7308 */ /* 0x0000640000001000 */
.L_x_181:
[----:B------:R-:W-:Y:S05]  /*7ce0*/  BSYNC.RECONVERGENT B3 ;  /* 0x0000000000037941 */ /* 0x000fea0003800200 */
.L_x_179:
[----:B01----:R-:W-:Y:S02]  /*7cf0*/  IMAD.MOV.U32 R2, RZ, RZ, R15 ;  /* 0x000000ffff027224 */ /* 0x003fe400078e000f */
[----:B------:R-:W-:-:S04]  /*7d00*/  HFMA2 R15, -RZ, RZ, 0, 0 ;  /* 0x00000000ff0f7431 */ /* 0x000fc800000001ff */
[----:B------:R-:W-:Y:S05]  /*7d10*/  RET.REL.NODEC R14 `(_Z12reduceKernelPfPiS0_iS_S0_S0_ifii) ;  /* 0xffffff800eb87950 */ /* 0x000fea0003c3ffff */
.L_x_183:
        /* <DEDUP_REMOVED lines=14> */
.L_x_364:


//--------------------- .text._Z9mapKernelPfPiS0_iS_S0_S0_ii --------------------------
	.section	.text._Z9mapKernelPfPiS0_iS_S0_S0_ii,"ax",@progbits
	.align	128
        .global         _Z9mapKernelPfPiS0_iS_S0_S0_ii
        .type           _Z9mapKernelPfPiS0_iS_S0_S0_ii,@function
        .size           _Z9mapKernelPfPiS0_iS_S0_S0_ii,(.L_x_367 - _Z9mapKernelPfPiS0_iS_S0_S0_ii)
        .other          _Z9mapKernelPfPiS0_iS_S0_S0_ii,@"STO_CUDA_ENTRY STV_DEFAULT"
_Z9mapKernelPfPiS0_iS_S0_S0_ii:
.text._Z9mapKernelPfPiS0_iS_S0_S0_ii:
        /* <DEDUP_REMOVED lines=9> */
[----:B------:R-:W0:Y:S01]  /*0090*/  LDC R2, c[0x0][0x3b8] ;  /* 0x0000ee00ff027b82 */ /* 0x000e220000000800 */
[----:B------:R-:W1:Y:S01]  /*00a0*/  LDCU.64 UR6, c[0x0][0x358] ;  /* 0x00006b00ff0677ac */ /* 0x000e620008000a00 */
[----:B------:R-:W-:Y:S02]  /*00b0*/  CS2R R4, SRZ ;  /* 0x0000000000047805 */ /* 0x000fe4000001ff00 */
[----:B0-----:R-:W-:-:S13]  /*00c0*/  ISETP.GE.AND P0, PT, R2, 0x1, PT ;  /* 0x000000010200780c */ /* 0x001fda0003f06270 */
[----:B-1----:R-:W-:Y:S05]  /*00d0*/  @!P0 BRA `(.L_x_184) ;  /* 0x0000003400708947 */ /* 0x002fea0003800000 */
[----:B------:R-:W0:Y:S01]  /*00e0*/  LDCU UR4, c[0x0][0x3b8] ;  /* 0x00007700ff0477ac */ /* 0x000e220008000800 */
[C---:B------:R-:W-:Y:S01]  /*00f0*/  VIADD R4, R2.reuse, 0xffffffff ;  /* 0xffffffff02047836 */ /* 0x040fe20000000000 */
[----:B------:R-:W-:-:S04]  /*0100*/  LOP3.LUT R3, R2, 0x7, RZ, 0xc0, !PT ;  /* 0x0000000702037812 */ /* 0x000fc800078ec0ff */
[----:B------:R-:W-:Y:S01]  /*0110*/  ISETP.GE.U32.AND P0, PT, R4, 0x7, PT ;  /* 0x000000070400780c */ /* 0x000fe20003f06070 */
[----:B0-----:R-:W-:-:S12]  /*0120*/  IMAD.U32 R9, RZ, RZ, UR4 ;  /* 0x00000004ff097e24 */ /* 0x001fd8000f8e00ff */
[----:B------:R-:W-:Y:S05]  /*0130*/  @!P0 BRA `(.L_x_185) ;  /* 0x0000001000188947 */ /* 0x000fea0003800000 */
[----:B------:R-:W0:Y:S01]  /*0140*/  LDC.64 R14, c[0x0][0x388] ;  /* 0x0000e200ff0e7b82 */ /* 0x000e220000000a00 */
[C---:B------:R-:W-:Y:S02]  /*0150*/  LOP3.LUT R0, R2.reuse, 0x7ffffff8, RZ, 0xc0, !PT ;  /* 0x7ffffff802007812 */ /* 0x040fe400078ec0ff */
[----:B------:R-:W-:-:S03]  /*0160*/  IADD3 R2, PT, PT, R2, -0x4, RZ ;  /* 0xfffffffc02027810 */ /* 0x000fc60007ffe0ff */
[----:B------:R-:W-:-:S07]  /*0170*/  IMAD.MOV R0, RZ, RZ, -R0 ;  /* 0x000000ffff007224 */ /* 0x000fce00078e0a00 */
.L_x_186:
[----:B------:R-:W-:-:S04]  /*0180*/  VIADD R6, R2, 0x3 ;  /* 0x0000000302067836 */ /* 0x000fc80000000000 */
[----:B0-----:R-:W-:-:S06]  /*0190*/  IMAD.WIDE.U32 R20, R6, 0x4, R14 ;  /* 0x0000000406147825 */ /* 0x001fcc00078e000e */
[----:B------:R-:W2:Y:S01]  /*01a0*/  LDG.E R20, desc[UR6][R20.64] ;  /* 0x0000000614147981 */ /* 0x000ea2000c1e1900 */
[----:B------:R-:W-:-:S04]  /*01b0*/  VIADD R8, R2, 0x2 ;  /* 0x0000000202087836 */ /* 0x000fc80000000000 */
[----:B------:R-:W-:-:S05]  /*01c0*/  IMAD.WIDE.U32 R16, R8, 0x4, R14 ;  /* 0x0000000408107825 */ /* 0x000fca00078e000e */
[----:B------:R-:W3:Y:S01]  /*01d0*/  LDG.E R5, desc[UR6][R16.64] ;  /* 0x0000000610057981 */ /* 0x000ee2000c1e1900 */
[----:B------:R-:W-:-:S05]  /*01e0*/  IADD3 R10, PT, PT, R2, 0x1, RZ ;  /* 0x00000001020a7810 */ /* 0x000fca0007ffe0ff */
[----:B------:R-:W-:-:S05]  /*01f0*/  IMAD.WIDE.U32 R24, R10, 0x4, R14 ;  /* 0x000000040a187825 */ /* 0x000fca00078e000e */
[----:B------:R-:W4:Y:S01]  /*0200*/  LDG.E R7, desc[UR6][R24.64] ;  /* 0x0000000618077981 */ /* 0x000f22000c1e1900 */
[----:B------:R-:W-:-:S05]  /*0210*/  IMAD.WIDE.U32 R26, R2, 0x4, R14 ;  /* 0x00000004021a7825 */ /* 0x000fca00078e000e */
[----:B------:R-:W5:Y:S01]  /*0220*/  LDG.E R9, desc[UR6][R26.64] ;  /* 0x000000061a097981 */ /* 0x000f62000c1e1900 */
[----:B------:R-:W-:-:S04]  /*0230*/  VIADD R12, R2, 0xffffffff ;  /* 0xffffffff020c7836 */ /* 0x000fc80000000000 */
[----:B------:R-:W-:-:S05]  /*0240*/  IMAD.WIDE.U32 R18, R12, 0x4, R14 ;  /* 0x000000040c127825 */ /* 0x000fca00078e000e */
[----:B------:R0:W5:Y:S01]  /*0250*/  LDG.E R11, desc[UR6][R18.64] ;  /* 0x00000006120b7981 */ /* 0x000162000c1e1900 */
[-C--:B--2---:R-:W-:Y:S02]  /*0260*/  IABS R22, R20.reuse ;  /* 0x0000001400167213 */ /* 0x084fe40000000000 */
[----:B0-----:R-:W-:Y:S02]  /*0270*/  IABS R18, R20 ;  /* 0x0000001400127213 */ /* 0x001fe40000000000 */
[----:B------:R-:W0:Y:S01]  /*0280*/  I2F.RP R28, R22 ;  /* 0x00000016001c7306 */ /* 0x000e220000209400 */
[----:B---3--:R-:W-:-:S07]  /*0290*/  IABS R21, R5 ;  /* 0x0000000500157213 */ /* 0x008fce0000000000 */
[----:B------:R-:W1:Y:S08]  /*02a0*/  I2F.RP R23, R21 ;  /* 0x0000001500177306 */ /* 0x000e700000209400 */
[----:B0-----:R-:W0:Y:S08]  /*02b0*/  MUFU.RCP R28, R28 ;  /* 0x0000001c001c7308 */ /* 0x001e300000001000 */
[----:B-1----:R-:W-:Y:S01]  /*02c0*/  MUFU.RCP R23, R23 ;  /* 0x0000001700177308 */ /* 0x002fe20000001000 */
[----:B0-----:R-:W-:-:S07]  /*02d0*/  VIADD R16, R28, 0xffffffe ;  /* 0x0ffffffe1c107836 */ /* 0x001fce0000000000 */
[----:B------:R0:W1:Y:S02]  /*02e0*/  F2I.FTZ.U32.TRUNC.NTZ R17, R16 ;  /* 0x0000001000117305 */ /* 0x000064000021f000 */
[----:B0-----:R-:W-:Y:S02]  /*02f0*/  HFMA2 R16, -RZ, RZ, 0, 0 ;  /* 0x00000000ff107431 */ /* 0x001fe400000001ff */
[----:B-1----:R-:W-:-:S04]  /*0300*/  IMAD.MOV R25, RZ, RZ, -R17 ;  /* 0x000000ffff197224 */ /* 0x002fc800078e0a11 */
[----:B------:R-:W-:-:S04]  /*0310*/  IMAD R19, R25, R22, RZ ;  /* 0x0000001619137224 */ /* 0x000fc800078e02ff */
[----:B------:R-:W-:Y:S01]  /*0320*/  IMAD.HI.U32 R17, R17, R19, R16 ;  /* 0x0000001311117227 */ /* 0x000fe200078e0010 */
[----:B------:R-:W-:-:S03]  /*0330*/  IABS R19, R13 ;  /* 0x0000000d00137213 */ /* 0x000fc60000000000 */
[----:B------:R-:W-:Y:S02]  /*0340*/  IMAD.MOV R16, RZ, RZ, -R18 ;  /* 0x000000ffff107224 */ /* 0x000fe400078e0a12 */
[----:B------:R-:W-:-:S04]  /*0350*/  IMAD.HI.U32 R18, R17, R19, RZ ;  /* 0x0000001311127227 */ /* 0x000fc800078e00ff */
[----:B------:R-:W-:Y:S01]  /*0360*/  IMAD R19, R18, R16, R19 ;  /* 0x0000001012137224 */ /* 0x000fe200078e0213 */
[----:B------:R-:W-:Y:S01]  /*0370*/  LOP3.LUT R16, R13, R20, RZ, 0x3c, !PT ;  /* 0x000000140d107212 */ /* 0x000fe200078e3cff */
[----:B------:R-:W-:-:S03]  /*0380*/  VIADD R17, R23, 0xffffffe ;  /* 0x0ffffffe17117836 */ /* 0x000fc60000000000 */
[----:B------:R-:W-:Y:S02]  /*0390*/  ISETP.GT.U32.AND P1, PT, R22, R19, PT ;  /* 0x000000131600720c */ /* 0x000fe40003f24070 */
[----:B------:R-:W-:Y:S01]  /*03a0*/  ISETP.GE.AND P2, PT, R16, RZ, PT ;  /* 0x000000ff1000720c */ /* 0x000fe20003f46270 */
[----:B------:R-:W0:Y:S10]  /*03b0*/  F2I.FTZ.U32.TRUNC.NTZ R17, R17 ;  /* 0x0000001100117305 */ /* 0x000e34000021f000 */
[----:B------:R-:W-:Y:S01]  /*03c0*/  @!P1 IMAD.IADD R19, R19, 0x1, -R22 ;  /* 0x0000000113139824 */ /* 0x000fe200078e0a16 */
[----:B------:R-:W-:-:S02]  /*03d0*/  @!P1 IADD3 R18, PT, PT, R18, 0x1, RZ ;  /* 0x0000000112129810 */ /* 0x000fc40007ffe0ff */
[----:B------:R-:W-:Y:S02]  /*03e0*/  ISETP.NE.AND P1, PT, R20, RZ, PT ;  /* 0x000000ff1400720c */ /* 0x000fe40003f25270 */
[----:B------:R-:W-:Y:S01]  /*03f0*/  ISETP.GE.U32.AND P0, PT, R19, R22, PT ;  /* 0x000000161300720c */ /* 0x000fe20003f06070 */
[----:B0-----:R-:W-:Y:S01]  /*0400*/  IMAD.MOV R16, RZ, RZ, -R17 ;  /* 0x000000ffff107224 */ /* 0x001fe200078e0a11 */
[----:B----4-:R-:W-:-:S03]  /*0410*/  IABS R19, R7 ;  /* 0x0000000700137213 */ /* 0x010fc60000000000 */
[----:B------:R-:W-:Y:S01]  /*0420*/  IMAD R23, R16, R21, RZ ;  /* 0x0000001510177224 */ /* 0x000fe200078e02ff */
[----:B------:R-:W0:Y:S01]  /*0430*/  I2F.RP R22, R19 ;  /* 0x0000001300167306 */ /* 0x000e220000209400 */
[----:B------:R-:W-:-:S05]  /*0440*/  MOV R16, RZ ;  /* 0x000000ff00107202 */ /* 0x000fca0000000f00 */
[----:B------:R-:W-:Y:S01]  /*0450*/  IMAD.HI.U32 R16, R17, R23, R16 ;  /* 0x0000001711107227 */ /* 0x000fe200078e0010 */
[----:B------:R-:W-:-:S03]  /*0460*/  IABS R23, R5 ;  /* 0x0000000500177213 */ /* 0x000fc60000000000 */
[----:B------:R-:W-:Y:S02]  /*0470*/  @P0 VIADD R18, R18, 0x1 ;  /* 0x0000000112120836 */ /* 0x000fe40000000000 */
[----:B------:R-:W-:Y:S02]  /*0480*/  IMAD.MOV R23, RZ, RZ, -R23 ;  /* 0x000000ffff177224 */ /* 0x000fe400078e0a17 */
[----:B------:R-:W-:Y:S01]  /*0490*/  @!P2 IMAD.MOV R18, RZ, RZ, -R18 ;  /* 0x000000ffff12a224 */ /* 0x000fe200078e0a12 */
[----:B0-----:R-:W0:Y:S01]  /*04a0*/  MUFU.RCP R22, R22 ;  /* 0x0000001600167308 */ /* 0x001e220000001000 */
[----:B------:R-:W-:-:S04]  /*04b0*/  @!P1 LOP3.LUT R18, RZ, R20, RZ, 0x33, !PT ;  /* 0x00000014ff129212 */ /* 0x000fc800078e33ff */
[----:B------:R-:W-:-:S05]  /*04c0*/  IABS R17, R18 ;  /* 0x0000001200117213 */ /* 0x000fca0000000000 */
[----:B------:R-:W-:-:S04]  /*04d0*/  IMAD.HI.U32 R24, R16, R17, RZ ;  /* 0x0000001110187227 */ /* 0x000fc800078e00ff */
[----:B------:R-:W-:Y:S02]  /*04e0*/  IMAD R16, R24, R23, R17 ;  /* 0x0000001718107224 */ /* 0x000fe400078e0211 */
[----:B0-----:R-:W-:-:S03]  /*04f0*/  VIADD R17, R22, 0xffffffe ;  /* 0x0ffffffe16117836 */ /* 0x001fc60000000000 */
[----:B------:R-:W-:-:S03]  /*0500*/  ISETP.GT.U32.AND P1, PT, R21, R16, PT ;  /* 0x000000101500720c */ /* 0x000fc60003f24070 */
[----:B------:R-:W0:Y:S10]  /*0510*/  F2I.FTZ.U32.TRUNC.NTZ R17, R17 ;  /* 0x0000001100117305 */ /* 0x000e34000021f000 */
[----:B------:R-:W-:-:S02]  /*0520*/  @!P1 IMAD.IADD R16, R16, 0x1, -R21 ;  /* 0x0000000110109824 */ /* 0x000fc400078e0a15 */
[----:B------:R-:W-:Y:S01]  /*0530*/  @!P1 VIADD R24, R24, 0x1 ;  /* 0x0000000118189836 */ /* 0x000fe20000000000 */
[----:B------:R-:W-:Y:S02]  /*0540*/  ISETP.NE.AND P1, PT, R5, RZ, PT ;  /* 0x000000ff0500720c */ /* 0x000fe40003f25270 */
[----:B------:R-:W-:Y:S02]  /*0550*/  ISETP.GE.U32.AND P0, PT, R16, R21, PT ;  /* 0x000000151000720c */ /* 0x000fe40003f06070 */
[----:B0-----:R-:W-:Y:S02]  /*0560*/  IADD3 R22, PT, PT, RZ, -R17, RZ ;  /* 0x80000011ff167210 */ /* 0x001fe40007ffe0ff */
[----:B------:R-:W-:-:S03]  /*0570*/  LOP3.LUT R16, R18, R5, RZ, 0x3c, !PT ;  /* 0x0000000512107212 */ /* 0x000fc600078e3cff */
[----:B------:R-:W-:Y:S01]  /*0580*/  IMAD R21, R22, R19, RZ ;  /* 0x0000001316157224 */ /* 0x000fe200078e02ff */
[----:B------:R-:W-:Y:S01]  /*0590*/  ISETP.GE.AND P2, PT, R16, RZ, PT ;  /* 0x000000ff1000720c */ /* 0x000fe20003f46270 */
[----:B------:R-:W-:Y:S01]  /*05a0*/  IMAD.MOV.U32 R16, RZ, RZ, RZ ;  /* 0x000000ffff107224 */ /* 0x000fe200078e00ff */
[----:B------:R-:W-:-:S03]  /*05b0*/  IABS R22, R7 ;  /* 0x0000000700167213 */ /* 0x000fc60000000000 */
[----:B------:R-:W-:Y:S01]  /*05c0*/  IMAD.HI.U32 R16, R17, R21, R16 ;  /* 0x0000001511107227 */ /* 0x000fe200078e0010 */
[----:B-----5:R-:W-:-:S03]  /*05d0*/  IABS R21, R9 ;  /* 0x0000000900157213 */ /* 0x020fc60000000000 */
[----:B------:R-:W-:Y:S01]  /*05e0*/  @P0 VIADD R24, R24, 0x1 ;  /* 0x0000000118180836 */ /* 0x000fe20000000000 */
[----:B------:R-:W0:Y:S01]  /*05f0*/  I2F.RP R23, R21 ;  /* 0x0000001500177306 */ /* 0x000e220000209400 */
[----:B------:R-:W-:-:S03]  /*0600*/  IMAD.MOV R25, RZ, RZ, -R22 ;  /* 0x000000ffff197224 */ /* 0x000fc600078e0a16 */
[----:B------:R-:W-:Y:S02]  /*0610*/  @!P2 IADD3 R24, PT, PT, -R24, RZ, RZ ;  /* 0x000000ff1818a210 */ /* 0x000fe40007ffe1ff */
[----:B------:R-:W-:-:S04]  /*0620*/  @!P1 LOP3.LUT R24, RZ, R5, RZ, 0x33, !PT ;  /* 0x00000005ff189212 */ /* 0x000fc800078e33ff */
[----:B------:R-:W-:Y:S01]  /*0630*/  IABS R17, R24 ;  /* 0x0000001800117213 */ /* 0x000fe20000000000 */
[----:B0-----:R-:W0:Y:S04]  /*0640*/  MUFU.RCP R23, R23 ;  /* 0x0000001700177308 */ /* 0x001e280000001000 */
[----:B------:R-:W-:-:S04]  /*0650*/  IMAD.HI.U32 R22, R16, R17, RZ ;  /* 0x0000001110167227 */ /* 0x000fc800078e00ff */
[----:B------:R-:W-:Y:S01]  /*0660*/  IMAD R16, R22, R25, R17 ;  /* 0x0000001916107224 */ /* 0x000fe200078e0211 */
[----:B------:R-:W-:-:S04]  /*0670*/  IABS R25, R9 ;  /* 0x0000000900197213 */ /* 0x000fc80000000000 */
[----:B------:R-:W-:Y:S01]  /*0680*/  ISETP.GT.U32.AND P1, PT, R19, R16, PT ;  /* 0x000000101300720c */ /* 0x000fe20003f24070 */
[----:B------:R-:W-:Y:S02]  /*0690*/  IMAD.MOV R25, RZ, RZ, -R25 ;  /* 0x000000ffff197224 */ /* 0x000fe400078e0a19 */
[----:B0-----:R-:W-:-:S06]  /*06a0*/  VIADD R17, R23, 0xffffffe ;  /* 0x0ffffffe17117836 */ /* 0x001fcc0000000000 */
[----:B------:R-:W0:Y:S04]  /*06b0*/  F2I.FTZ.U32.TRUNC.NTZ R17, R17 ;  /* 0x0000001100117305 */ /* 0x000e28000021f000 */
[----:B------:R-:W-:Y:S02]  /*06c0*/  @!P1 IMAD.IADD R16, R16, 0x1, -R19 ;  /* 0x0000000110109824 */ /* 0x000fe400078e0a13 */
[----:B------:R-:W-:Y:S01]  /*06d0*/  @!P1 VIADD R22, R22, 0x1 ;  /* 0x0000000116169836 */ /* 0x000fe20000000000 */
[----:B------:R-:W-:Y:S02]  /*06e0*/  ISETP.NE.AND P1, PT, R7, RZ, PT ;  /* 0x000000ff0700720c */ /* 0x000fe40003f25270 */
[----:B------:R-:W-:Y:S02]  /*06f0*/  ISETP.GE.U32.AND P0, PT, R16, R19, PT ;  /* 0x000000131000720c */ /* 0x000fe40003f06070 */
[----:B------:R-:W-:-:S04]  /*0700*/  LOP3.LUT R16, R24, R7, RZ, 0x3c, !PT ;  /* 0x0000000718107212 */ /* 0x000fc800078e3cff */
[----:B------:R-:W-:Y:S02]  /*0710*/  ISETP.GE.AND P2, PT, R16, RZ, PT ;  /* 0x000000ff1000720c */ /* 0x000fe40003f46270 */
[----:B0-----:R-:W-:-:S05]  /*0720*/  IADD3 R19, PT, PT, RZ, -R17, RZ ;  /* 0x80000011ff137210 */ /* 0x001fca0007ffe0ff */
[----:B------:R-:W-:Y:S02]  /*0730*/  @P0 VIADD R22, R22, 0x1 ;  /* 0x0000000116160836 */ /* 0x000fe40000000000 */
[----:B------:R-:W-:-:S04]  /*0740*/  IMAD.MOV.U32 R16, RZ, RZ, R19 ;  /* 0x000000ffff107224 */ /* 0x000fc800078e0013 */
[----:B------:R-:W-:Y:S02]  /*0750*/  IMAD R19, R16, R21, RZ ;  /* 0x0000001510137224 */ /* 0x000fe400078e02ff */
[----:B------:R-:W-:Y:S02]  /*0760*/  HFMA2 R16, -RZ, RZ, 0, 0 ;  /* 0x00000000ff107431 */ /* 0x000fe400000001ff */
[----:B------:R-:W-:Y:S01]  /*0770*/  @!P2 IMAD.MOV R22, RZ, RZ, -R22 ;  /* 0x000000ffff16a224 */ /* 0x000fe200078e0a16 */
[----:B------:R-:W-:Y:S02]  /*0780*/  @!P1 LOP3.LUT R22, RZ, R7, RZ, 0x33, !PT ;  /* 0x00000007ff169212 */ /* 0x000fe400078e33ff */
[----:B------:R-:W-:Y:S01]  /*0790*/  IMAD.HI.U32 R16, R17, R19, R16 ;  /* 0x0000001311107227 */ /* 0x000fe200078e0010 */
[----:B------:R-:W-:Y:S02]  /*07a0*/  IABS R19, R11 ;  /* 0x0000000b00137213 */ /* 0x000fe40000000000 */
[----:B------:R-:W-:-:S02]  /*07b0*/  IABS R17, R22 ;  /* 0x0000001600117213 */ /* 0x000fc40000000000 */
[----:B------:R-:W0:Y:S03]  /*07c0*/  I2F.RP R23, R19 ;  /* 0x0000001300177306 */ /* 0x000e260000209400 */
[----:B------:R-:W-:-:S04]  /*07d0*/  IMAD.HI.U32 R26, R16, R17, RZ ;  /* 0x00000011101a7227 */ /* 0x000fc800078e00ff */
[----:B------:R-:W-:Y:S01]  /*07e0*/  IMAD R16, R26, R25, R17 ;  /* 0x000000191a107224 */ /* 0x000fe200078e0211 */
[----:B------:R-:W-:-:S04]  /*07f0*/  IADD3 R25, PT, PT, -R18, RZ, RZ ;  /* 0x000000ff12197210 */ /* 0x000fc80007ffe1ff */
[----:B------:R-:W-:Y:S01]  /*0800*/  ISETP.GT.U32.AND P1, PT, R21, R16, PT ;  /* 0x000000101500720c */ /* 0x000fe20003f24070 */
[----:B------:R-:W-:Y:S01]  /*0810*/  IMAD R25, R20, R25, R13 ;  /* 0x0000001914197224 */ /* 0x000fe200078e020d */
[----:B0-----:R-:W0:Y:S11]  /*0820*/  MUFU.RCP R23, R23 ;  /* 0x0000001700177308 */ /* 0x001e360000001000 */
[----:B------:R-:W-:-:S02]  /*0830*/  @!P1 IMAD.IADD R16, R16, 0x1, -R21 ;  /* 0x0000000110109824 */ /* 0x000fc400078e0a15 */
[----:B------:R-:W-:Y:S01]  /*0840*/  @!P1 VIADD R26, R26, 0x1 ;  /* 0x000000011a1a9836 */ /* 0x000fe20000000000 */
[----:B------:R-:W-:Y:S02]  /*0850*/  ISETP.NE.AND P1, PT, R9, RZ, PT ;  /* 0x000000ff0900720c */ /* 0x000fe40003f25270 */
[----:B------:R-:W-:Y:S02]  /*0860*/  ISETP.GE.U32.AND P0, PT, R16, R21, PT ;  /* 0x000000151000720c */ /* 0x000fe40003f06070 */
[----:B0-----:R-:W-:Y:S02]  /*0870*/  IADD3 R17, PT, PT, R23, 0xffffffe, RZ ;  /* 0x0ffffffe17117810 */ /* 0x001fe40007ffe0ff */
[----:B------:R-:W-:-:S04]  /*0880*/  LOP3.LUT R16, R22, R9, RZ, 0x3c, !PT ;  /* 0x0000000916107212 */ /* 0x000fc800078e3cff */
[----:B------:R-:W0:Y:S01]  /*0890*/  F2I.FTZ.U32.TRUNC.NTZ R17, R17 ;  /* 0x0000001100117305 */ /* 0x000e22000021f000 */
[----:B------:R-:W-:-:S04]  /*08a0*/  ISETP.GE.AND P2, PT, R16, RZ, PT ;  /* 0x000000ff1000720c */ /* 0x000fc80003f46270 */
[----:B------:R-:W-:-:S09]  /*08b0*/  @P0 VIADD R26, R26, 0x1 ;  /* 0x000000011a1a0836 */ /* 0x000fd20000000000 */
[----:B------:R-:W-:Y:S01]  /*08c0*/  @!P2 IMAD.MOV R26, RZ, RZ, -R26 ;  /* 0x000000ffff1aa224 */ /* 0x000fe200078e0a1a */
[----:B------:R-:W-:Y:S01]  /*08d0*/  @!P1 LOP3.LUT R26, RZ, R9, RZ, 0x33, !PT ;  /* 0x00000009ff1a9212 */ /* 0x000fe200078e33ff */
[----:B0-----:R-:W-:-:S03]  /*08e0*/  IMAD.MOV R16, RZ, RZ, -R17 ;  /* 0x000000ffff107224 */ /* 0x001fc600078e0a11 */
[----:B------:R-:W-:Y:S01]  /*08f0*/  IABS R28, R26 ;  /* 0x0000001a001c7213 */ /* 0x000fe20000000000 */
[----:B------:R-:W-:Y:S02]  /*0900*/  IMAD R13, R16, R19, RZ ;  /* 0x00000013100d7224 */ /* 0x000fe400078e02ff */
[----:B------:R-:W-:-:S04]  /*0910*/  IMAD.MOV.U32 R16, RZ, RZ, RZ ;  /* 0x000000ffff107224 */ /* 0x000fc800078e00ff */
[----:B------:R-:W-:Y:S01]  /*0920*/  IMAD.HI.U32 R16, R17, R13, R16 ;  /* 0x0000000d11107227 */ /* 0x000fe200078e0010 */
[----:B------:R-:W-:-:S05]  /*0930*/  IABS R13, R11 ;  /* 0x0000000b000d7213 */ /* 0x000fca0000000000 */
[----:B------:R-:W-:Y:S01]  /*0940*/  IMAD.MOV R17, RZ, RZ, -R13 ;  /* 0x000000ffff117224 */ /* 0x000fe200078e0a0d */
[----:B------:R-:W-:Y:S01]  /*0950*/  IADD3 R13, PT, PT, R2, -0x2, RZ ;  /* 0xfffffffe020d7810 */ /* 0x000fe20007ffe0ff */
[----:B------:R-:W-:-:S04]  /*0960*/  IMAD.HI.U32 R21, R16, R28, RZ ;  /* 0x0000001c10157227 */ /* 0x000fc800078e00ff */
[----:B------:R-:W-:Y:S02]  /*0970*/  IMAD R28, R21, R17, R28 ;  /* 0x00000011151c7224 */ /* 0x000fe400078e021c */
[----:B------:R-:W-:-:S05]  /*0980*/  IMAD.WIDE.U32 R16, R13, 0x4, R14 ;  /* 0x000000040d107825 */ /* 0x000fca00078e000e */
[----:B------:R0:W2:Y:S01]  /*0990*/  LDG.E R20, desc[UR6][R16.64] ;  /* 0x0000000610147981 */ /* 0x0000a2000c1e1900 */
[----:B------:R-:W-:Y:S02]  /*09a0*/  ISETP.GT.U32.AND P1, PT, R19, R28, PT ;  /* 0x0000001c1300720c */ /* 0x000fe40003f24070 */
[----:B------:R-:W-:-:S04]  /*09b0*/  LOP3.LUT R27, R26, R11, RZ, 0x3c, !PT ;  /* 0x0000000b1a1b7212 */ /* 0x000fc800078e3cff */
[----:B------:R-:W-:Y:S01]  /*09c0*/  ISETP.GE.AND P2, PT, R27, RZ, PT ;  /* 0x000000ff1b00720c */ /* 0x000fe20003f46270 */
[----:B0-----:R-:W-:Y:S02]  /*09d0*/  IMAD R16, R6, 0x4, R1 ;  /* 0x0000000406107824 */ /* 0x001fe400078e0201 */
[----:B------:R-:W-:-:S04]  /*09e0*/  IMAD.MOV R6, RZ, RZ, -R24 ;  /* 0x000000ffff067224 */ /* 0x000fc800078e0a18 */
[----:B------:R-:W-:Y:S01]  /*09f0*/  @!P1 IMAD.IADD R28, R28, 0x1, -R19 ;  /* 0x000000011c1c9824 */ /* 0x000fe200078e0a13 */
[----:B------:R0:W-:Y:S01]  /*0a00*/  STL [R16], R25 ;  /* 0x0000001910007387 */ /* 0x0001e20000100800 */
[----:B------:R-:W-:Y:S01]  /*0a10*/  IMAD R6, R5, R6, R18 ;  /* 0x0000000605067224 */ /* 0x000fe200078e0212 */
[----:B------:R-:W-:Y:S01]  /*0a20*/  @!P1 IADD3 R21, PT, PT, R21, 0x1, RZ ;  /* 0x0000000115159810 */ /* 0x000fe20007ffe0ff */
[----:B------:R-:W-:Y:S01]  /*0a30*/  IMAD.MOV.U32 R18, RZ, RZ, RZ ;  /* 0x000000ffff127224 */ /* 0x000fe200078e00ff */
[----:B------:R-:W-:Y:S02]  /*0a40*/  ISETP.GE.U32.AND P0, PT, R28, R19, PT ;  /* 0x000000131c00720c */ /* 0x000fe40003f06070 */
[----:B------:R-:W-:-:S11]  /*0a50*/  ISETP.NE.AND P1, PT, R11, RZ, PT ;  /* 0x000000ff0b00720c */ /* 0x000fd60003f25270 */
[----:B------:R-:W-:-:S05]  /*0a60*/  @P0 VIADD R21, R21, 0x1 ;  /* 0x0000000115150836 */ /* 0x000fca0000000000 */
[----:B------:R-:W-:Y:S02]  /*0a70*/  @!P2 IADD3 R21, PT, PT, -R21, RZ, RZ ;  /* 0x000000ff1515a210 */ /* 0x000fe40007ffe1ff */
[----:B------:R-:W-:-:S04]  /*0a80*/  @!P1 LOP3.LUT R21, RZ, R11, RZ, 0x33, !PT ;  /* 0x0000000bff159212 */ /* 0x000fc800078e33ff */
[----:B------:R-:W-:Y:S02]  /*0a90*/  IABS R17, R21 ;  /* 0x0000001500117213 */ /* 0x000fe40000000000 */
[----:B--2---:R-:W-:-:S04]  /*0aa0*/  IABS R23, R20 ;  /* 0x0000001400177213 */ /* 0x004fc80000000000 */
[----:B------:R-:W1:Y:S08]  /*0ab0*/  I2F.RP R28, R23 ;  /* 0x00000017001c7306 */ /* 0x000e700000209400 */
[----:B-1----:R-:W1:Y:S02]  /*0ac0*/  MUFU.RCP R28, R28 ;  /* 0x0000001c001c7308 */ /* 0x002e640000001000 */
[----:B-1----:R-:W-:-:S06]  /*0ad0*/  VIADD R19, R28, 0xffffffe ;  /* 0x0ffffffe1c137836 */ /* 0x002fcc0000000000 */
[----:B------:R-:W1:Y:S02]  /*0ae0*/  F2I.FTZ.U32.TRUNC.NTZ R19, R19 ;  /* 0x0000001300137305 */ /* 0x000e64000021f000 */
[----:B-1----:R-:W-:-:S04]  /*0af0*/  IMAD.MOV R28, RZ, RZ, -R19 ;  /* 0x000000ffff1c7224 */ /* 0x002fc800078e0a13 */
[----:B------:R-:W-:-:S04]  /*0b00*/  IMAD R5, R28, R23, RZ ;  /* 0x000000171c057224 */ /* 0x000fc800078e02ff */
[----:B0-----:R-:W-:Y:S01]  /*0b10*/  IMAD.HI.U32 R16, R19, R5, R18 ;  /* 0x0000000513107227 */ /* 0x001fe200078e0012 */
[----:B------:R-:W-:-:S05]  /*0b20*/  IABS R5, R20 ;  /* 0x0000001400057213 */ /* 0x000fca0000000000 */
[----:B------:R-:W-:Y:S02]  /*0b30*/  IMAD.MOV R28, RZ, RZ, -R5 ;  /* 0x000000ffff1c7224 */ /* 0x000fe400078e0a05 */
[----:B------:R-:W-:Y:S02]  /*0b40*/  VIADD R5, R2, 0xfffffffd ;  /* 0xfffffffd02057836 */ /* 0x000fe40000000000 */
[----:B------:R-:W-:-:S04]  /*0b50*/  IMAD.HI.U32 R16, R16, R17, RZ ;  /* 0x0000001110107227 */ /* 0x000fc800078e00ff */
[----:B------:R-:W-:-:S04]  /*0b60*/  IMAD.WIDE.U32 R18, R5, 0x4, R14 ;  /* 0x0000000405127825 */ /* 0x000fc800078e000e */
[----:B------:R-:W-:Y:S02]  /*0b70*/  IMAD R28, R16, R28, R17 ;  /* 0x0000001c101c7224 */ /* 0x000fe400078e0211 */
[----:B------:R0:W2:Y:S01]  /*0b80*/  LDG.E R18, desc[UR6][R18.64] ;  /* 0x0000000612127981 */ /* 0x0000a2000c1e1900 */
[----:B------:R-:W-:Y:S01]  /*0b90*/  LOP3.LUT R27, R21, R20, RZ, 0x3c, !PT ;  /* 0x00000014151b7212 */ /* 0x000fe200078e3cff */
[----:B------:R-:W-:Y:S01]  /*0ba0*/  IMAD R25, R8, 0x4, R1 ;  /* 0x0000000408197824 */ /* 0x000fe200078e0201 */
[----:B------:R-:W-:Y:S02]  /*0bb0*/  ISETP.GT.U32.AND P1, PT, R23, R28, PT ;  /* 0x0000001c1700720c */ /* 0x000fe40003f24070 */
[----:B------:R-:W-:Y:S02]  /*0bc0*/  IADD3 R8, PT, PT, -R22, RZ, RZ ;  /* 0x000000ff16087210 */ /* 0x000fe40007ffe1ff */
[----:B------:R-:W-:Y:S01]  /*0bd0*/  ISETP.GE.AND P2, PT, R27, RZ, PT ;  /* 0x000000ff1b00720c */ /* 0x000fe20003f46270 */
[----:B------:R1:W-:Y:S02]  /*0be0*/  STL [R25], R6 ;  /* 0x0000000619007387 */ /* 0x0003e40000100800 */
[----:B------:R-:W-:-:S06]  /*0bf0*/  IMAD R24, R7, R8, R24 ;  /* 0x0000000807187224 */ /* 0x000fcc00078e0218 */
[-C--:B------:R-:W-:Y:S02]  /*0c00*/  @!P1 IADD3 R28, PT, PT, R28, -R23.reuse, RZ ;  /* 0x800000171c1c9210 */ /* 0x080fe40007ffe0ff */
[----:B------:R-:W-:Y:S02]  /*0c10*/  @!P1 IADD3 R16, PT, PT, R16, 0x1, RZ ;  /* 0x0000000110109810 */ /* 0x000fe40007ffe0ff */
[----:B------:R-:W-:Y:S02]  /*0c20*/  ISETP.GE.U32.AND P0, PT, R28, R23, PT ;  /* 0x000000171c00720c */ /* 0x000fe40003f06070 */
[----:B------:R-:W-:-:S11]  /*0c30*/  ISETP.NE.AND P1, PT, R20, RZ, PT ;  /* 0x000000ff1400720c */ /* 0x000fd60003f25270 */
[----:B------:R-:W-:-:S04]  /*0c40*/  @P0 VIADD R16, R16, 0x1 ;  /* 0x0000000110100836 */ /* 0x000fc80000000000 */
[----:B0-----:R-:W-:-:S05]  /*0c50*/  IMAD.MOV.U32 R19, RZ, RZ, R16 ;  /* 0x000000ffff137224 */ /* 0x001fca00078e0010 */
[----:B------:R-:W-:Y:S02]  /*0c60*/  @!P2 IADD3 R19, PT, PT, -R19, RZ, RZ ;  /* 0x000000ff1313a210 */ /* 0x000fe40007ffe1ff */
[----:B------:R-:W-:Y:S02]  /*0c70*/  @!P1 LOP3.LUT R19, RZ, R20, RZ, 0x33, !PT ;  /* 0x00000014ff139212 */ /* 0x000fe400078e33ff */
[-C--:B--2---:R-:W-:Y:S02]  /*0c80*/  IABS R23, R18.reuse ;  /* 0x0000001200177213 */ /* 0x084fe40000000000 */
[----:B------:R-:W-:Y:S02]  /*0c90*/  IABS R8, R18 ;  /* 0x0000001200087213 */ /* 0x000fe40000000000 */
[----:B------:R-:W0:Y:S08]  /*0ca0*/  I2F.RP R28, R23 ;  /* 0x00000017001c7306 */ /* 0x000e300000209400 */
[----:B0-----:R-:W0:Y:S02]  /*0cb0*/  MUFU.RCP R28, R28 ;  /* 0x0000001c001c7308 */ /* 0x001e240000001000 */
[----:B0-----:R-:W-:-:S02]  /*0cc0*/  VIADD R17, R28, 0xffffffe ;  /* 0x0ffffffe1c117836 */ /* 0x001fc40000000000 */
[----:B------:R-:W-:Y:S01]  /*0cd0*/  IMAD.MOV R28, RZ, RZ, -R8 ;  /* 0x000000ffff1c7224 */ /* 0x000fe200078e0a08 */
[----:B------:R-:W-:-:S03]  /*0ce0*/  IADD3 R8, PT, PT, R2, -0x4, RZ ;  /* 0xfffffffc02087810 */ /* 0x000fc60007ffe0ff */
[----:B------:R-:W0:Y:S02]  /*0cf0*/  F2I.FTZ.U32.TRUNC.NTZ R17, R17 ;  /* 0x0000001100117305 */ /* 0x000e24000021f000 */
[----:B0-----:R-:W-:-:S04]  /*0d00*/  IMAD.MOV R27, RZ, RZ, -R17 ;  /* 0x000000ffff1b7224 */ /* 0x001fc800078e0a11 */
[----:B------:R-:W-:-:S04]  /*0d10*/  IMAD.MOV.U32 R16, RZ, RZ, R27 ;  /* 0x000000ffff107224 */ /* 0x000fc800078e001b */
[----:B------:R-:W-:Y:S02]  /*0d20*/  IMAD R7, R16, R23, RZ ;  /* 0x0000001710077224 */ /* 0x000fe400078e02ff */
[----:B------:R-:W-:-:S04]  /*0d30*/  IMAD.MOV.U32 R16, RZ, RZ, RZ ;  /* 0x000000ffff107224 */ /* 0x000fc800078e00ff */
[----:B-1----:R-:W-:Y:S01]  /*0d40*/  IMAD.HI.U32 R6, R17, R7, R16 ;  /* 0x0000000711067227 */ /* 0x002fe200078e0010 */
[----:B------:R-:W-:-:S03]  /*0d50*/  IABS R7, R19 ;  /* 0x0000001300077213 */ /* 0x000fc60000000000 */
[----:B------:R-:W-:-:S04]  /*0d60*/  IMAD.WIDE.U32 R16, R8, 0x4, R14 ;  /* 0x0000000408107825 */ /* 0x000fc800078e000e */
[----:B------:R-:W-:Y:S02]  /*0d70*/  IMAD.HI.U32 R6, R6, R7, RZ ;  /* 0x0000000706067227 */ /* 0x000fe400078e00ff */
[----:B------:R0:W2:Y:S02]  /*0d80*/  LDG.E R16, desc[UR6][R16.64] ;  /* 0x0000000610107981 */ /* 0x0000a4000c1e1900 */
[----:B------:R-:W-:-:S05]  /*0d90*/  IMAD R28, R6, R28, R7 ;  /* 0x0000001c061c7224 */ /* 0x000fca00078e0207 */
[----:B------:R-:W-:-:S13]  /*0da0*/  ISETP.GT.U32.AND P1, PT, R23, R28, PT ;  /* 0x0000001c1700720c */ /* 0x000fda0003f24070 */
[----:B------:R-:W-:-:S05]  /*0db0*/  @!P1 IMAD.IADD R28, R28, 0x1, -R23 ;  /* 0x000000011c1c9824 */ /* 0x000fca00078e0a17 */
[----:B------:R-:W-:Y:S02]  /*0dc0*/  ISETP.GE.U32.AND P0, PT, R28, R23, PT ;  /* 0x000000171c00720c */ /* 0x000fe40003f06070 */
[----:B------:R-:W-:Y:S01]  /*0dd0*/  LOP3.LUT R27, R19, R18, RZ, 0x3c, !PT ;  /* 0x00000012131b7212 */ /* 0x000fe200078e3cff */
[----:B------:R-:W-:Y:S01]  /*0de0*/  @!P1 VIADD R6, R6, 0x1 ;  /* 0x0000000106069836 */ /* 0x000fe20000000000 */
[----:B------:R-:W-:Y:S02]  /*0df0*/  ISETP.NE.AND P1, PT, R18, RZ, PT ;  /* 0x000000ff1200720c */ /* 0x000fe40003f25270 */
[----:B------:R-:W-:-:S07]  /*0e00*/  ISETP.GE.AND P2, PT, R27, RZ, PT ;  /* 0x000000ff1b00720c */ /* 0x000fce0003f46270 */
[----:B------:R-:W-:-:S04]  /*0e10*/  @P0 VIADD R6, R6, 0x1 ;  /* 0x0000000106060836 */ /* 0x000fc80000000000 */
[----:B0-----:R-:W-:Y:S01]  /*0e20*/  IMAD.MOV.U32 R17, RZ, RZ, R6 ;  /* 0x000000ffff117224 */ /* 0x001fe200078e0006 */
[-C--:B------:R-:W-:Y:S01]  /*0e30*/  LEA R25, R10, R1.reuse, 0x2 ;  /* 0x000000010a197211 */ /* 0x080fe200078e10ff */
[----:B------:R-:W-:Y:S02]  /*0e40*/  IMAD.MOV R10, RZ, RZ, -R26 ;  /* 0x000000ffff0a7224 */ /* 0x000fe400078e0a1a */
[----:B------:R-:W-:Y:S01]  /*0e50*/  @!P2 IMAD.MOV R17, RZ, RZ, -R17 ;  /* 0x000000ffff11a224 */ /* 0x000fe200078e0a11 */
[----:B------:R-:W-:Y:S01]  /*0e60*/  @!P1 LOP3.LUT R17, RZ, R18, RZ, 0x33, !PT ;  /* 0x00000012ff119212 */ /* 0x000fe200078e33ff */
[----:B------:R-:W-:Y:S02]  /*0e70*/  IMAD R9, R9, R10, R22 ;  /* 0x0000000a09097224 */ /* 0x000fe400078e0216 */
[----:B------:R-:W-:Y:S01]  /*0e80*/  IMAD R12, R12, 0x4, R1 ;  /* 0x000000040c0c7824 */ /* 0x000fe200078e0201 */
[----:B------:R-:W-:Y:S01]  /*0e90*/  LEA R5, R5, R1, 0x2 ;  /* 0x0000000105057211 */ /* 0x000fe200078e10ff */
[----:B------:R1:W-:Y:S01]  /*0ea0*/  STL [R25], R24 ;  /* 0x0000001819007387 */ /* 0x0003e20000100800 */
[----:B------:R-:W-:Y:S01]  /*0eb0*/  VIADD R0, R0, 0x8 ;  /* 0x0000000800007836 */ /* 0x000fe20000000000 */
        /* <DEDUP_REMOVED lines=8> */
[----:B------:R-:W-:Y:S01]  /*0f40*/  IMAD.MOV.U32 R6, RZ, RZ, RZ ;  /* 0x000000ffff067224 */ /* 0x000fe200078e00ff */
[----:B------:R-:W-:-:S03]  /*0f50*/  IABS R10, R16 ;  /* 0x00000010000a7213 */ /* 0x000fc60000000000 */
[----:B------:R-:W-:Y:S01]  /*0f60*/  IMAD.HI.U32 R6, R7, R27, R6 ;  /* 0x0000001b07067227 */ /* 0x000fe200078e0006 */
[----:B------:R-:W-:Y:S02]  /*0f70*/  IABS R7, R17 ;  /* 0x0000001100077213 */ /* 0x000fe40000000000 */
[----:B------:R-:W-:-:S03]  /*0f80*/  IADD3 R10, PT, PT, RZ, -R10, RZ ;  /* 0x8000000aff0a7210 */ /* 0x000fc60007ffe0ff */
[----:B------:R-:W-:-:S04]  /*0f90*/  IMAD.HI.U32 R6, R6, R7, RZ ;  /* 0x0000000706067227 */ /* 0x000fc800078e00ff */
[----:B------:R-:W-:-:S05]  /*0fa0*/  IMAD R10, R6, R10, R7 ;  /* 0x0000000a060a7224 */ /* 0x000fca00078e0207 */
[----:B------:R-:W-:Y:S02]  /*0fb0*/  ISETP.GT.U32.AND P1, PT, R23, R10, PT ;  /* 0x0000000a1700720c */ /* 0x000fe40003f24070 */
[----:B------:R-:W-:-:S11]  /*0fc0*/  LOP3.LUT R7, R17, R16, RZ, 0x3c, !PT ;  /* 0x0000001011077212 */ /* 0x000fd600078e3cff */
[----:B------:R-:W-:-:S05]  /*0fd0*/  @!P1 IMAD.IADD R10, R10, 0x1, -R23 ;  /* 0x000000010a0a9824 */ /* 0x000fca00078e0a17 */
[----:B------:R-:W-:Y:S01]  /*0fe0*/  ISETP.GE.U32.AND P0, PT, R10, R23, PT ;  /* 0x000000170a00720c */ /* 0x000fe20003f06070 */
[----:B------:R-:W-:Y:S01]  /*0ff0*/  @!P1 VIADD R6, R6, 0x1 ;  /* 0x0000000106069836 */ /* 0x000fe20000000000 */
[----:B------:R-:W-:Y:S02]  /*1000*/  ISETP.GE.AND P2, PT, R7, RZ, PT ;  /* 0x000000ff0700720c */ /* 0x000fe40003f46270 */
[----:B------:R-:W-:Y:S01]  /*1010*/  ISETP.NE.AND P1, PT, R16, RZ, PT ;  /* 0x000000ff1000720c */ /* 0x000fe20003f25270 */
[----:B------:R-:W-:-:S08]  /*1020*/  IMAD.MOV R7, RZ, RZ, -R21 ;  /* 0x000000ffff077224 */ /* 0x000fd000078e0a15 */
[----:B------:R-:W-:Y:S01]  /*1030*/  @P0 IADD3 R6, PT, PT, R6, 0x1, RZ ;  /* 0x0000000106060810 */ /* 0x000fe20007ffe0ff */
[----:B------:R-:W-:Y:S01]  /*1040*/  IMAD R11, R11, R7, R26 ;  /* 0x000000070b0b7224 */ /* 0x000fe200078e021a */
[----:B------:R-:W-:Y:S01]  /*1050*/  IADD3 R7, PT, PT, -R19, RZ, RZ ;  /* 0x000000ff13077210 */ /* 0x000fe20007ffe1ff */
[----:B------:R-:W-:Y:S02]  /*1060*/  IMAD.MOV R10, RZ, RZ, -R17 ;  /* 0x000000ffff0a7224 */ /* 0x000fe400078e0a11 */
[----:B------:R-:W-:Y:S01]  /*1070*/  @!P2 IMAD.MOV R6, RZ, RZ, -R6 ;  /* 0x000000ffff06a224 */ /* 0x000fe200078e0a06 */
[----:B------:R-:W-:Y:S01]  /*1080*/  @!P1 LOP3.LUT R6, RZ, R16, RZ, 0x33, !PT ;  /* 0x00000010ff069212 */ /* 0x000fe200078e33ff */
[----:B------:R-:W-:Y:S01]  /*1090*/  IMAD R18, R18, R10, R19 ;  /* 0x0000000a12127224 */ /* 0x000fe200078e0213 */
[----:B------:R-:W-:Y:S01]  /*10a0*/  LEA R10, R2, R1, 0x2 ;  /* 0x00000001020a7211 */ /* 0x000fe200078e10ff */
[----:B------:R-:W-:Y:S02]  /*10b0*/  IMAD R20, R20, R7, R21 ;  /* 0x0000000714147224 */ /* 0x000fe400078e0215 */
[----:B------:R-:W-:-:S02]  /*10c0*/  IMAD.MOV R22, RZ, RZ, -R6 ;  /* 0x000000ffff167224 */ /* 0x000fc400078e0a06 */
[----:B------:R-:W-:Y:S02]  /*10d0*/  IMAD R7, R13, 0x4, R1 ;  /* 0x000000040d077824 */ /* 0x000fe400078e0201 */
[----:B------:R-:W-:Y:S01]  /*10e0*/  IMAD R16, R16, R22, R17 ;  /* 0x0000001610107224 */ /* 0x000fe200078e0211 */
[----:B------:R1:W-:Y:S01]  /*10f0*/  STL [R10], R9 ;  /* 0x000000090a007387 */ /* 0x0003e20000100800 */
[----:B------:R-:W-:-:S03]  /*1100*/  IMAD R17, R8, 0x4, R1 ;  /* 0x0000000408117824 */ /* 0x000fc600078e0201 */
[----:B------:R1:W-:Y:S04]  /*1110*/  STL [R12], R11 ;  /* 0x0000000b0c007387 */ /* 0x0003e80000100800 */
[----:B------:R1:W-:Y:S04]  /*1120*/  STL [R7], R20 ;  /* 0x0000001407007387 */ /* 0x0003e80000100800 */
[----:B------:R1:W-:Y:S04]  /*1130*/  STL [R5], R18 ;  /* 0x0000001205007387 */ /* 0x0003e80000100800 */
[----:B------:R1:W-:Y:S01]  /*1140*/  STL [R17], R16 ;  /* 0x0000001011007387 */ /* 0x0003e20000100800 */
[----:B------:R-:W-:Y:S01]  /*1150*/  ISETP.NE.AND P0, PT, R0, RZ, PT ;  /* 0x000000ff0000720c */ /* 0x000fe20003f05270 */
[----:B------:R-:W-:Y:S01]  /*1160*/  IMAD.MOV.U32 R13, RZ, RZ, R6 ;  /* 0x000000ffff0d7224 */ /* 0x000fe200078e0006 */
[----:B------:R-:W-:-:S11]  /*1170*/  IADD3 R2, PT, PT, R2, -0x8, RZ ;  /* 0xfffffff802027810 */ /* 0x000fd60007ffe0ff */
[----:B-1----:R-:W-:Y:S05]  /*1180*/  @P0 BRA `(.L_x_186) ;  /* 0xffffffec00fc0947 */ /* 0x002fea000383ffff */
[----:B------:R-:W-:-:S07]  /*1190*/  VIADD R9, R2, 0x4 ;  /* 0x0000000402097836 */ /* 0x000fce0000000000 */
.L_x_185:
[----:B------:R-:W-:-:S13]  /*11a0*/  ISETP.NE.AND P0, PT, R3, RZ, PT ;  /* 0x000000ff0300720c */ /* 0x000fda0003f05270 */
[----:B------:R-:W-:Y:S05]  /*11b0*/  @!P0 BRA `(.L_x_187) ;  /* 0x0000000c00c88947 */ /* 0x000fea0003800000 */
[----:B------:R-:W0:Y:S01]  /*11c0*/  LDCU UR4, c[0x0][0x3b8] ;  /* 0x00007700ff0477ac */ /* 0x000e220008000800 */
[----:B------:R-:W-:Y:S01]  /*11d0*/  ISETP.GE.U32.AND P0, PT, R3, 0x4, PT ;  /* 0x000000040300780c */ /* 0x000fe20003f06070 */
[----:B0-----:R-:W-:-:S04]  /*11e0*/  ULOP3.LUT UR5, UR4, 0x3, URZ, 0xc0, !UPT ;  /* 0x0000000304057892 */ /* 0x001fc8000f8ec0ff */
[----:B------:R-:W-:-:S08]  /*11f0*/  UISETP.NE.AND UP0, UPT, UR5, URZ, UPT ;  /* 0x000000ff0500728c */ /* 0x000fd0000bf05270 */
[----:B------:R-:W-:Y:S05]  /*1200*/  @!P0 BRA `(.L_x_188) ;  /* 0x00000008001c8947 */ /* 0x000fea0003800000 */
[----:B------:R-:W0:Y:S01]  /*1210*/  LDC.64 R6, c[0x0][0x388] ;  /* 0x0000e200ff067b82 */ /* 0x000e220000000a00 */
[----:B------:R-:W-:-:S05]  /*1220*/  IADD3 R2, PT, PT, R9, -0x1, RZ ;  /* 0xffffffff09027810 */ /* 0x000fca0007ffe0ff */
[----:B0-----:R-:W-:-:S05]  /*1230*/  IMAD.WIDE.U32 R14, R2, 0x4, R6 ;  /* 0x00000004020e7825 */ /* 0x001fca00078e0006 */
[----:B------:R-:W2:Y:S01]  /*1240*/  LDG.E R10, desc[UR6][R14.64] ;  /* 0x000000060e0a7981 */ /* 0x000ea2000c1e1900 */
[----:B------:R-:W-:-:S04]  /*1250*/  VIADD R8, R9, 0xfffffffe ;  /* 0xfffffffe09087836 */ /* 0x000fc80000000000 */
[----:B------:R-:W-:-:S05]  /*1260*/  IMAD.WIDE.U32 R16, R8, 0x4, R6 ;  /* 0x0000000408107825 */ /* 0x000fca00078e0006 */
[----:B------:R0:W3:Y:S01]  /*1270*/  LDG.E R0, desc[UR6][R16.64] ;  /* 0x0000000610007981 */ /* 0x0000e2000c1e1900 */
[----:B------:R-:W-:-:S04]  /*1280*/  VIADD R12, R9, 0xfffffffd ;  /* 0xfffffffd090c7836 */ /* 0x000fc80000000000 */
[----:B------:R-:W-:-:S05]  /*1290*/  IMAD.WIDE.U32 R18, R12, 0x4, R6 ;  /* 0x000000040c127825 */ /* 0x000fca00078e0006 */
[----:B------:R3:W4:Y:S01]  /*12a0*/  LDG.E R5, desc[UR6][R18.64] ;  /* 0x0000000612057981 */ /* 0x000722000c1e1900 */
[----:B------:R-:W-:-:S05]  /*12b0*/  IADD3 R9, PT, PT, R9, -0x4, RZ ;  /* 0xfffffffc09097810 */ /* 0x000fca0007ffe0ff */
[----:B------:R-:W-:-:S05]  /*12c0*/  IMAD.WIDE.U32 R20, R9, 0x4, R6 ;  /* 0x0000000409147825 */ /* 0x000fca00078e0006 */
[----:B------:R1:W5:Y:S01]  /*12d0*/  LDG.E R11, desc[UR6][R20.64] ;  /* 0x00000006140b7981 */ /* 0x000362000c1e1900 */
[----:B0-----:R-:W-:Y:S02]  /*12e0*/  IABS R16, R13 ;  /* 0x0000000d00107213 */ /* 0x001fe40000000000 */
[----:B--2---:R-:W-:-:S04]  /*12f0*/  IABS R15, R10 ;  /* 0x0000000a000f7213 */ /* 0x004fc80000000000 */
[----:B------:R-:W0:Y:S01]  /*1300*/  I2F.RP R22, R15 ;  /* 0x0000000f00167306 */ /* 0x000e220000209400 */
[-C--:B---3--:R-:W-:Y:S02]  /*1310*/  IABS R18, R0.reuse ;  /* 0x0000000000127213 */ /* 0x088fe40000000000 */
[----:B-1----:R-:W-:-:S05]  /*1320*/  IABS R20, R0 ;  /* 0x0000000000147213 */ /* 0x002fca0000000000 */
[----:B------:R-:W-:Y:S01]  /*1330*/  IMAD.MOV R20, RZ, RZ, -R20 ;  /* 0x000000ffff147224 */ /* 0x000fe200078e0a14 */
[----:B0-----:R-:W0:Y:S01]  /*1340*/  MUFU.RCP R22, R22 ;  /* 0x0000001600167308 */ /* 0x001e220000001000 */
[----:B----4-:R-:W-:Y:S01]  /*1350*/  IABS R21, R5 ;  /* 0x0000000500157213 */ /* 0x010fe20000000000 */
[----:B0-----:R-:W-:-:S06]  /*1360*/  VIADD R6, R22, 0xffffffe ;  /* 0x0ffffffe16067836 */ /* 0x001fcc0000000000 */
[----:B------:R0:W1:Y:S02]  /*1370*/  F2I.FTZ.U32.TRUNC.NTZ R7, R6 ;  /* 0x0000000600077305 */ /* 0x000064000021f000 */
[----:B0-----:R-:W-:Y:S02]  /*1380*/  IMAD.MOV.U32 R6, RZ, RZ, RZ ;  /* 0x000000ffff067224 */ /* 0x001fe400078e00ff */
[----:B-1----:R-:W-:-:S04]  /*1390*/  IMAD.MOV R14, RZ, RZ, -R7 ;  /* 0x000000ffff0e7224 */ /* 0x002fc800078e0a07 */
[----:B------:R-:W-:Y:S01]  /*13a0*/  IMAD R17, R14, R15, RZ ;  /* 0x0000000f0e117224 */ /* 0x000fe200078e02ff */
[----:B------:R-:W-:Y:S02]  /*13b0*/  MOV R14, R18 ;  /* 0x00000012000e7202 */ /* 0x000fe40000000f00 */
[----:B------:R-:W-:Y:S01]  /*13c0*/  IABS R18, R10 ;  /* 0x0000000a00127213 */ /* 0x000fe20000000000 */
        /* <DEDUP_REMOVED lines=19> */
[----:B------:R-:W-:Y:S02]  /*1500*/  IMAD.MOV.U32 R6, RZ, RZ, RZ ;  /* 0x000000ffff067224 */ /* 0x000fe400078e00ff */
[----:B0-----:R-:W-:Y:S01]  /*1510*/  IMAD.MOV R19, RZ, RZ, -R7 ;  /* 0x000000ffff137224 */ /* 0x001fe200078e0a07 */
[----:B------:R-:W-:Y:S02]  /*1520*/  @!P2 IADD3 R15, PT, PT, -R15, RZ, RZ ;  /* 0x000000ff0f0fa210 */ /* 0x000fe40007ffe1ff */
[----:B------:R-:W-:Y:S01]  /*1530*/  @!P1 LOP3.LUT R15, RZ, R10, RZ, 0x33, !PT ;  /* 0x0000000aff0f9212 */ /* 0x000fe200078e33ff */
[----:B------:R-:W-:-:S03]  /*1540*/  IMAD R19, R19, R14, RZ ;  /* 0x0000000e13137224 */ /* 0x000fc600078e02ff */
[----:B------:R-:W-:Y:S01]  /*1550*/  IABS R18, R15 ;  /* 0x0000000f00127213 */ /* 0x000fe20000000000 */
[----:B------:R-:W-:Y:S01]  /*1560*/  IMAD.HI.U32 R6, R7, R19, R6 ;  /* 0x0000001307067227 */ /* 0x000fe200078e0006 */
[----:B-1----:R-:W0:Y:S02]  /*1570*/  MUFU.RCP R17, R17 ;  /* 0x0000001100117308 */ /* 0x002e240000001000 */
[----:B------:R-:W-:Y:S01]  /*1580*/  MOV R7, R18 ;  /* 0x0000001200077202 */ /* 0x000fe20000000f00 */
[----:B------:R-:W-:-:S04]  /*1590*/  IMAD.MOV.U32 R18, RZ, RZ, R20 ;  /* 0x000000ffff127224 */ /* 0x000fc800078e0014 */
[----:B------:R-:W-:-:S04]  /*15a0*/  IMAD.HI.U32 R6, R6, R7, RZ ;  /* 0x0000000706067227 */ /* 0x000fc800078e00ff */
[----:B------:R-:W-:-:S05]  /*15b0*/  IMAD R7, R6, R18, R7 ;  /* 0x0000001206077224 */ /* 0x000fca00078e0207 */
[----:B------:R-:W-:Y:S02]  /*15c0*/  ISETP.GT.U32.AND P1, PT, R14, R7, PT ;  /* 0x000000070e00720c */ /* 0x000fe40003f24070 */
[----:B0-----:R-:W-:Y:S02]  /*15d0*/  IADD3 R18, PT, PT, R17, 0xffffffe, RZ ;  /* 0x0ffffffe11127810 */ /* 0x001fe40007ffe0ff */
[----:B-----5:R-:W-:-:S09]  /*15e0*/  IABS R17, R11 ;  /* 0x0000000b00117213 */ /* 0x020fd20000000000 */
[----:B------:R-:W-:Y:S02]  /*15f0*/  @!P1 IMAD.IADD R7, R7, 0x1, -R14 ;  /* 0x0000000107079824 */ /* 0x000fe400078e0a0e */
[----:B------:R-:W-:Y:S01]  /*1600*/  @!P1 VIADD R6, R6, 0x1 ;  /* 0x0000000106069836 */ /* 0x000fe20000000000 */
[----:B------:R-:W-:Y:S02]  /*1610*/  ISETP.NE.AND P1, PT, R0, RZ, PT ;  /* 0x000000ff0000720c */ /* 0x000fe40003f25270 */
[----:B------:R-:W-:Y:S02]  /*1620*/  ISETP.GE.U32.AND P0, PT, R7, R14, PT ;  /* 0x0000000e0700720c */ /* 0x000fe40003f06070 */
[----:B------:R-:W-:Y:S01]  /*1630*/  LOP3.LUT R14, R15, R0, RZ, 0x3c, !PT ;  /* 0x000000000f0e7212 */ /* 0x000fe200078e3cff */
[----:B------:R-:W0:Y:S03]  /*1640*/  F2I.FTZ.U32.TRUNC.NTZ R7, R18 ;  /* 0x0000001200077305 */ /* 0x000e26000021f000 */
[----:B------:R-:W-:-:S05]  /*1650*/  ISETP.GE.AND P2, PT, R14, RZ, PT ;  /* 0x000000ff0e00720c */ /* 0x000fca0003f46270 */
[----:B------:R-:W1:Y:S02]  /*1660*/  I2F.RP R18, R17 ;  /* 0x0000001100127306 */ /* 0x000e640000209400 */
[----:B------:R-:W-:-:S04]  /*1670*/  @P0 VIADD R6, R6, 0x1 ;  /* 0x0000000106060836 */ /* 0x000fc80000000000 */
[----:B------:R-:W-:Y:S02]  /*1680*/  IMAD.MOV.U32 R14, RZ, RZ, R6 ;  /* 0x000000ffff0e7224 */ /* 0x000fe400078e0006 */
[----:B------:R-:W-:Y:S01]  /*1690*/  HFMA2 R6, -RZ, RZ, 0, 0 ;  /* 0x00000000ff067431 */ /* 0x000fe200000001ff */
[----:B0-----:R-:W-:Y:S01]  /*16a0*/  IADD3 R19, PT, PT, RZ, -R7, RZ ;  /* 0x80000007ff137210 */ /* 0x001fe20007ffe0ff */
[----:B------:R-:W-:Y:S01]  /*16b0*/  @!P2 IMAD.MOV R14, RZ, RZ, -R14 ;  /* 0x000000ffff0ea224 */ /* 0x000fe200078e0a0e */
[----:B------:R-:W-:-:S03]  /*16c0*/  @!P1 LOP3.LUT R14, RZ, R0, RZ, 0x33, !PT ;  /* 0x00000000ff0e9212 */ /* 0x000fc600078e33ff */
[----:B------:R-:W-:Y:S01]  /*16d0*/  IMAD R19, R19, R16, RZ ;  /* 0x0000001013137224 */ /* 0x000fe200078e02ff */
[----:B------:R-:W-:Y:S01]  /*16e0*/  IABS R20, R14 ;  /* 0x0000000e00147213 */ /* 0x000fe20000000000 */
[----:B-1----:R-:W0:Y:S02]  /*16f0*/  MUFU.RCP R18, R18 ;  /* 0x0000001200127308 */ /* 0x002e240000001000 */
[----:B------:R-:W-:-:S04]  /*1700*/  IMAD.HI.U32 R6, R7, R19, R6 ;  /* 0x0000001307067227 */ /* 0x000fc800078e0006 */
[----:B------:R-:W-:Y:S01]  /*1710*/  IMAD.MOV.U32 R7, RZ, RZ, R20 ;  /* 0x000000ffff077224 */ /* 0x000fe200078e0014 */
[----:B------:R-:W-:Y:S01]  /*1720*/  IABS R20, R11 ;  /* 0x0000000b00147213 */ /* 0x000fe20000000000 */
[----:B------:R-:W-:Y:S02]  /*1730*/  IMAD.MOV R19, RZ, RZ, -R21 ;  /* 0x000000ffff137224 */ /* 0x000fe400078e0a15 */
[----:B------:R-:W-:-:S04]  /*1740*/  IMAD.HI.U32 R6, R6, R7, RZ ;  /* 0x0000000706067227 */ /* 0x000fc800078e00ff */
[----:B------:R-:W-:Y:S02]  /*1750*/  IMAD R7, R6, R19, R7 ;  /* 0x0000001306077224 */ /* 0x000fe400078e0207 */
[----:B------:R-:W-:Y:S02]  /*1760*/  IMAD.MOV R20, RZ, RZ, -R20 ;  /* 0x000000ffff147224 */ /* 0x000fe400078e0a14 */
[----:B0-----:R-:W-:Y:S01]  /*1770*/  VIADD R19, R18, 0xffffffe ;  /* 0x0ffffffe12137836 */ /* 0x001fe20000000000 */
[----:B------:R-:W-:-:S13]  /*1780*/  ISETP.GT.U32.AND P1, PT, R16, R7, PT ;  /* 0x000000071000720c */ /* 0x000fda0003f24070 */
[-C--:B------:R-:W-:Y:S01]  /*1790*/  @!P1 IADD3 R7, PT, PT, R7, -R16.reuse, RZ ;  /* 0x8000001007079210 */ /* 0x080fe20007ffe0ff */
[----:B------:R-:W-:Y:S01]  /*17a0*/  @!P1 VIADD R6, R6, 0x1 ;  /* 0x0000000106069836 */ /* 0x000fe20000000000 */
[----:B------:R-:W-:Y:S02]  /*17b0*/  ISETP.NE.AND P1, PT, R5, RZ, PT ;  /* 0x000000ff0500720c */ /* 0x000fe40003f25270 */
[----:B------:R-:W-:Y:S02]  /*17c0*/  ISETP.GE.U32.AND P0, PT, R7, R16, PT ;  /* 0x000000100700720c */ /* 0x000fe40003f06070 */
[----:B------:R-:W-:Y:S01]  /*17d0*/  LOP3.LUT R16, R14, R5, RZ, 0x3c, !PT ;  /* 0x000000050e107212 */ /* 0x000fe200078e3cff */
[----:B------:R-:W0:Y:S03]  /*17e0*/  F2I.FTZ.U32.TRUNC.NTZ R7, R19 ;  /* 0x0000001300077305 */ /* 0x000e26000021f000 */
[----:B------:R-:W-:-:S07]  /*17f0*/  ISETP.GE.AND P2, PT, R16, RZ, PT ;  /* 0x000000ff1000720c */ /* 0x000fce0003f46270 */
[----:B------:R-:W-:-:S05]  /*1800*/  @P0 IADD3 R6, PT, PT, R6, 0x1, RZ ;  /* 0x0000000106060810 */ /* 0x000fca0007ffe0ff */
[----:B------:R-:W-:Y:S02]  /*1810*/  IMAD.MOV.U32 R16, RZ, RZ, R6 ;  /* 0x000000ffff107224 */ /* 0x000fe400078e0006 */
[----:B0-----:R-:W-:-:S03]  /*1820*/  IMAD.MOV R6, RZ, RZ, -R7 ;  /* 0x000000ffff067224 */ /* 0x001fc600078e0a07 */
[----:B------:R-:W-:Y:S01]  /*1830*/  @!P2 IADD3 R16, PT, PT, -R16, RZ, RZ ;  /* 0x000000ff1010a210 */ /* 0x000fe20007ffe1ff */
[----:B------:R-:W-:Y:S01]  /*1840*/  IMAD R19, R6, R17, RZ ;  /* 0x0000001106137224 */ /* 0x000fe200078e02ff */
[----:B------:R-:W-:Y:S01]  /*1850*/  @!P1 LOP3.LUT R16, RZ, R5, RZ, 0x33, !PT ;  /* 0x00000005ff109212 */ /* 0x000fe200078e33ff */
[----:B------:R-:W-:-:S03]  /*1860*/  IMAD.MOV.U32 R6, RZ, RZ, RZ ;  /* 0x000000ffff067224 */ /* 0x000fc600078e00ff */
[----:B------:R-:W-:Y:S01]  /*1870*/  IABS R18, R16 ;  /* 0x0000001000127213 */ /* 0x000fe20000000000 */
[----:B------:R-:W-:-:S03]  /*1880*/  IMAD.HI.U32 R6, R7, R19, R6 ;  /* 0x0000001307067227 */ /* 0x000fc600078e0006 */
[----:B------:R-:W-:Y:S01]  /*1890*/  MOV R7, R18 ;  /* 0x0000001200077202 */ /* 0x000fe20000000f00 */
[----:B------:R-:W-:-:S04]  /*18a0*/  IMAD.MOV.U32 R18, RZ, RZ, R20 ;  /* 0x000000ffff127224 */ /* 0x000fc800078e0014 */
[----:B------:R-:W-:-:S04]  /*18b0*/  IMAD.HI.U32 R6, R6, R7, RZ ;  /* 0x0000000706067227 */ /* 0x000fc800078e00ff */
[----:B------:R-:W-:Y:S01]  /*18c0*/  IMAD R18, R6, R18, R7 ;  /* 0x0000001206127224 */ /* 0x000fe200078e0207 */
[----:B------:R-:W-:-:S04]  /*18d0*/  LOP3.LUT R7, R16, R11, RZ, 0x3c, !PT ;  /* 0x0000000b10077212 */ /* 0x000fc800078e3cff */
[----:B------:R-:W-:Y:S02]  /*18e0*/  ISETP.GT.U32.AND P1, PT, R17, R18, PT ;  /* 0x000000121100720c */ /* 0x000fe40003f24070 */
[----:B------:R-:W-:Y:S02]  /*18f0*/  ISETP.GE.AND P2, PT, R7, RZ, PT ;  /* 0x000000ff0700720c */ /* 0x000fe40003f46270 */
[----:B------:R-:W-:-:S05]  /*1900*/  IADD3 R7, PT, PT, -R15, RZ, RZ ;  /* 0x000000ff0f077210 */ /* 0x000fca0007ffe1ff */
[----:B------:R-:W-:Y:S02]  /*1910*/  IMAD R10, R10, R7, R13 ;  /* 0x000000070a0a7224 */ /* 0x000fe400078e020d */
[----:B------:R-:W-:Y:S02]  /*1920*/  IMAD R7, R8, 0x4, R1 ;  /* 0x0000000408077824 */ /* 0x000fe400078e0201 */
[----:B------:R-:W-:Y:S01]  /*1930*/  @!P1 IMAD.IADD R18, R18, 0x1, -R17 ;  /* 0x0000000112129824 */ /* 0x000fe200078e0a11 */
[----:B------:R-:W-:Y:S02]  /*1940*/  @!P1 IADD3 R6, PT, PT, R6, 0x1, RZ ;  /* 0x0000000106069810 */ /* 0x000fe40007ffe0ff */
[----:B------:R-:W-:Y:S02]  /*1950*/  ISETP.NE.AND P1, PT, R11, RZ, PT ;  /* 0x000000ff0b00720c */ /* 0x000fe40003f25270 */
[----:B------:R-:W-:Y:S01]  /*1960*/  ISETP.GE.U32.AND P0, PT, R18, R17, PT ;  /* 0x000000111200720c */ /* 0x000fe20003f06070 */
[----:B------:R-:W-:-:S02]  /*1970*/  IMAD.MOV R18, RZ, RZ, -R16 ;  /* 0x000000ffff127224 */ /* 0x000fc400078e0a10 */
[--C-:B------:R-:W-:Y:S02]  /*1980*/  IMAD.MOV R17, RZ, RZ, -R14.reuse ;  /* 0x000000ffff117224 */ /* 0x100fe400078e0a0e */
[----:B------:R-:W-:Y:S02]  /*1990*/  IMAD R14, R5, R18, R14 ;  /* 0x00000012050e7224 */ /* 0x000fe400078e020e */
[----:B------:R-:W-:Y:S02]  /*19a0*/  IMAD R5, R2, 0x4, R1 ;  /* 0x0000000402057824 */ /* 0x000fe400078e0201 */
[----:B------:R-:W-:Y:S02]  /*19b0*/  IMAD R0, R0, R17, R15 ;  /* 0x0000001100007224 */ /* 0x000fe400078e020f */
[----:B------:R-:W-:Y:S01]  /*19c0*/  IMAD R15, R9, 0x4, R1 ;  /* 0x00000004090f7824 */ /* 0x000fe200078e0201 */
[----:B------:R0:W-:Y:S01]  /*19d0*/  STL [R5], R10 ;  /* 0x0000000a05007387 */ /* 0x0001e20000100800 */
[----:B------:R-:W-:-:S03]  /*19e0*/  @P0 VIADD R6, R6, 0x1 ;  /* 0x0000000106060836 */ /* 0x000fc60000000000 */
[----:B------:R0:W-:Y:S01]  /*19f0*/  STL [R7], R0 ;  /* 0x0000000007007387 */ /* 0x0001e20000100800 */
[----:B------:R-:W-:Y:S01]  /*1a00*/  @!P2 IMAD.MOV R6, RZ, RZ, -R6 ;  /* 0x000000ffff06a224 */ /* 0x000fe200078e0a06 */
[----:B------:R-:W-:-:S04]  /*1a10*/  @!P1 LOP3.LUT R6, RZ, R11, RZ, 0x33, !PT ;  /* 0x0000000bff069212 */ /* 0x000fc800078e33ff */
[----:B------:R-:W-:Y:S01]  /*1a20*/  IADD3 R19, PT, PT, -R6, RZ, RZ ;  /* 0x000000ff06137210 */ /* 0x000fe20007ffe1ff */
[----:B------:R-:W-:-:S04]  /*1a30*/  IMAD.MOV.U32 R13, RZ, RZ, R6 ;  /* 0x000000ffff0d7224 */ /* 0x000fc800078e0006 */
[----:B------:R-:W-:Y:S01]  /*1a40*/  IMAD R16, R11, R19, R16 ;  /* 0x000000130b107224 */ /* 0x000fe200078e0210 */
[----:B------:R-:W-:-:S05]  /*1a50*/  LEA R11, R12, R1, 0x2 ;  /* 0x000000010c0b7211 */ /* 0x000fca00078e10ff */
[----:B------:R0:W-:Y:S04]  /*1a60*/  STL [R11], R14 ;  /* 0x0000000e0b007387 */ /* 0x0001e80000100800 */
[----:B------:R0:W-:Y:S02]  /*1a70*/  STL [R15], R16 ;  /* 0x000000100f007387 */ /* 0x0001e40000100800 */
.L_x_188:
[----:B------:R-:W-:Y:S05]  /*1a80*/  BRA.U !UP0, `(.L_x_187) ;  /* 0x0000000508947547 */ /* 0x000fea000b800000 */
[----:B------:R-:W-:Y:S02]  /*1a90*/  UISETP.NE.AND UP0, UPT, UR5, 0x1, UPT ;  /* 0x000000010500788c */ /* 0x000fe4000bf05270 */
[----:B------:R-:W-:-:S04]  /*1aa0*/  ULOP3.LUT UR4, UR4, 0x1, URZ, 0xc0, !UPT ;  /* 0x0000000104047892 */ /* 0x000fc8000f8ec0ff */
[----:B------:R-:W-:-:S03]  /*1ab0*/  UISETP.NE.U32.AND UP1, UPT, UR4, 0x1, UPT ;  /* 0x000000010400788c */ /* 0x000fc6000bf25070 */
[----:B------:R-:W-:Y:S08]  /*1ac0*/  BRA.U !UP0, `(.L_x_189) ;  /* 0x0000000508107547 */ /* 0x000ff0000b800000 */
[----:B0-----:R-:W0:Y:S01]  /*1ad0*/  LDC.64 R16, c[0x0][0x388] ;  /* 0x0000e200ff107b82 */ /* 0x001e220000000a00 */
[----:B------:R-:W-:-:S05]  /*1ae0*/  IADD3 R0, PT, PT, R9, -0x1, RZ ;  /* 0xffffffff09007810 */ /* 0x000fca0007ffe0ff */
[----:B0-----:R-:W-:-:S05]  /*1af0*/  IMAD.WIDE.U32 R14, R0, 0x4, R16 ;  /* 0x00000004000e7825 */ /* 0x001fca00078e0010 */
[----:B------:R-:W2:Y:S01]  /*1b00*/  LDG.E R2, desc[UR6][R14.64] ;  /* 0x000000060e027981 */ /* 0x000ea2000c1e1900 */
[----:B------:R-:W-:-:S04]  /*1b10*/  VIADD R6, R9, 0xfffffffe ;  /* 0xfffffffe09067836 */ /* 0x000fc80000000000 */
[----:B------:R-:W-:-:S05]  /*1b20*/  IMAD.WIDE.U32 R16, R6, 0x4, R16 ;  /* 0x0000000406107825 */ /* 0x000fca00078e0010 */
[----:B------:R-:W3:Y:S01]  /*1b30*/  LDG.E R5, desc[UR6][R16.64] ;  /* 0x0000000610057981 */ /* 0x000ee2000c1e1900 */
[----:B------:R-:W-:Y:S02]  /*1b40*/  IABS R12, R13 ;  /* 0x0000000d000c7213 */ /* 0x000fe40000000000 */
[-C--:B--2---:R-:W-:Y:S02]  /*1b50*/  IABS R10, R2.reuse ;  /* 0x00000002000a7213 */ /* 0x084fe40000000000 */
[----:B------:R-:W-:Y:S02]  /*1b60*/  IABS R14, R2 ;  /* 0x00000002000e7213 */ /* 0x000fe40000000000 */
[----:B------:R-:W0:Y:S01]  /*1b70*/  I2F.RP R11, R10 ;  /* 0x0000000a000b7306 */ /* 0x000e220000209400 */
[----:B---3--:R-:W-:-:S07]  /*1b80*/  IABS R7, R5 ;  /* 0x0000000500077213 */ /* 0x008fce0000000000 */
[----:B0-----:R-:W0:Y:S02]  /*1b90*/  MUFU.RCP R11, R11 ;  /* 0x0000000b000b7308 */ /* 0x001e240000001000 */
[----:B0-----:R-:W-:-:S06]  /*1ba0*/  VIADD R8, R11, 0xffffffe ;  /* 0x0ffffffe0b087836 */ /* 0x001fcc0000000000 */
[----:B------:R-:W0:Y:S08]  /*1bb0*/  I2F.RP R11, R7 ;  /* 0x00000007000b7306 */ /* 0x000e300000209400 */
[----:B------:R1:W2:Y:S08]  /*1bc0*/  F2I.FTZ.U32.TRUNC.NTZ R9, R8 ;  /* 0x0000000800097305 */ /* 0x0002b0000021f000 */
[----:B0-----:R-:W0:Y:S01]  /*1bd0*/  MUFU.RCP R11, R11 ;  /* 0x0000000b000b7308 */ /* 0x001e220000001000 */
[----:B-1----:R-:W-:Y:S01]  /*1be0*/  IMAD.MOV.U32 R8, RZ, RZ, RZ ;  /* 0x000000ffff087224 */ /* 0x002fe200078e00ff */
[----:B--2---:R-:W-:-:S05]  /*1bf0*/  IADD3 R15, PT, PT, RZ, -R9, RZ ;  /* 0x80000009ff0f7210 */ /* 0x004fca0007ffe0ff */
[----:B------:R-:W-:-:S04]  /*1c00*/  IMAD R15, R15, R10, RZ ;  /* 0x0000000a0f0f7224 */ /* 0x000fc800078e02ff */
[----:B------:R-:W-:-:S04]  /*1c10*/  IMAD.HI.U32 R9, R9, R15, R8 ;  /* 0x0000000f09097227 */ /* 0x000fc800078e0008 */
[----:B------:R-:W-:Y:S02]  /*1c20*/  IMAD.MOV R15, RZ, RZ, -R14 ;  /* 0x000000ffff0f7224 */ /* 0x000fe400078e0a0e */
[----:B------:R-:W-:-:S04]  /*1c30*/  IMAD.HI.U32 R8, R9, R12, RZ ;  /* 0x0000000c09087227 */ /* 0x000fc800078e00ff */
[----:B------:R-:W-:Y:S01]  /*1c40*/  IMAD R9, R8, R15, R12 ;  /* 0x0000000f08097224 */ /* 0x000fe200078e020c */
[----:B------:R-:W-:Y:S01]  /*1c50*/  IABS R15, R5 ;  /* 0x00000005000f7213 */ /* 0x000fe20000000000 */
[----:B0-----:R-:W-:-:S03]  /*1c60*/  VIADD R12, R11, 0xffffffe ;  /* 0x0ffffffe0b0c7836 */ /* 0x001fc60000000000 */
[----:B------:R-:W-:Y:S01]  /*1c70*/  ISETP.GT.U32.AND P1, PT, R10, R9, PT ;  /* 0x000000090a00720c */ /* 0x000fe20003f24070 */
[----:B------:R-:W-:-:S12]  /*1c80*/  IMAD.MOV R15, RZ, RZ, -R15 ;  /* 0x000000ffff0f7224 */ /* 0x000fd800078e0a0f */
        /* <DEDUP_REMOVED lines=20> */
[----:B------:R-:W-:-:S04]  /*1dd0*/  IADD3 R9, PT, PT, -R14, RZ, RZ ;  /* 0x000000ff0e097210 */ /* 0x000fc80007ffe1ff */
[----:B------:R-:W-:Y:S01]  /*1de0*/  ISETP.GT.U32.AND P1, PT, R7, R10, PT ;  /* 0x0000000a0700720c */ /* 0x000fe20003f24070 */
[----:B------:R-:W-:Y:S02]  /*1df0*/  IMAD R2, R2, R9, R13 ;  /* 0x0000000902027224 */ /* 0x000fe400078e020d */
[----:B------:R-:W-:-:S10]  /*1e00*/  IMAD.MOV.U32 R9, RZ, RZ, R6 ;  /* 0x000000ffff097224 */ /* 0x000fd400078e0006 */
[----:B------:R-:W-:Y:S01]  /*1e10*/  @!P1 IMAD.IADD R10, R10, 0x1, -R7 ;  /* 0x000000010a0a9824 */ /* 0x000fe200078e0a07 */
[----:B------:R-:W-:Y:S02]  /*1e20*/  @!P1 IADD3 R8, PT, PT, R8, 0x1, RZ ;  /* 0x0000000108089810 */ /* 0x000fe40007ffe0ff */
[----:B------:R-:W-:Y:S02]  /*1e30*/  ISETP.NE.AND P1, PT, R5, RZ, PT ;  /* 0x000000ff0500720c */ /* 0x000fe40003f25270 */
[----:B------:R-:W-:Y:S02]  /*1e40*/  ISETP.GE.U32.AND P0, PT, R10, R7, PT ;  /* 0x000000070a00720c */ /* 0x000fe40003f06070 */
[----:B------:R-:W-:-:S04]  /*1e50*/  LOP3.LUT R7, R14, R5, RZ, 0x3c, !PT ;  /* 0x000000050e077212 */ /* 0x000fc800078e3cff */
[----:B------:R-:W-:Y:S01]  /*1e60*/  ISETP.GE.AND P2, PT, R7, RZ, PT ;  /* 0x000000ff0700720c */ /* 0x000fe20003f46270 */
[----:B------:R-:W-:Y:S01]  /*1e70*/  IMAD R7, R0, 0x4, R1 ;  /* 0x0000000400077824 */ /* 0x000fe200078e0201 */
[----:B------:R-:W-:-:S04]  /*1e80*/  LEA R0, R6, R1, 0x2 ;  /* 0x0000000106007211 */ /* 0x000fc800078e10ff */
[----:B------:R1:W-:Y:S01]  /*1e90*/  STL [R7], R2 ;  /* 0x0000000207007387 */ /* 0x0003e20000100800 */
[----:B------:R-:W-:-:S06]  /*1ea0*/  @P0 VIADD R8, R8, 0x1 ;  /* 0x0000000108080836 */ /* 0x000fcc0000000000 */
[----:B------:R-:W-:Y:S01]  /*1eb0*/  @!P2 IMAD.MOV R8, RZ, RZ, -R8 ;  /* 0x000000ffff08a224 */ /* 0x000fe200078e0a08 */
[----:B------:R-:W-:-:S05]  /*1ec0*/  @!P1 LOP3.LUT R8, RZ, R5, RZ, 0x33, !PT ;  /* 0x00000005ff089212 */ /* 0x000fca00078e33ff */
[--C-:B------:R-:W-:Y:S02]  /*1ed0*/  IMAD.MOV R10, RZ, RZ, -R8.reuse ;  /* 0x000000ffff0a7224 */ /* 0x100fe400078e0a08 */
[----:B------:R-:W-:Y:S02]  /*1ee0*/  IMAD.MOV.U32 R13, RZ, RZ, R8 ;  /* 0x000000ffff0d7224 */ /* 0x000fe400078e0008 */
[----:B------:R-:W-:-:S05]  /*1ef0*/  IMAD R5, R5, R10, R14 ;  /* 0x0000000a05057224 */ /* 0x000fca00078e020e */
[----:B------:R1:W-:Y:S02]  /*1f00*/  STL [R0], R5 ;  /* 0x0000000500007387 */ /* 0x0003e40000100800 */
.L_x_189:
[----:B------:R-:W-:Y:S05]  /*1f10*/  BRA.U UP1, `(.L_x_187) ;  /* 0x0000000101707547 */ /* 0x000fea000b800000 */
[----:B01----:R-:W0:Y:S01]  /*1f20*/  LDC.64 R6, c[0x0][0x388] ;  /* 0x0000e200ff067b82 */ /* 0x003e220000000a00 */
[----:B------:R-:W-:-:S05]  /*1f30*/  IADD3 R10, PT, PT, R9, -0x1, RZ ;  /* 0xffffffff090a7810 */ /* 0x000fca0007ffe0ff */
        /* <DEDUP_REMOVED lines=11> */
[----:B0-----:R-:W-:Y:S02]  /*1ff0*/  HFMA2 R8, -RZ, RZ, 0, 0 ;  /* 0x00000000ff087431 */ /* 0x001fe400000001ff */
[----:B-1----:R-:W-:-:S04]  /*2000*/  IMAD.MOV R5, RZ, RZ, -R9 ;  /* 0x000000ffff057224 */ /* 0x002fc800078e0a09 */
[----:B------:R-:W-:-:S04]  /*2010*/  IMAD R5, R5, R2, RZ ;  /* 0x0000000205057224 */ /* 0x000fc800078e02ff */
[----:B------:R-:W-:-:S06]  /*2020*/  IMAD.HI.U32 R9, R9, R5, R8 ;  /* 0x0000000509097227 */ /* 0x000fcc00078e0008 */
[----:B------:R-:W-:-:S04]  /*2030*/  IMAD.HI.U32 R9, R9, R6, RZ ;  /* 0x0000000609097227 */ /* 0x000fc800078e00ff */
[----:B------:R-:W-:Y:S02]  /*2040*/  IMAD R9, R9, R0, R6 ;  /* 0x0000000009097224 */ /* 0x000fe400078e0206 */
[----:B------:R-:W-:-:S03]  /*2050*/  IMAD R0, R10, 0x4, R1 ;  /* 0x000000040a007824 */ /* 0x000fc600078e0201 */
[----:B------:R-:W-:-:S13]  /*2060*/  ISETP.GT.U32.AND P0, PT, R2, R9, PT ;  /* 0x000000090200720c */ /* 0x000fda0003f04070 */
[----:B------:R-:W-:Y:S01]  /*2070*/  @!P0 IMAD.IADD R9, R9, 0x1, -R2 ;  /* 0x0000000109098824 */ /* 0x000fe200078e0a02 */
[----:B------:R-:W-:-:S04]  /*2080*/  ISETP.NE.AND P0, PT, R7, RZ, PT ;  /* 0x000000ff0700720c */ /* 0x000fc80003f05270 */
[----:B------:R-:W-:-:S13]  /*2090*/  ISETP.GT.U32.AND P1, PT, R2, R9, PT ;  /* 0x000000090200720c */ /* 0x000fda0003f24070 */
[----:B------:R-:W-:-:S05]  /*20a0*/  @!P1 IADD3 R9, PT, PT, R9, -R2, RZ ;  /* 0x8000000209099210 */ /* 0x000fca0007ffe0ff */
[----:B------:R-:W-:Y:S01]  /*20b0*/  @!P2 IMAD.MOV R9, RZ, RZ, -R9 ;  /* 0x000000ffff09a224 */ /* 0x000fe200078e0a09 */
[----:B------:R-:W-:-:S05]  /*20c0*/  @!P0 LOP3.LUT R9, RZ, R7, RZ, 0x33, !PT ;  /* 0x00000007ff098212 */ /* 0x000fca00078e33ff */
[----:B------:R2:W-:Y:S02]  /*20d0*/  STL [R0], R9 ;  /* 0x0000000900007387 */ /* 0x0005e40000100800 */
.L_x_187:
[----:B01----:R-:W0:Y:S01]  /*20e0*/  LDC R5, c[0x0][0x3b8] ;  /* 0x0000ee00ff057b82 */ /* 0x003e220000000800 */
[----:B--2---:R-:W-:-:S07]  /*20f0*/  MOV R0, RZ ;  /* 0x000000ff00007202 */ /* 0x004fce0000000f00 */
[----:B------:R-:W1:Y:S02]  /*2100*/  LDC.64 R8, c[0x0][0x388] ;  /* 0x0000e200ff087b82 */ /* 0x000e640000000a00 */
.L_x_190:
[----:B-1----:R-:W-:-:S04]  /*2110*/  IMAD.WIDE.U32 R6, R0, 0x4, R8 ;  /* 0x0000000400067825 */ /* 0x002fc800078e0008 */
[C---:B------:R-:W-:Y:S02]  /*2120*/  IMAD R2, R0.reuse, 0x4, R1 ;  /* 0x0000000400027824 */ /* 0x040fe400078e0201 */
[----:B------:R-:W2:Y:S04]  /*2130*/  LDG.E R7, desc[UR6][R6.64] ;  /* 0x0000000606077981 */ /* 0x000ea8000c1e1900 */
[----:B------:R-:W2:Y:S01]  /*2140*/  LDL R2, [R2] ;  /* 0x0000000002027983 */ /* 0x000ea20000100800 */
[----:B------:R-:W-:Y:S01]  /*2150*/  VIADD R0, R0, 0x1 ;  /* 0x0000000100007836 */ /* 0x000fe20000000000 */
[----:B--2---:R-:W-:-:S13]  /*2160*/  ISETP.GE.AND P0, PT, R2, R7, PT ;  /* 0x000000070200720c */ /* 0x004fda0003f06270 */
[----:B------:R-:W-:Y:S05]  /*2170*/  @P0 EXIT ;  /* 0x000000000000094d */ /* 0x000fea0003800000 */
[----:B0-----:R-:W-:-:S13]  /*2180*/  ISETP.NE.AND P0, PT, R0, R5, PT ;  /* 0x000000050000720c */ /* 0x001fda0003f05270 */
[----:B------:R-:W-:Y:S05]  /*2190*/  @P0 BRA `(.L_x_190) ;  /* 0xfffffffc00dc0947 */ /* 0x000fea000383ffff */
[----:B------:R-:W-:Y:S02]  /*21a0*/  ISETP.GE.U32.AND P1, PT, R4, 0xf, PT ;  /* 0x0000000f0400780c */ /* 0x000fe40003f26070 */
[----:B------:R-:W-:Y:S02]  /*21b0*/  LOP3.LUT R19, R5, 0xf, RZ, 0xc0, !PT ;  /* 0x0000000f05137812 */ /* 0x000fe400078ec0ff */
[----:B------:R-:W-:Y:S02]  /*21c0*/  MOV R2, RZ ;  /* 0x000000ff00027202 */ /* 0x000fe40000000f00 */
[----:B------:R-:W-:-:S07]  /*21d0*/  ISETP.NE.AND P0, PT, R19, RZ, PT ;  /* 0x000000ff1300720c */ /* 0x000fce0003f05270 */
[----:B------:R-:W-:Y:S06]  /*21e0*/  @!P1 BRA `(.L_x_191) ;  /* 0x0000000400809947 */ /* 0x000fec0003800000 */
[----:B------:R-:W0:Y:S01]  /*21f0*/  LDCU.64 UR4, c[0x0][0x3a8] ;  /* 0x00007500ff0477ac */ /* 0x000e220008000a00 */
[----:B------:R-:W-:Y:S01]  /*2200*/  LOP3.LUT R2, R5, 0x7ffffff0, RZ, 0xc0, !PT ;  /* 0x7ffffff005027812 */ /* 0x000fe200078ec0ff */
[C---:B------:R-:W-:Y:S02]  /*2210*/  VIADD R5, R1.reuse, 0x20 ;  /* 0x0000002001057836 */ /* 0x040fe40000000000 */
[----:B------:R-:W-:Y:S01]  /*2220*/  VIADD R0, R1, 0x48 ;  /* 0x0000004801007836 */ /* 0x000fe20000000000 */
[----:B------:R-:W-:Y:S01]  /*2230*/  IADD3 R8, PT, PT, -R2, RZ, RZ ;  /* 0x000000ff02087210 */ /* 0x000fe20007ffe1ff */
[----:B0-----:R-:W-:-:S04]  /*2240*/  UIADD3 UR4, UP0, UPT, UR4, 0x20, URZ ;  /* 0x0000002004047890 */ /* 0x001fc8000ff1e0ff */
[----:B------:R-:W-:Y:S02]  /*2250*/  UIADD3.X UR5, UPT, UPT, URZ, UR5, URZ, UP0, !UPT ;  /* 0x00000005ff057290 */ /* 0x000fe400087fe4ff */
[----:B------:R-:W-:-:S04]  /*2260*/  IMAD.U32 R6, RZ, RZ, UR4 ;  /* 0x00000004ff067e24 */ /* 0x000fc8000f8e00ff */
[----:B------:R-:W-:-:S07]  /*2270*/  IMAD.U32 R7, RZ, RZ, UR5 ;  /* 0x00000005ff077e24 */ /* 0x000fce000f8e00ff */
.L_x_192:
[----:B------:R-:W2:Y:S04]  /*2280*/  LDG.E R9, desc[UR6][R6.64+-0x20] ;  /* 0xffffe00606097981 */ /* 0x000ea8000c1e1900 */
[----:B------:R-:W3:Y:S01]  /*2290*/  LDG.E R10, desc[UR6][R6.64+-0x1c] ;  /* 0xffffe406060a7981 */ /* 0x000ee2000c1e1900 */
[----:B--2---:R-:W-:-:S13]  /*22a0*/  ISETP.GE.AND P1, PT, R9, 0x2, PT ;  /* 0x000000020900780c */ /* 0x004fda0003f26270 */
[----:B------:R-:W2:Y:S01]  /*22b0*/  @P1 LDL R9, [R5+-0x20] ;  /* 0xffffe00005091983 */ /* 0x000ea20000100800 */
        /* <DEDUP_REMOVED lines=18> */
[----:B------:R-:W-:Y:S04]  /*23e0*/  @!P1 STL [R0+-0x10], RZ ;  /* 0xfffff0ff00009387 */ /* 0x000fe80000100800 */
[----:B----4-:R0:W-:Y:S04]  /*23f0*/  @P2 STL [R0+-0x14], R9 ;  /* 0xffffec0900002387 */ /* 0x0101e80000100800 */
[----:B-1----:R-:W4:Y:S01]  /*2400*/  @P1 LDL R11, [R5+-0x10] ;  /* 0xfffff000050b1983 */ /* 0x002f220000100800 */
[----:B---3--:R-:W-:-:S03]  /*2410*/  ISETP.GT.AND P2, PT, R10, 0x1, PT ;  /* 0x000000010a00780c */ /* 0x008fc60003f44270 */
[----:B------:R-:W3:Y:S10]  /*2420*/  LDG.E R10, desc[UR6][R6.64+-0x8] ;  /* 0xfffff806060a7981 */ /* 0x000ef4000c1e1900 */
[----:B------:R-:W-:Y:S04]  /*2430*/  @!P2 STL [R0+-0xc], RZ ;  /* 0xfffff4ff0000a387 */ /* 0x000fe80000100800 */
[----:B----4-:R1:W-:Y:S04]  /*2440*/  @P1 STL [R0+-0x10], R11 ;  /* 0xfffff00b00001387 */ /* 0x0103e80000100800 */
[----:B--2---:R-:W2:Y:S01]  /*2450*/  @P2 LDL R13, [R5+-0xc] ;  /* 0xfffff400050d2983 */ /* 0x004ea20000100800 */
        /* <DEDUP_REMOVED lines=12> */
[----:B------:R-:W-:Y:S04]  /*2520*/  @!P1 STL [R0], RZ ;  /* 0x000000ff00009387 */ /* 0x000fe80000100800 */
[----:B----4-:R1:W-:Y:S04]  /*2530*/  @P2 STL [R0+-0x4], R11 ;  /* 0xfffffc0b00002387 */ /* 0x0103e80000100800 */
[----:B--2---:R-:W2:Y:S01]  /*2540*/  @P1 LDL R13, [R5] ;  /* 0x00000000050d1983 */ /* 0x004ea20000100800 */
[----:B---3--:R-:W-:-:S03]  /*2550*/  ISETP.GT.AND P2, PT, R10, 0x1, PT ;  /* 0x000000010a00780c */ /* 0x008fc60003f44270 */
[----:B------:R-:W3:Y:S10]  /*2560*/  LDG.E R10, desc[UR6][R6.64+0x8] ;  /* 0x00000806060a7981 */ /* 0x000ef4000c1e1900 */
[----:B------:R-:W-:Y:S04]  /*2570*/  @!P2 STL [R0+0x4], RZ ;  /* 0x000004ff0000a387 */ /* 0x000fe80000100800 */
[----:B--2---:R2:W-:Y:S04]  /*2580*/  @P1 STL [R0], R13 ;  /* 0x0000000d00001387 */ /* 0x0045e80000100800 */
[----:B0-----:R-:W4:Y:S01]  /*2590*/  @P2 LDL R9, [R5+0x4] ;  /* 0x0000040005092983 */ /* 0x001f220000100800 */
[----:B---3--:R-:W-:-:S03]  /*25a0*/  ISETP.GT.AND P1, PT, R10, 0x1, PT ;  /* 0x000000010a00780c */ /* 0x008fc60003f24270 */
[----:B------:R-:W3:Y:S10]  /*25b0*/  LDG.E R10, desc[UR6][R6.64+0xc] ;  /* 0x00000c06060a7981 */ /* 0x000ef4000c1e1900 */
[----:B------:R-:W-:Y:S04]  /*25c0*/  @!P1 STL [R0+0x8], RZ ;  /* 0x000008ff00009387 */ /* 0x000fe80000100800 */
[----:B----4-:R0:W-:Y:S04]  /*25d0*/  @P2 STL [R0+0x4], R9 ;  /* 0x0000040900002387 */ /* 0x0101e80000100800 */
[----:B-1----:R-:W4:Y:S01]  /*25e0*/  @P1 LDL R11, [R5+0x8] ;  /* 0x00000800050b1983 */ /* 0x002f220000100800 */
[----:B---3--:R-:W-:-:S03]  /*25f0*/  ISETP.GT.AND P2, PT, R10, 0x1, PT ;  /* 0x000000010a00780c */ /* 0x008fc60003f44270 */
[----:B------:R-:W3:Y:S10]  /*2600*/  LDG.E R10, desc[UR6][R6.64+0x10] ;  /* 0x00001006060a7981 */ /* 0x000ef4000c1e1900 */
[----:B------:R-:W-:Y:S04]  /*2610*/  @!P2 STL [R0+0xc], RZ ;  /* 0x00000cff0000a387 */ /* 0x000fe80000100800 */
[----:B----4-:R1:W-:Y:S04]  /*2620*/  @P1 STL [R0+0x8], R11 ;  /* 0x0000080b00001387 */ /* 0x0103e80000100800 */
[----:B--2---:R-:W2:Y:S01]  /*2630*/  @P2 LDL R13, [R5+0xc] ;  /* 0x00000c00050d2983 */ /* 0x004ea20000100800 */
[----:B---3--:R-:W-:-:S03]  /*2640*/  ISETP.GT.AND P1, PT, R10, 0x1, PT ;  /* 0x000000010a00780c */ /* 0x008fc60003f24270 */
[----:B------:R-:W3:Y:S10]  /*2650*/  LDG.E R10, desc[UR6][R6.64+0x14] ;  /* 0x00001406060a7981 */ /* 0x000ef4000c1e1900 */
[----:B------:R-:W-:Y:S04]  /*2660*/  @!P1 STL [R0+0x10], RZ ;  /* 0x000010ff00009387 */ /* 0x000fe80000100800 */
[----:B--2---:R2:W-:Y:S04]  /*2670*/  @P2 STL [R0+0xc], R13 ;  /* 0x00000c0d00002387 */ /* 0x0045e80000100800 */
        /* <DEDUP_REMOVED lines=9> */
[----:B----4-:R-:W-:Y:S04]  /*2710*/  @P2 STL [R0+0x14], R11 ;  /* 0x0000140b00002387 */ /* 0x010fe80000100800 */
[----:B--2---:R-:W2:Y:S01]  /*2720*/  @P1 LDL R13, [R5+0x18] ;  /* 0x00001800050d1983 */ /* 0x004ea20000100800 */
[----:B---3--:R-:W-:-:S13]  /*2730*/  ISETP.GT.AND P2, PT, R10, 0x1, PT ;  /* 0x000000010a00780c */ /* 0x008fda0003f44270 */
[----:B------:R-:W-:Y:S04]  /*2740*/  @!P2 STL [R0+0x1c], RZ ;  /* 0x00001cff0000a387 */ /* 0x000fe80000100800 */
[----:B--2---:R-:W-:Y:S04]  /*2750*/  @P1 STL [R0+0x18], R13 ;  /* 0x0000180d00001387 */ /* 0x004fe80000100800 */
[----:B0-----:R0:W2:Y:S01]  /*2760*/  @P2 LDL R9, [R5+0x1c] ;  /* 0x00001c0005092983 */ /* 0x0010a20000100800 */
[----:B------:R-:W-:Y:S02]  /*2770*/  IADD3 R8, PT, PT, R8, 0x10, RZ ;  /* 0x0000001008087810 */ /* 0x000fe40007ffe0ff */
[----:B------:R-:W-:-:S05]  /*2780*/  IADD3 R6, P1, PT, R6, 0x40, RZ ;  /* 0x0000004006067810 */ /* 0x000fca0007f3e0ff */
[----:B------:R-:W-:Y:S02]  /*2790*/  IMAD.X R7, RZ, RZ, R7, P1 ;  /* 0x000000ffff077224 */ /* 0x000fe400008e0607 */
[----:B0-----:R-:W-:Y:S01]  /*27a0*/  VIADD R5, R5, 0x40 ;  /* 0x0000004005057836 */ /* 0x001fe20000000000 */
[----:B--2---:R0:W-:Y:S01]  /*27b0*/  @P2 STL [R0+0x1c], R9 ;  /* 0x00001c0900002387 */ /* 0x0041e20000100800 */
[----:B------:R-:W-:Y:S02]  /*27c0*/  ISETP.NE.AND P2, PT, R8, RZ, PT ;  /* 0x000000ff0800720c */ /* 0x000fe40003f45270 */
[----:B0-----:R-:W-:-:S11]  /*27d0*/  IADD3 R0, PT, PT, R0, 0x40, RZ ;  /* 0x0000004000007810 */ /* 0x001fd60007ffe0ff */
[----:B------:R-:W-:Y:S05]  /*27e0*/  @P2 BRA `(.L_x_192) ;  /* 0xfffffff800a42947 */ /* 0x000fea000383ffff */
.L_x_191:
[----:B------:R-:W-:Y:S01]  /*27f0*/  VIADD R0, R1, 0x28 ;  /* 0x0000002801007836 */ /* 0x000fe20000000000 */
[----:B------:R-:W-:Y:S06]  /*2800*/  @!P0 BRA `(.L_x_193) ;  /* 0x0000000400848947 */ /* 0x000fec0003800000 */
[----:B------:R-:W-:-:S13]  /*2810*/  ISETP.GE.U32.AND P0, PT, R19, 0x8, PT ;  /* 0x000000081300780c */ /* 0x000fda0003f06070 */
[----:B------:R-:W-:Y:S05]  /*2820*/  @!P0 BRA `(.L_x_194) ;  /* 0x0000000000b48947 */ /* 0x000fea0003800000 */
[----:B------:R-:W0:Y:S02]  /*2830*/  LDC.64 R6, c[0x0][0x3a8] ;  /* 0x0000ea00ff067b82 */ /* 0x000e240000000a00 */
        /* <DEDUP_REMOVED lines=9> */
[----:B--2---:R-:W-:-:S02]  /*28d0*/  ISETP.GT.AND P2, PT, R13, 0x1, PT ;  /* 0x000000010d00780c */ /* 0x004fc40003f44270 */
[----:B---3--:R-:W-:Y:S01]  /*28e0*/  ISETP.GT.AND P3, PT, R5, 0x1, PT ;  /* 0x000000010500780c */ /* 0x008fe20003f64270 */
[----:B------:R-:W-:Y:S01]  /*28f0*/  IMAD R5, R2, 0x4, R1 ;  /* 0x0000000402057824 */ /* 0x000fe200078e0201 */
[----:B----4-:R-:W-:Y:S02]  /*2900*/  ISETP.GT.AND P4, PT, R8, 0x1, PT ;  /* 0x000000010800780c */ /* 0x010fe40003f84270 */
[----:B-----5:R-:W-:-:S07]  /*2910*/  ISETP.GT.AND P5, PT, R9, 0x1, PT ;  /* 0x000000010900780c */ /* 0x020fce0003fa4270 */
[----:B------:R-:W2:Y:S01]  /*2920*/  @P2 LDL R8, [R5] ;  /* 0x0000000005082983 */ /* 0x000ea20000100800 */
[----:B------:R-:W-:-:S03]  /*2930*/  ISETP.GT.AND P6, PT, R10, 0x1, PT ;  /* 0x000000010a00780c */ /* 0x000fc60003fc4270 */
[----:B------:R-:W3:Y:S01]  /*2940*/  @P3 LDL R10, [R5+0x4] ;  /* 0x00000400050a3983 */ /* 0x000ee20000100800 */
[----:B------:R-:W-:Y:S02]  /*2950*/  ISETP.GT.AND P1, PT, R11, 0x1, PT ;  /* 0x000000010b00780c */ /* 0x000fe40003f24270 */
[----:B------:R-:W-:Y:S01]  /*2960*/  ISETP.GT.AND P0, PT, R12, 0x1, PT ;  /* 0x000000010c00780c */ /* 0x000fe20003f04270 */
[----:B------:R-:W4:Y:S04]  /*2970*/  @P5 LDL R14, [R5+0xc] ;  /* 0x00000c00050e5983 */ /* 0x000f280000100800 */
[----:B------:R-:W5:Y:S04]  /*2980*/  @P4 LDL R12, [R5+0x8] ;  /* 0x00000800050c4983 */ /* 0x000f680000100800 */
[----:B------:R-:W5:Y:S04]  /*2990*/  @P6 LDL R16, [R5+0x10] ;  /* 0x0000100005106983 */ /* 0x000f680000100800 */
[----:B------:R-:W5:Y:S04]  /*29a0*/  @P1 LDL R18, [R5+0x14] ;  /* 0x0000140005121983 */ /* 0x000f680000100800 */
[----:B------:R-:W5:Y:S04]  /*29b0*/  @P0 LDL R20, [R5+0x18] ;  /* 0x0000180005140983 */ /* 0x000f680000100800 */
[----:B------:R0:W-:Y:S04]  /*29c0*/  @!P2 STL [R5+0x28], RZ ;  /* 0x000028ff0500a387 */ /* 0x0001e80000100800 */
[----:B------:R0:W-:Y:S04]  /*29d0*/  @!P3 STL [R5+0x2c], RZ ;  /* 0x00002cff0500b387 */ /* 0x0001e80000100800 */
[----:B------:R0:W-:Y:S04]  /*29e0*/  @!P4 STL [R5+0x30], RZ ;  /* 0x000030ff0500c387 */ /* 0x0001e80000100800 */
[----:B------:R0:W-:Y:S04]  /*29f0*/  @!P5 STL [R5+0x34], RZ ;  /* 0x000034ff0500d387 */ /* 0x0001e80000100800 */
[----:B------:R0:W-:Y:S04]  /*2a00*/  @!P6 STL [R5+0x38], RZ ;  /* 0x000038ff0500e387 */ /* 0x0001e80000100800 */
[----:B------:R0:W-:Y:S04]  /*2a10*/  @!P1 STL [R5+0x3c], RZ ;  /* 0x00003cff05009387 */ /* 0x0001e80000100800 */
[----:B------:R0:W-:Y:S04]  /*2a20*/  @!P0 STL [R5+0x40], RZ ;  /* 0x000040ff05008387 */ /* 0x0001e80000100800 */
[----:B--2---:R0:W-:Y:S01]  /*2a30*/  @P2 STL [R5+0x28], R8 ;  /* 0x0000280805002387 */ /* 0x0041e20000100800 */
[----:B------:R-:W-:-:S03]  /*2a40*/  ISETP.GT.AND P2, PT, R6, 0x1, PT ;  /* 0x000000010600780c */ /* 0x000fc60003f44270 */
[----:B---3--:R0:W-:Y:S04]  /*2a50*/  @P3 STL [R5+0x2c], R10 ;  /* 0x00002c0a05003387 */ /* 0x0081e80000100800 */
[----:B----4-:R0:W-:Y:S04]  /*2a60*/  @P5 STL [R5+0x34], R14 ;  /* 0x0000340e05005387 */ /* 0x0101e80000100800 */
[----:B-----5:R0:W-:Y:S04]  /*2a70*/  @P4 STL [R5+0x30], R12 ;  /* 0x0000300c05004387 */ /* 0x0201e80000100800 */
[----:B------:R0:W-:Y:S04]  /*2a80*/  @P6 STL [R5+0x38], R16 ;  /* 0x0000381005006387 */ /* 0x0001e80000100800 */
[----:B------:R0:W-:Y:S04]  /*2a90*/  @P1 STL [R5+0x3c], R18 ;  /* 0x00003c1205001387 */ /* 0x0001e80000100800 */
[----:B------:R0:W-:Y:S04]  /*2aa0*/  @P0 STL [R5+0x40], R20 ;  /* 0x0000401405000387 */ /* 0x0001e80000100800 */
[----:B------:R0:W-:Y:S01]  /*2ab0*/  @!P2 STL [R5+0x44], RZ ;  /* 0x000044ff0500a387 */ /* 0x0001e20000100800 */
[----:B------:R-:W-:Y:S05]  /*2ac0*/  @!P2 BRA `(.L_x_195) ;  /* 0x000000000008a947 */ /* 0x000fea0003800000 */
[----:B------:R-:W2:Y:S04]  /*2ad0*/  LDL R6, [R5+0x1c] ;  /* 0x00001c0005067983 */ /* 0x000ea80000100800 */
[----:B--2---:R1:W-:Y:S02]  /*2ae0*/  STL [R5+0x44], R6 ;  /* 0x0000440605007387 */ /* 0x0043e40000100800 */
.L_x_195:
[----:B------:R-:W-:-:S07]  /*2af0*/  IADD3 R2, PT, PT, R2, 0x8, RZ ;  /* 0x0000000802027810 */ /* 0x000fce0007ffe0ff */
.L_x_194:
[----:B------:R-:W-:-:S13]  /*2b00*/  ISETP.NE.AND P0, PT, R3, RZ, PT ;  /* 0x000000ff0300720c */ /* 0x000fda0003f05270 */
[----:B------:R-:W-:Y:S05]  /*2b10*/  @!P0 BRA `(.L_x_193) ;  /* 0x0000000000c08947 */ /* 0x000fea0003800000 */
[----:B------:R-:W2:Y:S01]  /*2b20*/  LDCU UR4, c[0x0][0x3b8] ;  /* 0x00007700ff0477ac */ /* 0x000ea20008000800 */
[----:B------:R-:W-:Y:S01]  /*2b30*/  ISETP.GE.U32.AND P0, PT, R3, 0x4, PT ;  /* 0x000000040300780c */ /* 0x000fe20003f06070 */
[----:B--2---:R-:W-:-:S12]  /*2b40*/  ULOP3.LUT UR4, UR4, 0x3, URZ, 0xc0, !UPT ;  /* 0x0000000304047892 */ /* 0x004fd8000f8ec0ff */
[----:B------:R-:W-:Y:S05]  /*2b50*/  @!P0 BRA `(.L_x_196) ;  /* 0x0000000000648947 */ /* 0x000fea0003800000 */
[----:B-1----:R-:W1:Y:S02]  /*2b60*/  LDC.64 R6, c[0x0][0x3a8] ;  /* 0x0000ea00ff067b82 */ /* 0x002e640000000a00 */
[----:B-1----:R-:W-:-:S05]  /*2b70*/  IMAD.WIDE.U32 R6, R2, 0x4, R6 ;  /* 0x0000000402067825 */ /* 0x002fca00078e0006 */
[----:B------:R-:W2:Y:S04]  /*2b80*/  LDG.E R9, desc[UR6][R6.64] ;  /* 0x0000000606097981 */ /* 0x000ea8000c1e1900 */
[----:B0-----:R-:W3:Y:S04]  /*2b90*/  LDG.E R5, desc[UR6][R6.64+0x4] ;  /* 0x0000040606057981 */ /* 0x001ee8000c1e1900 */
[----:B------:R-:W4:Y:S01]  /*2ba0*/  LDG.E R8, desc[UR6][R6.64+0x8] ;  /* 0x0000080606087981 */ /* 0x000f22000c1e1900 */
[----:B------:R-:W-:-:S03]  /*2bb0*/  IMAD R12, R2, 0x4, R1 ;  /* 0x00000004020c7824 */ /* 0x000fc600078e0201 */
[----:B------:R-:W5:Y:S01]  /*2bc0*/  LDG.E R10, desc[UR6][R6.64+0xc] ;  /* 0x00000c06060a7981 */ /* 0x000f62000c1e1900 */
[----:B--2---:R-:W-:Y:S02]  /*2bd0*/  ISETP.GT.AND P0, PT, R9, 0x1, PT ;  /* 0x000000010900780c */ /* 0x004fe40003f04270 */
[----:B---3--:R-:W-:Y:S02]  /*2be0*/  ISETP.GT.AND P1, PT, R5, 0x1, PT ;  /* 0x000000010500780c */ /* 0x008fe40003f24270 */
[----:B----4-:R-:W-:-:S09]  /*2bf0*/  ISETP.GT.AND P2, PT, R8, 0x1, PT ;  /* 0x000000010800780c */ /* 0x010fd20003f44270 */
[----:B------:R-:W2:Y:S04]  /*2c00*/  @P0 LDL R5, [R12] ;  /* 0x000000000c050983 */ /* 0x000ea80000100800 */
[----:B------:R-:W3:Y:S04]  /*2c10*/  @P1 LDL R8, [R12+0x4] ;  /* 0x000004000c081983 */ /* 0x000ee80000100800 */
[----:B------:R-:W4:Y:S01]  /*2c20*/  @P2 LDL R9, [R12+0x8] ;  /* 0x000008000c092983 */ /* 0x000f220000100800 */
[----:B-----5:R-:W-:-:S03]  /*2c30*/  ISETP.GT.AND P3, PT, R10, 0x1, PT ;  /* 0x000000010a00780c */ /* 0x020fc60003f64270 */
[----:B------:R0:W-:Y:S04]  /*2c40*/  @!P0 STL [R12+0x28], RZ ;  /* 0x000028ff0c008387 */ /* 0x0001e80000100800 */
[----:B------:R0:W-:Y:S04]  /*2c50*/  @!P1 STL [R12+0x2c], RZ ;  /* 0x00002cff0c009387 */ /* 0x0001e80000100800 */
[----:B------:R0:W-:Y:S04]  /*2c60*/  @!P2 STL [R12+0x30], RZ ;  /* 0x000030ff0c00a387 */ /* 0x0001e80000100800 */
[----:B------:R0:W-:Y:S04]  /*2c70*/  @!P3 STL [R12+0x34], RZ ;  /* 0x000034ff0c00b387 */ /* 0x0001e80000100800 */
[----:B--2---:R0:W-:Y:S04]  /*2c80*/  @P0 STL [R12+0x28], R5 ;  /* 0x000028050c000387 */ /* 0x0041e80000100800 */
[----:B---3--:R0:W-:Y:S04]  /*2c90*/  @P1 STL [R12+0x2c], R8 ;  /* 0x00002c080c001387 */ /* 0x0081e80000100800 */
[----:B----4-:R0:W-:Y:S01]  /*2ca0*/  @P2 STL [R12+0x30], R9 ;  /* 0x000030090c002387 */ /* 0x0101e20000100800 */
[----:B------:R-:W-:Y:S05]  /*2cb0*/  @!P3 BRA `(.L_x_197) ;  /* 0x000000000008b947 */ /* 0x000fea0003800000 */
[----:B0-----:R-:W2:Y:S04]  /*2cc0*/  LDL R5, [R12+0xc] ;  /* 0x00000c000c057983 */ /* 0x001ea80000100800 */
[----:B--2---:R1:W-:Y:S02]  /*2cd0*/  STL [R12+0x34], R5 ;  /* 0x000034050c007387 */ /* 0x0043e40000100800 */
.L_x_197:
[----:B------:R-:W-:-:S07]  /*2ce0*/  VIADD R2, R2, 0x4 ;  /* 0x0000000402027836 */ /* 0x000fce0000000000 */
.L_x_196:
[----:B------:R-:W-:-:S09]  /*2cf0*/  UISETP.NE.AND UP0, UPT, UR4, URZ, UPT ;  /* 0x000000ff0400728c */ /* 0x000fd2000bf05270 */
[----:B------:R-:W-:Y:S05]  /*2d00*/  BRA.U !UP0, `(.L_x_193) ;  /* 0x0000000108447547 */ /* 0x000fea000b800000 */
[----:B-1----:R-:W1:Y:S01]  /*2d10*/  LDC.64 R6, c[0x0][0x3a8] ;  /* 0x0000ea00ff067b82 */ /* 0x002e620000000a00 */
[C---:B0-----:R-:W-:Y:S01]  /*2d20*/  IMAD R9, R2.reuse, 0x4, R0 ;  /* 0x0000000402097824 */ /* 0x041fe200078e0200 */
[----:B------:R-:W-:Y:S01]  /*2d30*/  UIADD3 UR4, UPT, UPT, -UR4, URZ, URZ ;  /* 0x000000ff04047290 */ /* 0x000fe2000fffe1ff */
[C---:B------:R-:W-:Y:S02]  /*2d40*/  IMAD R5, R2.reuse, 0x4, R1 ;  /* 0x0000000402057824 */ /* 0x040fe400078e0201 */
[----:B-1----:R-:W-:-:S09]  /*2d50*/  IMAD.WIDE.U32 R6, R2, 0x4, R6 ;  /* 0x0000000402067825 */ /* 0x002fd200078e0006 */
.L_x_198:
[----:B------:R-:W2:Y:S02]  /*2d60*/  LDG.E R2, desc[UR6][R6.64] ;  /* 0x0000000606027981 */ /* 0x000ea4000c1e1900 */
[----:B--2---:R-:W-:-:S13]  /*2d70*/  ISETP.GT.AND P0, PT, R2, 0x1, PT ;  /* 0x000000010200780c */ /* 0x004fda0003f04270 */
[----:B------:R-:W-:Y:S04]  /*2d80*/  @!P0 STL [R9], RZ ;  /* 0x000000ff09008387 */ /* 0x000fe80000100800 */
[----:B------:R0:W2:Y:S01]  /*2d90*/  @P0 LDL R2, [R5] ;  /* 0x0000000005020983 */ /* 0x0000a20000100800 */
[----:B------:R-:W-:-:S04]  /*2da0*/  UIADD3 UR4, UPT, UPT, UR4, 0x1, URZ ;  /* 0x0000000104047890 */ /* 0x000fc8000fffe0ff */
[----:B------:R-:W-:Y:S01]  /*2db0*/  UISETP.NE.AND UP0, UPT, UR4, URZ, UPT ;  /* 0x000000ff0400728c */ /* 0x000fe2000bf05270 */
[----:B0-----:R-:W-:Y:S01]  /*2dc0*/  VIADD R5, R5, 0x4 ;  /* 0x0000000405057836 */ /* 0x001fe20000000000 */
[----:B--2---:R0:W-:Y:S01]  /*2dd0*/  @P0 STL [R9], R2 ;  /* 0x0000000209000387 */ /* 0x0041e20000100800 */
[----:B------:R-:W-:-:S04]  /*2de0*/  IADD3 R6, P0, PT, R6, 0x4, RZ ;  /* 0x0000000406067810 */ /* 0x000fc80007f1e0ff */
[----:B------:R-:W-:Y:S01]  /*2df0*/  IADD3.X R7, PT, PT, RZ, R7, RZ, P0, !PT ;  /* 0x00000007ff077210 */ /* 0x000fe200007fe4ff */
[----:B0-----:R-:W-:Y:S01]  /*2e00*/  VIADD R9, R9, 0x4 ;  /* 0x0000000409097836 */ /* 0x001fe20000000000 */
[----:B------:R-:W-:Y:S07]  /*2e10*/  BRA.U UP0, `(.L_x_198) ;  /* 0xfffffffd00d07547 */ /* 0x000fee000b83ffff */
.L_x_193:
[----:B------:R-:W2:Y:S01]  /*2e20*/  LDC R11, c[0x0][0x3b8] ;  /* 0x0000ee00ff0b7b82 */ /* 0x000ea20000000800 */
[----:B01----:R-:W-:-:S07]  /*2e30*/  HFMA2 R5, -RZ, RZ, 0, 0 ;  /* 0x00000000ff057431 */ /* 0x003fce00000001ff */
[----:B------:R-:W0:Y:S02]  /*2e40*/  LDC.64 R8, c[0x0][0x3a8] ;  /* 0x0000ea00ff087b82 */ /* 0x000e240000000a00 */
.L_x_199:
[----:B0-----:R-:W-:-:S04]  /*2e50*/  IMAD.WIDE.U32 R6, R5, 0x4, R8 ;  /* 0x0000000405067825 */ /* 0x001fc800078e0008 */
[C---:B------:R-:W-:Y:S02]  /*2e60*/  IMAD R10, R5.reuse, 0x4, R1 ;  /* 0x00000004050a7824 */ /* 0x040fe400078e0201 */
[----:B------:R-:W3:Y:S04]  /*2e70*/  LDG.E R7, desc[UR6][R6.64] ;  /* 0x0000000606077981 */ /* 0x000ee8000c1e1900 */
[----:B------:R-:W3:Y:S01]  /*2e80*/  LDL R2, [R10+0x28] ;  /* 0x000028000a027983 */ /* 0x000ee20000100800 */
[----:B------:R-:W-:Y:S01]  /*2e90*/  VIADD R5, R5, 0x1 ;  /* 0x0000000105057836 */ /* 0x000fe20000000000 */
[----:B---3--:R-:W-:Y:S02]  /*2ea0*/  ISETP.GE.AND P0, PT, R2, R7, PT ;  /* 0x000000070200720c */ /* 0x008fe40003f06270 */
[----:B--2---:R-:W-:-:S11]  /*2eb0*/  MOV R2, R11 ;  /* 0x0000000b00027202 */ /* 0x004fd60000000f00 */
[----:B------:R-:W-:Y:S05]  /*2ec0*/  @P0 EXIT ;  /* 0x000000000000094d */ /* 0x000fea0003800000 */
[----:B------:R-:W-:-:S13]  /*2ed0*/  ISETP.NE.AND P0, PT, R5, R2, PT ;  /* 0x000000020500720c */ /* 0x000fda0003f05270 */
[----:B------:R-:W-:Y:S05]  /*2ee0*/  @P0 BRA `(.L_x_199) ;  /* 0xfffffffc00d80947 */ /* 0x000fea000383ffff */
[----:B------:R-:W-:Y:S01]  /*2ef0*/  ISETP.GE.U32.AND P0, PT, R4, 0xf, PT ;  /* 0x0000000f0400780c */ /* 0x000fe20003f06070 */
[----:B------:R-:W-:Y:S01]  /*2f00*/  IMAD.MOV.U32 R14, RZ, RZ, RZ ;  /* 0x000000ffff0e7224 */ /* 0x000fe200078e00ff */
[----:B------:R-:W-:Y:S01]  /*2f10*/  ISETP.NE.AND P2, PT, R19, RZ, PT ;  /* 0x000000ff1300720c */ /* 0x000fe20003f45270 */
[----:B------:R-:W-:-:S10]  /*2f20*/  IMAD.MOV.U32 R17, RZ, RZ, RZ ;  /* 0x000000ffff117224 */ /* 0x000fd400078e00ff */
[----:B------:R-:W-:Y:S05]  /*2f30*/  @!P0 BRA `(.L_x_200) ;  /* 0x0000000000dc8947 */ /* 0x000fea0003800000 */
[----:B------:R-:W0:Y:S01]  /*2f40*/  LDCU.64 UR4, c[0x0][0x3b0] ;  /* 0x00007600ff0477ac */ /* 0x000e220008000a00 */
[----:B------:R-:W-:Y:S01]  /*2f50*/  LOP3.LUT R14, R2, 0x7ffffff0, RZ, 0xc0, !PT ;  /* 0x7ffffff0020e7812 */ /* 0x000fe200078ec0ff */
[----:B------:R-:W-:Y:S01]  /*2f60*/  IMAD.MOV.U32 R17, RZ, RZ, RZ ;  /* 0x000000ffff117224 */ /* 0x000fe200078e00ff */
[----:B------:R-:W-:-:S03]  /*2f70*/  IADD3 R15, PT, PT, R1, 0x48, RZ ;  /* 0x00000048010f7810 */ /* 0x000fc60007ffe0ff */
[----:B------:R-:W-:Y:S01]  /*2f80*/  IMAD.MOV R16, RZ, RZ, -R14 ;  /* 0x000000ffff107224 */ /* 0x000fe200078e0a0e */
[----:B0-----:R-:W-:-:S04]  /*2f90*/  UIADD3 UR4, UP0, UPT, UR4, 0x20, URZ ;  /* 0x0000002004047890 */ /* 0x001fc8000ff1e0ff */
[----:B------:R-:W-:Y:S02]  /*2fa0*/  UIADD3.X UR5, UPT, UPT, URZ, UR5, URZ, UP0, !UPT ;  /* 0x00000005ff057290 */ /* 0x000fe400087fe4ff */
[----:B------:R-:W-:-:S04]  /*2fb0*/  MOV R4, UR4 ;  /* 0x0000000400047c02 */ /* 0x000fc80008000f00 */
[----:B------:R-:W-:-:S07]  /*2fc0*/  IMAD.U32 R5, RZ, RZ, UR5 ;  /* 0x00000005ff057e24 */ /* 0x000fce000f8e00ff */
.L_x_201:
        /* <DEDUP_REMOVED lines=9> */
[----:B------:R-:W5:Y:S04]  /*3060*/  LDG.E R21, desc[UR6][R4.64+-0x8] ;  /* 0xfffff80604157981 */ /* 0x000f68000c1e1900 */
[----:B------:R-:W5:Y:S01]  /*3070*/  LDL.64 R6, [R15+-0x8] ;  /* 0xfffff8000f067983 */ /* 0x000f620000100a00 */
[----:B--2---:R-:W-:-:S03]  /*3080*/  IMAD R8, R8, R18, R17 ;  /* 0x0000001208087224 */ /* 0x004fc600078e0211 */
[----:B------:R-:W2:Y:S01]  /*3090*/  LDG.E R18, desc[UR6][R4.64+-0x4] ;  /* 0xfffffc0604127981 */ /* 0x000ea2000c1e1900 */
[----:B---3--:R-:W-:-:S03]  /*30a0*/  IMAD R24, R9, R24, R8 ;  /* 0x0000001809187224 */ /* 0x008fc600078e0208 */
[----:B------:R-:W3:Y:S04]  /*30b0*/  LDG.E R17, desc[UR6][R4.64] ;  /* 0x0000000604117981 */ /* 0x000ee8000c1e1900 */
[----:B------:R-:W3:Y:S01]  /*30c0*/  LDL.64 R8, [R15] ;  /* 0x000000000f087983 */ /* 0x000ee20000100a00 */
[----:B----4-:R-:W-:-:S03]  /*30d0*/  IMAD R12, R12, R25, R24 ;  /* 0x000000190c0c7224 */ /* 0x010fc600078e0218 */
[----:B------:R-:W4:Y:S01]  /*30e0*/  LDG.E R24, desc[UR6][R4.64+0x14] ;  /* 0x0000140604187981 */ /* 0x000f22000c1e1900 */
[----:B-----5:R-:W-:-:S03]  /*30f0*/  IMAD R12, R13, R22, R12 ;  /* 0x000000160d0c7224 */ /* 0x020fc600078e020c */
[----:B------:R-:W5:Y:S04]  /*3100*/  LDG.E R22, desc[UR6][R4.64+0x4] ;  /* 0x0000040604167981 */ /* 0x000f68000c1e1900 */
[----:B------:R-:W4:Y:S01]  /*3110*/  LDG.E R25, desc[UR6][R4.64+0x18] ;  /* 0x0000180604197981 */ /* 0x000f22000c1e1900 */
[----:B------:R-:W-:-:S03]  /*3120*/  IMAD R10, R10, R23, R12 ;  /* 0x000000170a0a7224 */ /* 0x000fc600078e020c */
[----:B------:R-:W4:Y:S01]  /*3130*/  LDL.64 R12, [R15+0x8] ;  /* 0x000008000f0c7983 */ /* 0x000f220000100a00 */
[----:B------:R-:W-:-:S03]  /*3140*/  IMAD R10, R11, R20, R10 ;  /* 0x000000140b0a7224 */ /* 0x000fc600078e020a */
[----:B------:R-:W4:Y:S04]  /*3150*/  LDG.E R23, desc[UR6][R4.64+0x8] ;  /* 0x0000080604177981 */ /* 0x000f28000c1e1900 */
[----:B------:R-:W4:Y:S01]  /*3160*/  LDG.E R20, desc[UR6][R4.64+0xc] ;  /* 0x00000c0604147981 */ /* 0x000f22000c1e1900 */
[----:B------:R-:W-:-:S03]  /*3170*/  IMAD R6, R6, R21, R10 ;  /* 0x0000001506067224 */ /* 0x000fc600078e020a */
[----:B------:R-:W4:Y:S04]  /*3180*/  LDL.64 R10, [R15+0x10] ;  /* 0x000010000f0a7983 */ /* 0x000f280000100a00 */
[----:B------:R-:W4:Y:S01]  /*3190*/  LDG.E R21, desc[UR6][R4.64+0x10] ;  /* 0x0000100604157981 */ /* 0x000f22000c1e1900 */
[----:B--2---:R-:W-:-:S03]  /*31a0*/  IMAD R18, R7, R18, R6 ;  /* 0x0000001207127224 */ /* 0x004fc600078e0206 */
[----:B------:R-:W2:Y:S01]  /*31b0*/  LDL.64 R6, [R15+0x18] ;  /* 0x000018000f067983 */ /* 0x000ea20000100a00 */
[----:B---3--:R-:W-:-:S03]  /*31c0*/  IMAD R17, R8, R17, R18 ;  /* 0x0000001108117224 */ /* 0x008fc600078e0212 */
[----:B------:R0:W3:Y:S01]  /*31d0*/  LDG.E R8, desc[UR6][R4.64+0x1c] ;  /* 0x00001c0604087981 */ /* 0x0000e2000c1e1900 */
[----:B------:R-:W-:Y:S02]  /*31e0*/  VIADD R16, R16, 0x10 ;  /* 0x0000001010107836 */ /* 0x000fe40000000000 */
[----:B-----5:R-:W-:-:S03]  /*31f0*/  IMAD R9, R9, R22, R17 ;  /* 0x0000001609097224 */ /* 0x020fc600078e0211 */
[----:B------:R-:W-:Y:S01]  /*3200*/  ISETP.NE.AND P0, PT, R16, RZ, PT ;  /* 0x000000ff1000720c */ /* 0x000fe20003f05270 */
[----:B----4-:R-:W-:-:S04]  /*3210*/  IMAD R9, R12, R23, R9 ;  /* 0x000000170c097224 */ /* 0x010fc800078e0209 */
[----:B------:R-:W-:-:S04]  /*3220*/  IMAD R9, R13, R20, R9 ;  /* 0x000000140d097224 */ /* 0x000fc800078e0209 */
[----:B------:R-:W-:-:S04]  /*3230*/  IMAD R9, R10, R21, R9 ;  /* 0x000000150a097224 */ /* 0x000fc800078e0209 */
[----:B------:R-:W-:Y:S01]  /*3240*/  IMAD R9, R11, R24, R9 ;  /* 0x000000180b097224 */ /* 0x000fe200078e0209 */
[----:B0-----:R-:W-:Y:S01]  /*3250*/  IADD3 R4, P1, PT, R4, 0x40, RZ ;  /* 0x0000004004047810 */ /* 0x001fe20007f3e0ff */
[----:B------:R-:W-:-:S03]  /*3260*/  VIADD R15, R15, 0x40 ;  /* 0x000000400f0f7836 */ /* 0x000fc60000000000 */
[----:B------:R-:W-:Y:S01]  /*3270*/  IADD3.X R5, PT, PT, RZ, R5, RZ, P1, !PT ;  /* 0x00000005ff057210 */ /* 0x000fe20000ffe4ff */
[----:B--2---:R-:W-:-:S04]  /*3280*/  IMAD R6, R6, R25, R9 ;  /* 0x0000001906067224 */ /* 0x004fc800078e0209 */
[----:B---3--:R-:W-:Y:S01]  /*3290*/  IMAD R17, R7, R8, R6 ;  /* 0x0000000807117224 */ /* 0x008fe200078e0206 */
[----:B------:R-:W-:Y:S06]  /*32a0*/  @P0 BRA `(.L_x_201) ;  /* 0xfffffffc00480947 */ /* 0x000fec000383ffff */
.L_x_200:
        /* <DEDUP_REMOVED lines=28> */
.L_x_203:
        /* <DEDUP_REMOVED lines=19> */
.L_x_204:
[----:B------:R-:W-:Y:S05]  /*35a0*/  @!P1 BRA `(.L_x_202) ;  /* 0x0000000000349947 */ /* 0x000fea0003800000 */
[----:B------:R-:W0:Y:S01]  /*35b0*/  LDC.64 R4, c[0x0][0x3b0] ;  /* 0x0000ec00ff047b82 */ /* 0x000e220000000a00 */
[----:B------:R-:W-:Y:S01]  /*35c0*/  IADD3 R6, PT, PT, -R6, RZ, RZ ;  /* 0x000000ff06067210 */ /* 0x000fe20007ffe1ff */
[----:B0-----:R-:W-:-:S04]  /*35d0*/  IMAD.WIDE.U32 R4, R14, 0x4, R4 ;  /* 0x000000040e047825 */ /* 0x001fc800078e0004 */
[----:B------:R-:W-:-:S07]  /*35e0*/  IMAD R14, R14, 0x4, R0 ;  /* 0x000000040e0e7824 */ /* 0x000fce00078e0200 */
.L_x_205:
[----:B------:R0:W2:Y:S04]  /*35f0*/  LDL R0, [R14] ;  /* 0x000000000e007983 */ /* 0x0000a80000100800 */
[----:B------:R1:W2:Y:S01]  /*3600*/  LDG.E R3, desc[UR6][R4.64] ;  /* 0x0000000604037981 */ /* 0x0002a2000c1e1900 */
[----:B------:R-:W-:Y:S02]  /*3610*/  VIADD R6, R6, 0x1 ;  /* 0x0000000106067836 */ /* 0x000fe40000000000 */
[----:B0-----:R-:W-:-:S03]  /*3620*/  VIADD R14, R14, 0x4 ;  /* 0x000000040e0e7836 */ /* 0x001fc60000000000 */
[----:B------:R-:W-:Y:S02]  /*3630*/  ISETP.NE.AND P0, PT, R6, RZ, PT ;  /* 0x000000ff0600720c */ /* 0x000fe40003f05270 */
[----:B-1----:R-:W-:-:S04]  /*3640*/  IADD3 R4, P1, PT, R4, 0x4, RZ ;  /* 0x0000000404047810 */ /* 0x002fc80007f3e0ff */
[----:B------:R-:W-:Y:S01]  /*3650*/  IADD3.X R5, PT, PT, RZ, R5, RZ, P1, !PT ;  /* 0x00000005ff057210 */ /* 0x000fe20000ffe4ff */
[----:B--2---:R-:W-:-:S06]  /*3660*/  IMAD R17, R0, R3, R17 ;  /* 0x0000000300117224 */ /* 0x004fcc00078e0211 */
[----:B------:R-:W-:Y:S05]  /*3670*/  @P0 BRA `(.L_x_205) ;  /* 0xfffffffc00dc0947 */ /* 0x000fea000383ffff */
.L_x_202:
[--C-:B------:R-:W-:Y:S01]  /*3680*/  SHF.R.S32.HI R5, RZ, 0x1f, R17.reuse ;  /* 0x0000001fff057819 */ /* 0x100fe20000011411 */
[----:B------:R-:W-:-:S07]  /*3690*/  IMAD.MOV.U32 R4, RZ, RZ, R17 ;  /* 0x000000ffff047224 */ /* 0x000fce00078e0011 */
.L_x_184:
[----:B------:R-:W-:Y:S02]  /*36a0*/  ISETP.GE.AND P0, PT, R2, 0x1, PT ;  /* 0x000000010200780c */ /* 0x000fe40003f06270 */
[----:B------:R-:W-:-:S11]  /*36b0*/  CS2R R6, SRZ ;  /* 0x0000000000067805 */ /* 0x000fd6000001ff00 */
[----:B------:R-:W-:Y:S05]  /*36c0*/  @!P0 BRA `(.L_x_206) ;  /* 0x0000000800048947 */ /* 0x000fea0003800000 */
[C---:B------:R-:W-:Y:S01]  /*36d0*/  VIADD R0, R2.reuse, 0xffffffff ;  /* 0xffffffff02007836 */ /* 0x040fe20000000000 */
[----:B------:R-:W-:Y:S01]  /*36e0*/  LOP3.LUT R20, R2, 0xf, RZ, 0xc0, !PT ;  /* 0x0000000f02147812 */ /* 0x000fe200078ec0ff */
[----:B------:R-:W-:-:S03]  /*36f0*/  IMAD.MOV.U32 R17, RZ, RZ, RZ ;  /* 0x000000ffff117224 */ /* 0x000fc600078e00ff */
[----:B------:R-:W-:Y:S02]  /*3700*/  ISETP.GE.U32.AND P0, PT, R0, 0xf, PT ;  /* 0x0000000f0000780c */ /* 0x000fe40003f06070 */
[----:B------:R-:W-:Y:S02]  /*3710*/  ISETP.NE.AND P2, PT, R20, RZ, PT ;  /* 0x000000ff1400720c */ /* 0x000fe40003f45270 */
[----:B------:R-:W-:-:S09]  /*3720*/  MOV R0, RZ ;  /* 0x000000ff00007202 */ /* 0x000fd20000000f00 */
[----:B------:R-:W-:Y:S05]  /*3730*/  @!P0 BRA `(.L_x_207) ;  /* 0x0000000000dc8947 */ /* 0x000fea0003800000 */
[----:B------:R-:W0:Y:S01]  /*3740*/  LDCU.64 UR4, c[0x0][0x390] ;  /* 0x00007200ff0477ac */ /* 0x000e220008000a00 */
[----:B------:R-:W-:Y:S01]  /*3750*/  LOP3.LUT R0, R2, 0x7ffffff0, RZ, 0xc0, !PT ;  /* 0x7ffffff002007812 */ /* 0x000fe200078ec0ff */
[----:B------:R-:W-:Y:S02]  /*3760*/  HFMA2 R17, -RZ, RZ, 0, 0 ;  /* 0x00000000ff117431 */ /* 0x000fe400000001ff */
[----:B------:R-:W-:Y:S02]  /*3770*/  VIADD R3, R1, 0x20 ;  /* 0x0000002001037836 */ /* 0x000fe40000000000 */
[----:B------:R-:W-:Y:S01]  /*3780*/  IMAD.MOV R16, RZ, RZ, -R0 ;  /* 0x000000ffff107224 */ /* 0x000fe200078e0a00 */
[----:B0-----:R-:W-:-:S04]  /*3790*/  UIADD3 UR4, UP0, UPT, UR4, 0x20, URZ ;  /* 0x0000002004047890 */ /* 0x001fc8000ff1e0ff */
[----:B------:R-:W-:Y:S02]  /*37a0*/  UIADD3.X UR5, UPT, UPT, URZ, UR5, URZ, UP0, !UPT ;  /* 0x00000005ff057290 */ /* 0x000fe400087fe4ff */
[----:B------:R-:W-:-:S04]  /*37b0*/  IMAD.U32 R6, RZ, RZ, UR4 ;  /* 0x00000004ff067e24 */ /* 0x000fc8000f8e00ff */
[----:B------:R-:W-:-:S07]  /*37c0*/  MOV R7, UR5 ;  /* 0x0000000500077c02 */ /* 0x000fce0008000f00 */
.L_x_208:
        /* <DEDUP_REMOVED lines=10> */
[----:B------:R-:W5:Y:S04]  /*3870*/  LDL.64 R8, [R3+-0x8] ;  /* 0xfffff80003087983 */ /* 0x000f680000100a00 */
[----:B------:R-:W5:Y:S01]  /*3880*/  LDG.E R26, desc[UR6][R6.64+0x14] ;  /* 0x00001406061a7981 */ /* 0x000f62000c1e1900 */
        /* <DEDUP_REMOVED lines=8> */
[----:B------:R-:W5:Y:S01]  /*3910*/  LDG.E R24, desc[UR6][R6.64+0x4] ;  /* 0x0000040606187981 */ /* 0x000f62000c1e1900 */
        /* <DEDUP_REMOVED lines=16> */
[----:B------:R-:W-:Y:S01]  /*3a20*/  IMAD R11, R15, R22, R11 ;  /* 0x000000160f0b7224 */ /* 0x000fe200078e020b */
[----:B0-----:R-:W-:-:S03]  /*3a30*/  IADD3 R6, P1, PT, R6, 0x40, RZ ;  /* 0x0000004006067810 */ /* 0x001fc60007f3e0ff */
[----:B------:R-:W-:-:S04]  /*3a40*/  IMAD R11, R12, R19, R11 ;  /* 0x000000130c0b7224 */ /* 0x000fc800078e020b */
[----:B------:R-:W-:Y:S01]  /*3a50*/  IMAD R11, R13, R26, R11 ;  /* 0x0000001a0d0b7224 */ /* 0x000fe200078e020b */
[----:B------:R-:W-:Y:S01]  /*3a60*/  IADD3 R3, PT, PT, R3, 0x40, RZ ;  /* 0x0000004003037810 */ /* 0x000fe20007ffe0ff */
[----:B------:R-:W-:Y:S02]  /*3a70*/  IMAD.X R7, RZ, RZ, R7, P1 ;  /* 0x000000ffff077224 */ /* 0x000fe400008e0607 */
[----:B--2---:R-:W-:-:S04]  /*3a80*/  IMAD R8, R8, R23, R11 ;  /* 0x0000001708087224 */ /* 0x004fc800078e020b */
[----:B---3--:R-:W-:Y:S01]  /*3a90*/  IMAD R17, R9, R10, R8 ;  /* 0x0000000a09117224 */ /* 0x008fe200078e0208 */
[----:B------:R-:W-:Y:S06]  /*3aa0*/  @P0 BRA `(.L_x_208) ;  /* 0xfffffffc00480947 */ /* 0x000fec000383ffff */
.L_x_207:
[----:B------:R-:W-:Y:S05]  /*3ab0*/  @!P2 BRA `(.L_x_209) ;  /* 0x000000040000a947 */ /* 0x000fea0003800000 */
[----:B------:R-:W-:Y:S02]  /*3ac0*/  ISETP.GE.U32.AND P0, PT, R20, 0x8, PT ;  /* 0x000000081400780c */ /* 0x000fe40003f06070 */
[----:B------:R-:W-:-:S04]  /*3ad0*/  LOP3.LUT R23, R2, 0x7, RZ, 0xc0, !PT ;  /* 0x0000000702177812 */ /* 0x000fc800078ec0ff */
[----:B------:R-:W-:-:S07]  /*3ae0*/  ISETP.NE.AND P1, PT, R23, RZ, PT ;  /* 0x000000ff1700720c */ /* 0x000fce0003f25270 */
[----:B------:R-:W-:Y:S06]  /*3af0*/  @!P0 BRA `(.L_x_210) ;  /* 0x0000000000608947 */ /* 0x000fec0003800000 */
        /* <DEDUP_REMOVED lines=24> */
.L_x_210:
[----:B------:R-:W-:Y:S05]  /*3c80*/  @!P1 BRA `(.L_x_209) ;  /* 0x00000000008c9947 */ /* 0x000fea0003800000 */
[----:B------:R-:W-:Y:S02]  /*3c90*/  ISETP.GE.U32.AND P0, PT, R23, 0x4, PT ;  /* 0x000000041700780c */ /* 0x000fe40003f06070 */
[----:B------:R-:W-:-:S04]  /*3ca0*/  LOP3.LUT R2, R2, 0x3, RZ, 0xc0, !PT ;  /* 0x0000000302027812 */ /* 0x000fc800078ec0ff */
[----:B------:R-:W-:-:S07]  /*3cb0*/  ISETP.NE.AND P1, PT, R2, RZ, PT ;  /* 0x000000ff0200720c */ /* 0x000fce0003f25270 */
[----:B------:R-:W-:Y:S06]  /*3cc0*/  @!P0 BRA `(.L_x_211) ;  /* 0x0000000000388947 */ /* 0x000fec0003800000 */
[----:B------:R-:W0:Y:S01]  /*3cd0*/  LDC.64 R6, c[0x0][0x390] ;  /* 0x0000e400ff067b82 */ /* 0x000e220000000a00 */
[----:B------:R-:W-:-:S05]  /*3ce0*/  LEA R3, R0, R1, 0x2 ;  /* 0x0000000100037211 */ /* 0x000fca00078e10ff */
[----:B------:R-:W2:Y:S01]  /*3cf0*/  LDL.64 R10, [R3] ;  /* 0x00000000030a7983 */ /* 0x000ea20000100a00 */
        /* <DEDUP_REMOVED lines=11> */
.L_x_211:
[----:B------:R-:W-:Y:S05]  /*3db0*/  @!P1 BRA `(.L_x_209) ;  /* 0x0000000000409947 */ /* 0x000fea0003800000 */
[----:B------:R-:W0:Y:S01]  /*3dc0*/  LDC.64 R6, c[0x0][0x390] ;  /* 0x0000e400ff067b82 */ /* 0x000e220000000a00 */
[C---:B------:R-:W-:Y:S02]  /*3dd0*/  IMAD R8, R0.reuse, 0x4, R1 ;  /* 0x0000000400087824 */ /* 0x040fe400078e0201 */
[----:B0-----:R-:W-:Y:S01]  /*3de0*/  IMAD.WIDE.U32 R6, R0, 0x4, R6 ;  /* 0x0000000400067825 */ /* 0x001fe200078e0006 */
[----:B------:R-:W-:-:S03]  /*3df0*/  IADD3 R0, PT, PT, -R2, RZ, RZ ;  /* 0x000000ff02007210 */ /* 0x000fc60007ffe1ff */
[----:B------:R-:W-:-:S07]  /*3e00*/  IMAD.MOV.U32 R9, RZ, RZ, R6 ;  /* 0x000000ffff097224 */ /* 0x000fce00078e0006 */
.L_x_212:
[----:B------:R-:W-:Y:S01]  /*3e10*/  IMAD.MOV.U32 R2, RZ, RZ, R9 ;  /* 0x000000ffff027224 */ /* 0x000fe200078e0009 */
[----:B------:R0:W2:Y:S01]  /*3e20*/  LDL R6, [R8] ;  /* 0x0000000008067983 */ /* 0x0000a20000100800 */
[----:B------:R-:W-:-:S05]  /*3e30*/  IMAD.MOV.U32 R3, RZ, RZ, R7 ;  /* 0x000000ffff037224 */ /* 0x000fca00078e0007 */
[----:B------:R-:W2:Y:S01]  /*3e40*/  LDG.E R2, desc[UR6][R2.64] ;  /* 0x0000000602027981 */ /* 0x000ea2000c1e1900 */
[----:B------:R-:W-:Y:S01]  /*3e50*/  IADD3 R0, PT, PT, R0, 0x1, RZ ;  /* 0x0000000100007810 */ /* 0x000fe20007ffe0ff */
[----:B0-----:R-:W-:Y:S01]  /*3e60*/  VIADD R8, R8, 0x4 ;  /* 0x0000000408087836 */ /* 0x001fe20000000000 */
[----:B------:R-:W-:Y:S02]  /*3e70*/  IADD3 R9, P1, PT, R9, 0x4, RZ ;  /* 0x0000000409097810 */ /* 0x000fe40007f3e0ff */
[----:B------:R-:W-:-:S03]  /*3e80*/  ISETP.NE.AND P0, PT, R0, RZ, PT ;  /* 0x000000ff0000720c */ /* 0x000fc60003f05270 */
[----:B------:R-:W-:Y:S02]  /*3e90*/  IMAD.X R7, RZ, RZ, R7, P1 ;  /* 0x000000ffff077224 */ /* 0x000fe400008e0607 */
[----:B--2---:R-:W-:-:S08]  /*3ea0*/  IMAD R17, R6, R2, R17 ;  /* 0x0000000206117224 */ /* 0x004fd000078e0211 */
[----:B------:R-:W-:Y:S05]  /*3eb0*/  @P0 BRA `(.L_x_212) ;  /* 0xfffffffc00d40947 */ /* 0x000fea000383ffff */
.L_x_209:
[----:B------:R-:W-:Y:S02]  /*3ec0*/  SHF.R.S32.HI R7, RZ, 0x1f, R17 ;  /* 0x0000001fff077819 */ /* 0x000fe40000011411 */
[----:B------:R-:W-:-:S07]  /*3ed0*/  MOV R6, R17 ;  /* 0x0000001100067202 */ /* 0x000fce0000000f00 */
.L_x_206:
[----:B------:R-:W0:Y:S01]  /*3ee0*/  LDCU.64 UR4, c[0x0][0x3a0] ;  /* 0x00007400ff0477ac */ /* 0x000e220008000a00 */
[----:B------:R-:W1:Y:S01]  /*3ef0*/  LDC R0, c[0x0][0x3bc] ;  /* 0x0000ef00ff007b82 */ /* 0x000e620000000800 */
[----:B0-----:R-:W-:-:S04]  /*3f00*/  LEA R2, P0, R4, UR4, 0x2 ;  /* 0x0000000404027c11 */ /* 0x001fc8000f8010ff */
[----:B------:R-:W-:-:S05]  /*3f10*/  LEA.HI.X R3, R4, UR5, R5, 0x2, P0 ;  /* 0x0000000504037c11 */ /* 0x000fca00080f1405 */
[----:B------:R0:W5:Y:S01]  /*3f20*/  LDG.E R2, desc[UR6][R2.64] ;  /* 0x0000000602027981 */ /* 0x000162000c1e1900 */
[----:B-1----:R-:W-:Y:S01]  /*3f30*/  ISETP.GT.AND P0, PT, R0, 0x9, PT ;  /* 0x000000090000780c */ /* 0x002fe20003f04270 */
[----:B------:R-:W-:-:S12]  /*3f40*/  BSSY.RECONVERGENT B0, `(.L_x_213) ;  /* 0x0000150000007945 */ /* 0x000fd80003800200 */
[----:B0-----:R-:W-:Y:S05]  /*3f50*/  @P0 BRA `(.L_x_214) ;  /* 0x0000000400f40947 */ /* 0x001fea0003800000 */
[----:B------:R-:W-:-:S13]  /*3f60*/  ISETP.GT.AND P0, PT, R0, 0x4, PT ;  /* 0x000000040000780c */ /* 0x000fda0003f04270 */
[----:B------:R-:W-:Y:S05]  /*3f70*/  @P0 BRA `(.L_x_215) ;  /* 0x0000000000500947 */ /* 0x000fea0003800000 */
[----:B------:R-:W-:-:S13]  /*3f80*/  ISETP.GT.AND P0, PT, R0, 0x2, PT ;  /* 0x000000020000780c */ /* 0x000fda0003f04270 */
[----:B------:R-:W-:Y:S05]  /*3f90*/  @P0 BRA `(.L_x_216) ;  /* 0x0000000000280947 */ /* 0x000fea0003800000 */
[----:B------:R-:W-:-:S05]  /*3fa0*/  VIADD R0, R0, 0xffffffff ;  /* 0xffffffff00007836 */ /* 0x000fca0000000000 */
[----:B------:R-:W-:-:S05]  /*3fb0*/  VIMNMX.U32 R0, PT, PT, R0, 0x2, PT ;  /* 0x0000000200007848 */ /* 0x000fca0003fe0000 */
[----:B------:R-:W-:-:S04]  /*3fc0*/  IMAD.SHL.U32 R0, R0, 0x4, RZ ;  /* 0x0000000400007824 */ /* 0x000fc800078e00ff */
[----:B------:R-:W0:Y:S02]  /*3fd0*/  LDC R4, c[0x2][R0] ;  /* 0x0080000000047b82 */ /* 0x000e240000000800 */
[----:B0-----:R-:W-:-:S04]  /*3fe0*/  SHF.R.S32.HI R5, RZ, 0x1f, R4 ;  /* 0x0000001fff057819 */ /* 0x001fc80000011404 */
.L_x_325:
[----:B------:R-:W-:Y:S05]  /*3ff0*/  BRX R4 -0x4000                                                      (*"BRANCH_TARGETS .L_x_326,.L_x_327,.L_x_328"*) ;  /* 0xffffffc004007949 */ /* 0x000fea000383ffff */
.L_x_327:
[----:B-----5:R-:W-:Y:S01]  /*4000*/  FMUL R2, RZ, R2 ;  /* 0x00000002ff027220 */ /* 0x020fe20000400000 */
[----:B------:R-:W-:Y:S06]  /*4010*/  BRA `(.L_x_217) ;  /* 0x0000001400087947 */ /* 0x000fec0003800000 */
.L_x_326:
[----:B-----5:R-:W-:Y:S01]  /*4020*/  FADD R2, RZ, R2 ;  /* 0x00000002ff027221 */ /* 0x020fe20000000000 */
[----:B------:R-:W-:Y:S06]  /*4030*/  BRA `(.L_x_217) ;  /* 0x0000001400007947 */ /* 0x000fec0003800000 */
.L_x_216:
[----:B------:R-:W-:-:S04]  /*4040*/  MOV R3, 0xfffffffd ;  /* 0xfffffffd00037802 */ /* 0x000fc80000000f00 */
[----:B------:R-:W-:-:S05]  /*4050*/  VIADDMNMX.U32 R0, R0, R3, 0x2, PT ;  /* 0x0000000200007446 */ /* 0x000fca0003800003 */
[----:B------:R-:W-:-:S04]  /*4060*/  IMAD.SHL.U32 R0, R0, 0x4, RZ ;  /* 0x0000000400007824 */ /* 0x000fc800078e00ff */
[----:B------:R-:W0:Y:S02]  /*4070*/  LDC R4, c[0x2][R0+0xc] ;  /* 0x0080030000047b82 */ /* 0x000e240000000800 */
[----:B0-----:R-:W-:-:S04]  /*4080*/  SHF.R.S32.HI R5, RZ, 0x1f, R4 ;  /* 0x0000001fff057819 */ /* 0x001fc80000011404 */
.L_x_329:
[----:B------:R-:W-:Y:S05]  /*4090*/  BRX R4 -0x40a0                                                      (*"BRANCH_TARGETS .L_x_217,.L_x_331,.L_x_328"*) ;  /* 0xffffffbc04d87949 */ /* 0x000fea000383ffff */
.L_x_331:
[----:B-----5:R-:W-:Y:S01]  /*40a0*/  FADD R2, -R2, -RZ ;  /* 0x800000ff02027221 */ /* 0x020fe20000000100 */
[----:B------:R-:W-:Y:S06]  /*40b0*/  BRA `(.L_x_217) ;  /* 0x0000001000e07947 */ /* 0x000fec0003800000 */
.L_x_215:
[----:B------:R-:W-:-:S13]  /*40c0*/  ISETP.GT.AND P0, PT, R0, 0x6, PT ;  /* 0x000000060000780c */ /* 0x000fda0003f04270 */
[----:B------:R-:W-:Y:S05]  /*40d0*/  @P0 BRA `(.L_x_218) ;  /* 0x0000000000280947 */ /* 0x000fea0003800000 */
[----:B------:R-:W-:-:S05]  /*40e0*/  VIADD R0, R0, 0xfffffffb ;  /* 0xfffffffb00007836 */ /* 0x000fca0000000000 */
[----:B------:R-:W-:-:S04]  /*40f0*/  VIMNMX.U32 R0, PT, PT, R0, 0x2, PT ;  /* 0x0000000200007848 */ /* 0x000fc80003fe0000 */
[----:B------:R-:W-:-:S04]  /*4100*/  SHF.L.U32 R0, R0, 0x2, RZ ;  /* 0x0000000200007819 */ /* 0x000fc800000006ff */
[----:B------:R-:W0:Y:S02]  /*4110*/  LDC R4, c[0x2][R0+0x18] ;  /* 0x0080060000047b82 */ /* 0x000e240000000800 */
[----:B0-----:R-:W-:-:S04]  /*4120*/  SHF.R.S32.HI R5, RZ, 0x1f, R4 ;  /* 0x0000001fff057819 */ /* 0x001fc80000011404 */
.L_x_333:
[----:B------:R-:W-:Y:S05]  /*4130*/  BRX R4 -0x4140                                                      (*"BRANCH_TARGETS .L_x_334,.L_x_335,.L_x_328"*) ;  /* 0xffffffbc04b07949 */ /* 0x000fea000383ffff */
.L_x_335:
[----:B-----5:R-:W-:Y:S01]  /*4140*/  FSET.BF.EQ.AND R2, R2, RZ, PT ;  /* 0x000000ff0202720a */ /* 0x020fe20003802000 */
[----:B------:R-:W-:Y:S06]  /*4150*/  BRA `(.L_x_217) ;  /* 0x0000001000b87947 */ /* 0x000fec0003800000 */
.L_x_334:
[----:B-----5:R-:W-:Y:S01]  /*4160*/  FSET.BF.LT.AND R2, R2, RZ, PT ;  /* 0x000000ff0202720a */ /* 0x020fe20003801000 */
[----:B------:R-:W-:Y:S06]  /*4170*/  BRA `(.L_x_217) ;  /* 0x0000001000b07947 */ /* 0x000fec0003800000 */
.L_x_218:
[----:B------:R-:W-:-:S05]  /*4180*/  IMAD.MOV.U32 R3, RZ, RZ, -0x7 ;  /* 0xfffffff9ff037424 */ /* 0x000fca00078e00ff */
[----:B------:R-:W-:-:S05]  /*4190*/  VIADDMNMX.U32 R0, R0, R3, 0x3, PT ;  /* 0x0000000300007446 */ /* 0x000fca0003800003 */
[----:B------:R-:W-:-:S04]  /*41a0*/  IMAD.SHL.U32 R0, R0, 0x4, RZ ;  /* 0x0000000400007824 */ /* 0x000fc800078e00ff */
[----:B------:R-:W0:Y:S02]  /*41b0*/  LDC R4, c[0x2][R0+0x24] ;  /* 0x0080090000047b82 */ /* 0x000e240000000800 */
[----:B0-----:R-:W-:-:S04]  /*41c0*/  SHF.R.S32.HI R5, RZ, 0x1f, R4 ;  /* 0x0000001fff057819 */ /* 0x001fc80000011404 */
.L_x_337:
[----:B------:R-:W-:Y:S05]  /*41d0*/  BRX R4 -0x41e0                                                      (*"BRANCH_TARGETS .L_x_338,.L_x_339,.L_x_340,.L_x_328"*) ;  /* 0xffffffbc04887949 */ /* 0x000fea000383ffff */
.L_x_340:
[----:B-----5:R-:W-:Y:S01]  /*41e0*/  HFMA2 R2, -RZ, RZ, 0, 0 ;  /* 0x00000000ff027431 */ /* 0x020fe200000001ff */
[----:B------:R-:W-:Y:S06]  /*41f0*/  BRA `(.L_x_217) ;  /* 0x0000001000907947 */ /* 0x000fec0003800000 */
.L_x_338:
[----:B-----5:R-:W-:Y:S01]  /*4200*/  FSETP.GE.AND P0, PT, R2, RZ, PT ;  /* 0x000000ff0200720b */ /* 0x020fe20003f06000 */
[----:B------:R-:W-:-:S12]  /*4210*/  BSSY.RECONVERGENT B1, `(.L_x_219) ;  /* 0x0000044000017945 */ /* 0x000fd80003800200 */
[----:B------:R-:W-:Y:S05]  /*4220*/  @!P0 BRA `(.L_x_220) ;  /* 0x00000000007c8947 */ /* 0x000fea0003800000 */
[----:B------:R-:W-:Y:S01]  /*4230*/  IMAD.MOV.U32 R3, RZ, RZ, 0x3bbb989d ;  /* 0x3bbb989dff037424 */ /* 0x000fe200078e00ff */
[----:B------:R-:W-:Y:S01]  /*4240*/  BSSY.RECONVERGENT B2, `(.L_x_221) ;  /* 0x000001b000027945 */ /* 0x000fe20003800200 */
[----:B------:R-:W-:Y:S02]  /*4250*/  IMAD.MOV.U32 R5, RZ, RZ, 0x437c0000 ;  /* 0x437c0000ff057424 */ /* 0x000fe400078e00ff */
        /* <DEDUP_REMOVED lines=19> */
[----:B------:R-:W-:-:S05]  /*4390*/  LOP3.LUT R0, R11, 0x7fffffff, RZ, 0xc0, !PT ;  /* 0x7fffffff0b007812 */ /* 0x000fca00078ec0ff */
[----:B------:R-:W-:Y:S01]  /*43a0*/  VIADD R8, R0, 0xfff00000 ;  /* 0xfff0000000087836 */ /* 0x000fe20000000000 */
[----:B------:R-:W-:-:S07]  /*43b0*/  MOV R0, 0x43d0 ;  /* 0x000043d000007802 */ /* 0x000fce0000000f00 */
[----:B------:R-:W-:Y:S05]  /*43c0*/  CALL.REL.NOINC `($__internal_6_$__cuda_sm20_dblrcp_rn_slowpath_v3) ;  /* 0x0000001000347944 */ /* 0x000fea0003c00000 */
[----:B------:R-:W-:Y:S01]  /*43d0*/  MOV R2, R4 ;  /* 0x0000000400027202 */ /* 0x000fe20000000f00 */
[----:B------:R-:W-:-:S07]  /*43e0*/  IMAD.MOV.U32 R3, RZ, RZ, R5 ;  /* 0x000000ffff037224 */ /* 0x000fce00078e0005 */
.L_x_222:
[----:B------:R-:W-:Y:S05]  /*43f0*/  BSYNC.RECONVERGENT B2 ;  /* 0x0000000000027941 */ /* 0x000fea0003800200 */
.L_x_221:
[----:B------:R0:W1:Y:S01]  /*4400*/  F2F.F32.F64 R2, R2 ;  /* 0x0000000200027310 */ /* 0x0000620000301000 */
[----:B------:R-:W-:Y:S05]  /*4410*/  BRA `(.L_x_223) ;  /* 0x00000000008c7947 */ /* 0x000fea0003800000 */
.L_x_220:
        /* <DEDUP_REMOVED lines=9> */
[----:B------:R-:W-:-:S03]  /*44b0*/  IMAD.MOV.U32 R2, RZ, RZ, 0x1 ;  /* 0x00000001ff027424 */ /* 0x000fc600078e00ff */
        /* <DEDUP_REMOVED lines=20> */
[----:B------:R-:W-:Y:S05]  /*4600*/  CALL.REL.NOINC `($__internal_7_$__cuda_sm20_div_rn_f64_full) ;  /* 0x00000010004c7944 */ /* 0x000fea0003c00000 */
[----:B------:R-:W-:Y:S01]  /*4610*/  IMAD.MOV.U32 R2, RZ, RZ, R12 ;  /* 0x000000ffff027224 */ /* 0x000fe200078e000c */
[----:B------:R-:W-:-:S07]  /*4620*/  MOV R3, R13 ;  /* 0x0000000d00037202 */ /* 0x000fce0000000f00 */
.L_x_225:
[----:B------:R-:W-:Y:S05]  /*4630*/  BSYNC.RECONVERGENT B2 ;  /* 0x0000000000027941 */ /* 0x000fea0003800200 */
.L_x_224:
[----:B------:R2:W3:Y:S02]  /*4640*/  F2F.F32.F64 R2, R2 ;  /* 0x0000000200027310 */ /* 0x0004e40000301000 */
.L_x_223:
[----:B------:R-:W-:Y:S05]  /*4650*/  BSYNC.RECONVERGENT B1 ;  /* 0x0000000000017941 */ /* 0x000fea0003800200 */
.L_x_219:
[----:B------:R-:W-:Y:S05]  /*4660*/  BRA `(.L_x_217) ;  /* 0x0000000c00747947 */ /* 0x000fea0003800000 */
.L_x_339:
[----:B-----5:R-:W0:Y:S01]  /*4670*/  F2F.F64.F32 R2, R2 ;  /* 0x0000000200027310 */ /* 0x020e220000201800 */
[----:B------:R-:W-:Y:S01]  /*4680*/  IMAD.MOV.U32 R0, RZ, RZ, RZ ;  /* 0x000000ffff007224 */ /* 0x000fe200078e00ff */
[----:B------:R-:W-:Y:S01]  /*4690*/  MOV R4, RZ ;  /* 0x000000ff00047202 */ /* 0x000fe20000000f00 */
[----:B0-----:R-:W-:Y:S01]  /*46a0*/  DSETP.MAX.AND P0, P1, RZ, R2, PT ;  /* 0x00000002ff00722a */ /* 0x001fe2000390f000 */
[----:B------:R-:W-:Y:S02]  /*46b0*/  IMAD.MOV.U32 R9, RZ, RZ, R3 ;  /* 0x000000ffff097224 */ /* 0x000fe400078e0003 */
[----:B------:R-:W-:-:S03]  /*46c0*/  IMAD.MOV.U32 R5, RZ, RZ, R2 ;  /* 0x000000ffff057224 */ /* 0x000fc600078e0002 */
[----:B------:R-:W-:Y:S02]  /*46d0*/  FSEL R11, R0, R9, P0 ;  /* 0x00000009000b7208 */ /* 0x000fe40000000000 */
[----:B------:R-:W-:-:S06]  /*46e0*/  SEL R4, R4, R5, P0 ;  /* 0x0000000504047207 */ /* 0x000fcc0000000000 */
[----:B------:R-:W-:-:S05]  /*46f0*/  @P1 LOP3.LUT R11, R9, 0x80000, RZ, 0xfc, !PT ;  /* 0x00080000090b1812 */ /* 0x000fca00078efcff */
[----:B------:R-:W-:-:S04]  /*4700*/  IMAD.MOV.U32 R5, RZ, RZ, R11 ;  /* 0x000000ffff057224 */ /* 0x000fc800078e000b */
[----:B------:R0:W1:Y:S01]  /*4710*/  F2F.F32.F64 R2, R4 ;  /* 0x0000000400027310 */ /* 0x0000620000301000 */
[----:B------:R-:W-:Y:S05]  /*4720*/  BRA `(.L_x_217) ;  /* 0x0000000c00447947 */ /* 0x000fea0003800000 */
.L_x_214:
        /* <DEDUP_REMOVED lines=9> */
.L_x_342:
[----:B------:R-:W-:Y:S05]  /*47c0*/  BRX R4 -0x47d0                                                      (*"BRANCH_TARGETS .L_x_343,.L_x_344,.L_x_328"*) ;  /* 0xffffffb8040c7949 */ /* 0x000fea000383ffff */
.L_x_344:
[----:B-----5:R-:W0:Y:S01]  /*47d0*/  F2F.F64.F32 R4, R2 ;  /* 0x0000000200047310 */ /* 0x020e220000201800 */
[----:B------:R-:W-:Y:S01]  /*47e0*/  UMOV UR4, 0xa0b5ed8d ;  /* 0xa0b5ed8d00047882 */ /* 0x000fe20000000000 */
[----:B------:R-:W-:Y:S01]  /*47f0*/  UMOV UR5, 0x3eb0c6f7 ;  /* 0x3eb0c6f700057882 */ /* 0x000fe20000000000 */
[----:B------:R-:W-:Y:S02]  /*4800*/  CS2R R8, SRZ ;  /* 0x0000000000087805 */ /* 0x000fe4000001ff00 */
[----:B------:R-:W-:Y:S01]  /*4810*/  MOV R0, 0x4840 ;  /* 0x0000484000007802 */ /* 0x000fe20000000f00 */
[----:B0-----:R-:W-:-:S11]  /*4820*/  DADD R4, R4, UR4 ;  /* 0x0000000404047e29 */ /* 0x001fd60008000000 */
[----:B------:R-:W-:Y:S05]  /*4830*/  CALL.REL.NOINC `($__internal_7_$__cuda_sm20_div_rn_f64_full) ;  /* 0x0000000c00c07944 */ /* 0x000fea0003c00000 */
[----:B------:R-:W-:Y:S01]  /*4840*/  IMAD.MOV.U32 R2, RZ, RZ, R12 ;  /* 0x000000ffff027224 */ /* 0x000fe200078e000c */
[----:B------:R-:W-:-:S05]  /*4850*/  MOV R3, R13 ;  /* 0x0000000d00037202 */ /* 0x000fca0000000f00 */
[----:B------:R0:W1:Y:S01]  /*4860*/  F2F.F32.F64 R2, R2 ;  /* 0x0000000200027310 */ /* 0x0000620000301000 */
[----:B------:R-:W-:Y:S05]  /*4870*/  BRA `(.L_x_217) ;  /* 0x0000000800f07947 */ /* 0x000fea0003800000 */
.L_x_343:
[----:B-----5:R-:W0:Y:S01]  /*4880*/  F2F.F64.F32 R2, R2 ;  /* 0x0000000200027310 */ /* 0x020e220000201800 */
[----:B------:R-:W-:Y:S01]  /*4890*/  UMOV UR4, 0xa0b5ed8d ;  /* 0xa0b5ed8d00047882 */ /* 0x000fe20000000000 */
[----:B------:R-:W-:Y:S02]  /*48a0*/  UMOV UR5, 0x3eb0c6f7 ;  /* 0x3eb0c6f700057882 */ /* 0x000fe40000000000 */
[----:B0-----:R-:W-:-:S10]  /*48b0*/  DADD R2, R2, UR4 ;  /* 0x0000000402027e29 */ /* 0x001fd40008000000 */
[----:B------:R-:W-:Y:S01]  /*48c0*/  ISETP.GT.AND P0, PT, R3, 0xfffff, PT ;  /* 0x000fffff0300780c */ /* 0x000fe20003f04270 */
[----:B------:R-:W-:Y:S02]  /*48d0*/  IMAD.MOV.U32 R4, RZ, RZ, R2 ;  /* 0x000000ffff047224 */ /* 0x000fe400078e0002 */
[----:B------:R-:W-:-:S10]  /*48e0*/  IMAD.MOV.U32 R5, RZ, RZ, R3 ;  /* 0x000000ffff057224 */ /* 0x000fd400078e0003 */
[----:B------:R-:W-:-:S10]  /*48f0*/  @!P0 DMUL R4, R4, 1.80143985094819840000e+16 ;  /* 0x4350000004048828 */ /* 0x000fd40000000000 */
[----:B------:R-:W-:Y:S01]  /*4900*/  @!P0 MOV R3, R5 ;  /* 0x0000000500038202 */ /* 0x000fe20000000f00 */
[----:B------:R-:W-:-:S04]  /*4910*/  @!P0 IMAD.MOV.U32 R2, RZ, RZ, R4 ;  /* 0x000000ffff028224 */ /* 0x000fc800078e0004 */
[----:B------:R-:W-:-:S05]  /*4920*/  VIADD R0, R3, 0xffffffff ;  /* 0xffffffff03007836 */ /* 0x000fca0000000000 */
[----:B------:R-:W-:Y:S01]  /*4930*/  ISETP.GT.U32.AND P1, PT, R0, 0x7feffffe, PT ;  /* 0x7feffffe0000780c */ /* 0x000fe20003f24070 */
[----:B------:R-:W-:Y:S01]  /*4940*/  IMAD.MOV.U32 R0, RZ, RZ, -0x3ff ;  /* 0xfffffc01ff007424 */ /* 0x000fe200078e00ff */
[----:B------:R-:W-:-:S11]  /*4950*/  @!P0 MOV R0, 0xfffffbcb ;  /* 0xfffffbcb00008802 */ /* 0x000fd60000000f00 */
[----:B------:R-:W-:Y:S05]  /*4960*/  @P1 BRA `(.L_x_228) ;  /* 0x0000000400081947 */ /* 0x000fea0003800000 */
[----:B------:R-:W-:Y:S01]  /*4970*/  LOP3.LUT R4, R3, 0xfffff, RZ, 0xc0, !PT ;  /* 0x000fffff03047812 */ /* 0x000fe200078ec0ff */
[----:B------:R-:W-:Y:S01]  /*4980*/  IMAD.MOV.U32 R8, RZ, RZ, RZ ;  /* 0x000000ffff087224 */ /* 0x000fe200078e00ff */
[----:B------:R-:W-:Y:S01]  /*4990*/  MOV R16, 0x8b7a8b04 ;  /* 0x8b7a8b0400107802 */ /* 0x000fe20000000f00 */
[----:B------:R-:W-:Y:S01]  /*49a0*/  IMAD.MOV.U32 R17, RZ, RZ, 0x3ed0ee25 ;  /* 0x3ed0ee25ff117424 */ /* 0x000fe200078e00ff */
[----:B------:R-:W-:Y:S01]  /*49b0*/  LOP3.LUT R5, R4, 0x3ff00000, RZ, 0xfc, !PT ;  /* 0x3ff0000004057812 */ /* 0x000fe200078efcff */
[----:B------:R-:W-:Y:S01]  /*49c0*/  IMAD.MOV.U32 R4, RZ, RZ, R2 ;  /* 0x000000ffff047224 */ /* 0x000fe200078e0002 */
[----:B------:R-:W-:Y:S01]  /*49d0*/  UMOV UR4, 0x3ae80f1e ;  /* 0x3ae80f1e00047882 */ /* 0x000fe20000000000 */
[----:B------:R-:W-:Y:S01]  /*49e0*/  UMOV UR5, 0x3eb1380b ;  /* 0x3eb1380b00057882 */ /* 0x000fe20000000000 */
[----:B------:R-:W-:Y:S01]  /*49f0*/  ISETP.GE.U32.AND P0, PT, R5, 0x3ff6a09f, PT ;  /* 0x3ff6a09f0500780c */ /* 0x000fe20003f06070 */
[----:B------:R-:W-:Y:S01]  /*4a00*/  UMOV UR8, 0x80000000 ;  /* 0x8000000000087882 */ /* 0x000fe20000000000 */
[----:B------:R-:W-:Y:S01]  /*4a10*/  LEA.HI R0, R3, R0, RZ, 0xc ;  /* 0x0000000003007211 */ /* 0x000fe200078f60ff */
[----:B------:R-:W-:Y:S01]  /*4a20*/  UMOV UR9, 0x43300000 ;  /* 0x4330000000097882 */ /* 0x000fe20000000000 */
[----:B------:R-:W-:-:S09]  /*4a30*/  MOV R19, 0x43300000 ;  /* 0x4330000000137802 */ /* 0x000fd20000000f00 */
[----:B------:R-:W-:Y:S01]  /*4a40*/  @P0 IADD3 R9, PT, PT, R5, -0x100000, RZ ;  /* 0xfff0000005090810 */ /* 0x000fe20007ffe0ff */
[----:B------:R-:W-:-:S04]  /*4a50*/  @P0 VIADD R0, R0, 0x1 ;  /* 0x0000000100000836 */ /* 0x000fc80000000000 */
[----:B------:R-:W-:Y:S01]  /*4a60*/  @P0 IMAD.MOV.U32 R5, RZ, RZ, R9 ;  /* 0x000000ffff050224 */ /* 0x000fe200078e0009 */
[----:B------:R-:W-:-:S05]  /*4a70*/  LOP3.LUT R18, R0, 0x80000000, RZ, 0x3c, !PT ;  /* 0x8000000000127812 */ /* 0x000fca00078e3cff */
        /* <DEDUP_REMOVED lines=47> */
[----:B------:R4:W0:Y:S01]  /*4d70*/  F2F.F32.F64 R2, R14 ;  /* 0x0000000e00027310 */ /* 0x0008220000301000 */
[----:B------:R-:W-:Y:S05]  /*4d80*/  BRA `(.L_x_217) ;  /* 0x0000000400ac7947 */ /* 0x000fea0003800000 */
.L_x_228:
[----:B------:R-:W-:Y:S01]  /*4d90*/  IMAD.MOV.U32 R2, RZ, RZ, 0x0 ;  /* 0x00000000ff027424 */ /* 0x000fe200078e00ff */
[----:B------:R-:W-:Y:S01]  /*4da0*/  LOP3.LUT P0, RZ, R5, 0x7fffffff, RZ, 0xc0, !PT ;  /* 0x7fffffff05ff7812 */ /* 0x000fe2000780c0ff */
[----:B------:R-:W-:-:S06]  /*4db0*/  IMAD.MOV.U32 R3, RZ, RZ, 0x7ff00000 ;  /* 0x7ff00000ff037424 */ /* 0x000fcc00078e00ff */
[----:B------:R-:W-:-:S10]  /*4dc0*/  DFMA R2, R4, R2, +INF ;  /* 0x7ff000000402742b */ /* 0x000fd40000000002 */
[----:B------:R-:W-:Y:S02]  /*4dd0*/  FSEL R2, R2, RZ, P0 ;  /* 0x000000ff02027208 */ /* 0x000fe40000000000 */
[----:B------:R-:W-:-:S04]  /*4de0*/  FSEL R3, R3, -QNAN , P0 ;  /* 0xfff0000003037808 */ /* 0x000fc80000000000 */
[----:B------:R0:W1:Y:S01]  /*4df0*/  F2F.F32.F64 R2, R2 ;  /* 0x0000000200027310 */ /* 0x0000620000301000 */
[----:B------:R-:W-:Y:S05]  /*4e00*/  BRA `(.L_x_217) ;  /* 0x00000004008c7947 */ /* 0x000fea0003800000 */
.L_x_227:
[----:B------:R-:W-:-:S04]  /*4e10*/  MOV R3, 0xfffffff4 ;  /* 0xfffffff400037802 */ /* 0x000fc80000000f00 */
[----:B------:R-:W-:-:S05]  /*4e20*/  VIADDMNMX.U32 R0, R0, R3, 0x2, PT ;  /* 0x0000000200007446 */ /* 0x000fca0003800003 */
[----:B------:R-:W-:-:S04]  /*4e30*/  IMAD.SHL.U32 R0, R0, 0x4, RZ ;  /* 0x0000000400007824 */ /* 0x000fc800078e00ff */
[----:B------:R-:W0:Y:S02]  /*4e40*/  LDC R4, c[0x2][R0+0x40] ;  /* 0x0080100000047b82 */ /* 0x000e240000000800 */
[----:B0-----:R-:W-:-:S04]  /*4e50*/  SHF.R.S32.HI R5, RZ, 0x1f, R4 ;  /* 0x0000001fff057819 */ /* 0x001fc80000011404 */
.L_x_346:
[----:B------:R-:W-:Y:S05]  /*4e60*/  BRX R4 -0x4e70                                                      (*"BRANCH_TARGETS .L_x_347,.L_x_348,.L_x_328"*) ;  /* 0xffffffb004647949 */ /* 0x000fea000383ffff */
.L_x_348:
[----:B-----5:R-:W-:Y:S01]  /*4e70*/  VIADD R0, R2, 0x1800000 ;  /* 0x0180000002007836 */ /* 0x020fe20000000000 */
[----:B------:R-:W-:Y:S04]  /*4e80*/  BSSY.RECONVERGENT B1, `(.L_x_229) ;  /* 0x000000c000017945 */ /* 0x000fe80003800200 */
[----:B------:R-:W-:-:S04]  /*4e90*/  LOP3.LUT R0, R0, 0x7f800000, RZ, 0xc0, !PT ;  /* 0x7f80000000007812 */ /* 0x000fc800078ec0ff */
[----:B------:R-:W-:-:S13]  /*4ea0*/  ISETP.GT.U32.AND P0, PT, R0, 0x1ffffff, PT ;  /* 0x01ffffff0000780c */ /* 0x000fda0003f04070 */
[----:B------:R-:W-:Y:S05]  /*4eb0*/  @P0 BRA `(.L_x_230) ;  /* 0x0000000000100947 */ /* 0x000fea0003800000 */
[----:B------:R-:W-:-:S07]  /*4ec0*/  MOV R4, 0x4ee0 ;  /* 0x00004ee000047802 */ /* 0x000fce0000000f00 */
[----:B------:R-:W-:Y:S05]  /*4ed0*/  CALL.REL.NOINC `($__internal_8_$__cuda_sm20_rcp_rn_f32_slowpath) ;  /* 0x0000000c00887944 */ /* 0x000fea0003c00000 */
[----:B------:R-:W-:Y:S01]  /*4ee0*/  MOV R2, R3 ;  /* 0x0000000300027202 */ /* 0x000fe20000000f00 */
[----:B------:R-:W-:Y:S06]  /*4ef0*/  BRA `(.L_x_231) ;  /* 0x0000000000107947 */ /* 0x000fec0003800000 */
.L_x_230:
[----:B------:R-:W0:Y:S02]  /*4f00*/  MUFU.RCP R3, R2 ;  /* 0x0000000200037308 */ /* 0x000e240000001000 */
[----:B0-----:R-:W-:-:S04]  /*4f10*/  FFMA R0, R2, R3, -1 ;  /* 0xbf80000002007423 */ /* 0x001fc80000000003 */
[----:B------:R-:W-:-:S04]  /*4f20*/  FADD.FTZ R0, -R0, -RZ ;  /* 0x800000ff00007221 */ /* 0x000fc80000010100 */
[----:B------:R-:W-:-:S07]  /*4f30*/  FFMA R2, R3, R0, R3 ;  /* 0x0000000003027223 */ /* 0x000fce0000000003 */
.L_x_231:
[----:B------:R-:W-:Y:S05]  /*4f40*/  BSYNC.RECONVERGENT B1 ;  /* 0x0000000000017941 */ /* 0x000fea0003800200 */
.L_x_229:
[----:B------:R-:W-:Y:S05]  /*4f50*/  BRA `(.L_x_217) ;  /* 0x0000000400387947 */ /* 0x000fea0003800000 */
.L_x_347:
[----:B------:R-:W-:Y:S02]  /*4f60*/  IMAD.MOV.U32 R3, RZ, RZ, 0x3bbb989d ;  /* 0x3bbb989dff037424 */ /* 0x000fe400078e00ff */
[----:B------:R-:W-:Y:S02]  /*4f70*/  IMAD.MOV.U32 R0, RZ, RZ, 0x437c0000 ;  /* 0x437c0000ff007424 */ /* 0x000fe400078e00ff */
[----:B-----5:R-:W-:-:S04]  /*4f80*/  FFMA.SAT R3, R2, R3, 0.5 ;  /* 0x3f00000002037423 */ /* 0x020fc80000002003 */
        /* <DEDUP_REMOVED lines=8> */
.L_x_226:
[----:B------:R-:W-:-:S13]  /*5010*/  ISETP.GT.AND P0, PT, R0, 0xf, PT ;  /* 0x0000000f0000780c */ /* 0x000fda0003f04270 */
[----:B------:R-:W-:Y:S05]  /*5020*/  @P0 BRA `(.L_x_232) ;  /* 0x00000000008c0947 */ /* 0x000fea0003800000 */
[----:B------:R-:W-:-:S05]  /*5030*/  VIADD R0, R0, 0xfffffff2 ;  /* 0xfffffff200007836 */ /* 0x000fca0000000000 */
[----:B------:R-:W-:-:S05]  /*5040*/  VIMNMX.U32 R0, PT, PT, R0, 0x2, PT ;  /* 0x0000000200007848 */ /* 0x000fca0003fe0000 */
[----:B------:R-:W-:-:S04]  /*5050*/  IMAD.SHL.U32 R0, R0, 0x4, RZ ;  /* 0x0000000400007824 */ /* 0x000fc800078e00ff */
[----:B------:R-:W0:Y:S02]  /*5060*/  LDC R4, c[0x2][R0+0x4c] ;  /* 0x0080130000047b82 */ /* 0x000e240000000800 */
[----:B0-----:R-:W-:-:S04]  /*5070*/  SHF.R.S32.HI R5, RZ, 0x1f, R4 ;  /* 0x0000001fff057819 */ /* 0x001fc80000011404 */
.L_x_350:
[----:B------:R-:W-:Y:S05]  /*5080*/  BRX R4 -0x5090                                                      (*"BRANCH_TARGETS .L_x_351,.L_x_352,.L_x_328"*) ;  /* 0xffffffac04dc7949 */ /* 0x000fea000383ffff */
.L_x_352:
[----:B-----5:R-:W-:Y:S01]  /*5090*/  FADD R4, RZ, -R2 ;  /* 0x80000002ff047221 */ /* 0x020fe20000000000 */
[----:B------:R-:W-:Y:S01]  /*50a0*/  UMOV UR4, 0x47ae147b ;  /* 0x47ae147b00047882 */ /* 0x000fe20000000000 */
[----:B------:R-:W-:Y:S01]  /*50b0*/  F2F.F64.F32 R2, R2 ;  /* 0x0000000200027310 */ /* 0x000fe20000201800 */
[----:B------:R-:W-:-:S07]  /*50c0*/  UMOV UR5, 0x3f847ae1 ;  /* 0x3f847ae100057882 */ /* 0x000fce0000000000 */
[----:B------:R-:W0:Y:S02]  /*50d0*/  F2F.F64.F32 R4, R4 ;  /* 0x0000000400047310 */ /* 0x000e240000201800 */
[----:B0-----:R-:W-:-:S06]  /*50e0*/  DSETP.GEU.AND P0, PT, R4, UR4, PT ;  /* 0x0000000404007e2a */ /* 0x001fcc000bf0e000 */
[----:B------:R-:W-:-:S06]  /*50f0*/  DSETP.LT.AND P0, PT, R2, UR4, !P0 ;  /* 0x0000000402007e2a */ /* 0x000fcc000c701000 */
[----:B------:R-:W-:Y:S01]  /*5100*/  FSEL R2, RZ, 1, !P0 ;  /* 0x3f800000ff027808 */ /* 0x000fe20004000000 */
[----:B------:R-:W-:Y:S07]  /*5110*/  BRA `(.L_x_217) ;  /* 0x0000000000c87947 */ /* 0x000fee0003800000 */
.L_x_351:
[----:B-----5:R-:W-:Y:S01]  /*5120*/  FMUL R10, R2, R2 ;  /* 0x00000002020a7220 */ /* 0x020fe20000400000 */
        /* <DEDUP_REMOVED lines=15> */
.L_x_234:
[----:B------:R-:W-:Y:S05]  /*5220*/  BSYNC.RECONVERGENT B1 ;  /* 0x0000000000017941 */ /* 0x000fea0003800200 */
.L_x_233:
[----:B------:R-:W-:-:S06]  /*5230*/  DMUL R4, RZ, -R4 ;  /* 0x80000004ff047228 */ /* 0x000fcc0000000000 */
[----:B------:R0:W1:Y:S01]  /*5240*/  F2F.F32.F64 R2, R4 ;  /* 0x0000000400027310 */ /* 0x0000620000301000 */
[----:B------:R-:W-:Y:S05]  /*5250*/  BRA `(.L_x_217) ;  /* 0x0000000000787947 */ /* 0x000fea0003800000 */
.L_x_232:
[----:B------:R-:W-:-:S05]  /*5260*/  IMAD.MOV.U32 R3, RZ, RZ, -0x10 ;  /* 0xfffffff0ff037424 */ /* 0x000fca00078e00ff */
[----:B------:R-:W-:-:S04]  /*5270*/  VIADDMNMX.U32 R0, R0, R3, 0x3, PT ;  /* 0x0000000300007446 */ /* 0x000fc80003800003 */
[----:B------:R-:W-:-:S04]  /*5280*/  SHF.L.U32 R0, R0, 0x2, RZ ;  /* 0x0000000200007819 */ /* 0x000fc800000006ff */
[----:B------:R-:W0:Y:S02]  /*5290*/  LDC R4, c[0x2][R0+0x58] ;  /* 0x0080160000047b82 */ /* 0x000e240000000800 */
[----:B0-----:R-:W-:-:S04]  /*52a0*/  SHF.R.S32.HI R5, RZ, 0x1f, R4 ;  /* 0x0000001fff057819 */ /* 0x001fc80000011404 */
.L_x_354:
[----:B------:R-:W-:Y:S05]  /*52b0*/  BRX R4 -0x52c0                                                      (*"BRANCH_TARGETS .L_x_355,.L_x_356,.L_x_357,.L_x_328"*) ;  /* 0xffffffac04507949 */ /* 0x000fea000383ffff */
.L_x_357:
[C---:B-----5:R-:W-:Y:S01]  /*52c0*/  FMUL R0, |R2|.reuse, 2.8853900432586669922 ;  /* 0x4038aa3b02007820 */ /* 0x060fe20000400200 */
[----:B------:R-:W-:Y:S02]  /*52d0*/  IMAD.MOV.U32 R5, RZ, RZ, 0x3c80f082 ;  /* 0x3c80f082ff057424 */ /* 0x000fe400078e00ff */
[C---:B------:R-:W-:Y:S01]  /*52e0*/  FMUL R9, R2.reuse, R2 ;  /* 0x0000000202097220 */ /* 0x040fe20000400000 */
[----:B------:R-:W-:Y:S01]  /*52f0*/  IMAD.MOV.U32 R4, RZ, RZ, 0x3f800000 ;  /* 0x3f800000ff047424 */ /* 0x000fe200078e00ff */
[C---:B------:R-:W-:Y:S01]  /*5300*/  FSETP.GE.AND P1, PT, |R2|.reuse, 0.60000002384185791016, PT ;  /* 0x3f19999a0200780b */ /* 0x040fe20003f26200 */
[----:B------:R-:W0:Y:S01]  /*5310*/  MUFU.EX2 R0, R0 ;  /* 0x0000000000007308 */ /* 0x000e220000000800 */
[----:B------:R-:W-:Y:S01]  /*5320*/  FFMA R5, R9, R5, -0.052303962409496307373 ;  /* 0xbd563cae09057423 */ /* 0x000fe20000000005 */
[----:B------:R-:W-:-:S03]  /*5330*/  FSETP.GE.AND P0, PT, |R2|, 9.010913848876953125, PT ;  /* 0x41102cb40200780b */ /* 0x000fc60003f06200 */
[----:B------:R-:W-:Y:S01]  /*5340*/  FFMA R8, R5, R9, 0.1331529766321182251 ;  /* 0x3e08594105087423 */ /* 0x000fe20000000009 */
[----:B0-----:R-:W-:-:S03]  /*5350*/  FADD R3, R0, 1 ;  /* 0x3f80000000037421 */ /* 0x001fc60000000000 */
[----:B------:R-:W-:-:S03]  /*5360*/  FFMA R0, R8, R9, -0.33332768082618713379 ;  /* 0xbeaaa9ed08007423 */ /* 0x000fc60000000009 */
[----:B------:R-:W0:Y:S02]  /*5370*/  MUFU.RCP R3, R3 ;  /* 0x0000000300037308 */ /* 0x000e240000001000 */
[----:B0-----:R-:W-:Y:S01]  /*5380*/  FFMA R4, R3, -2, R4 ;  /* 0xc000000003047823 */ /* 0x001fe20000000004 */
[----:B------:R-:W-:-:S04]  /*5390*/  FFMA R3, R0, R9, RZ ;  /* 0x0000000900037223 */ /* 0x000fc800000000ff */
[----:B------:R-:W-:-:S04]  /*53a0*/  FSEL R5, R4, 1, !P0 ;  /* 0x3f80000004057808 */ /* 0x000fc80004000000 */
[--C-:B------:R-:W-:Y:S01]  /*53b0*/  LOP3.LUT R5, R5, 0x80000000, R2.reuse, 0xb8, !PT ;  /* 0x8000000005057812 */ /* 0x100fe200078eb802 */
[----:B------:R-:W-:-:S05]  /*53c0*/  @!P1 FFMA R5, R2, R3, R2 ;  /* 0x0000000302059223 */ /* 0x000fca0000000002 */
[----:B------:R-:W-:Y:S01]  /*53d0*/  MOV R2, R5 ;  /* 0x0000000500027202 */ /* 0x000fe20000000f00 */
[----:B------:R-:W-:Y:S06]  /*53e0*/  BRA `(.L_x_217) ;  /* 0x0000000000147947 */ /* 0x000fec0003800000 */
.L_x_355:
[----:B-----5:R-:W-:Y:S01]  /*53f0*/  FMNMX R2, RZ, R2, !PT ;  /* 0x00000002ff027209 */ /* 0x020fe20007800000 */
[----:B------:R-:W-:Y:S06]  /*5400*/  BRA `(.L_x_217) ;  /* 0x00000000000c7947 */ /* 0x000fec0003800000 */
.L_x_356:
[----:B-----5:R-:W-:Y:S01]  /*5410*/  IMAD.MOV.U32 R2, RZ, RZ, 0x3f800000 ;  /* 0x3f800000ff027424 */ /* 0x020fe200078e00ff */
[----:B------:R-:W-:Y:S06]  /*5420*/  BRA `(.L_x_217) ;  /* 0x0000000000047947 */ /* 0x000fec0003800000 */
.L_x_328:
[----:B-----5:R-:W-:-:S07]  /*5430*/  FADD R2, RZ, R2 ;  /* 0x00000002ff027221 */ /* 0x020fce0000000000 */
.L_x_217:
[----:B------:R-:W-:Y:S05]  /*5440*/  BSYNC.RECONVERGENT B0 ;  /* 0x0000000000007941 */ /* 0x000fea0003800200 */
.L_x_213:
[----:B------:R-:W0:Y:S02]  /*5450*/  LDCU.64 UR4, c[0x0][0x380] ;  /* 0x00007000ff0477ac */ /* 0x000e240008000a00 */
[----:B0-----:R-:W-:-:S04]  /*5460*/  LEA R4, P0, R6, UR4, 0x2 ;  /* 0x0000000406047c11 */ /* 0x001fc8000f8010ff */
[----:B------:R-:W-:-:S05]  /*5470*/  LEA.HI.X R5, R6, UR5, R7, 0x2, P0 ;  /* 0x0000000506057c11 */ /* 0x000fca00080f1407 */
[----:B-1-3-5:R-:W-:Y:S01]  /*5480*/  STG.E desc[UR6][R4.64], R2 ;  /* 0x0000000204007986 */ /* 0x02afe2000c101906 */
[----:B------:R-:W-:Y:S05]  /*5490*/  EXIT ;  /* 0x000000000000794d */ /* 0x000fea0003800000 */
        .weak           $__internal_6_$__cuda_sm20_dblrcp_rn_slowpath_v3
        .type           $__internal_6_$__cuda_sm20_dblrcp_rn_slowpath_v3,@function
        .size           $__internal_6_$__cuda_sm20_dblrcp_rn_slowpath_v3,($__internal_7_$__cuda_sm20_div_rn_f64_full - $__internal_6_$__cuda_sm20_dblrcp_rn_slowpath_v3)
$__internal_6_$__cuda_sm20_dblrcp_rn_slowpath_v3:
[----:B------:R-:W-:Y:S01]  /*54a0*/  IMAD.MOV.U32 R2, RZ, RZ, R10 ;  /* 0x000000ffff027224 */ /* 0x000fe200078e000a */
[----:B------:R-:W-:Y:S01]  /*54b0*/  MOV R3, R11 ;  /* 0x0000000b00037202 */ /* 0x000fe20000000f00 */
[----:B------:R-:W-:Y:S05]  /*54c0*/  BSSY.RECONVERGENT B3, `(.L_x_235) ;  /* 0x0000024000037945 */ /* 0x000fea0003800200 */
[----:B------:R-:W-:-:S14]  /*54d0*/  DSETP.GTU.AND P0, PT, |R2|, +INF , PT ;  /* 0x7ff000000200742a */ /* 0x000fdc0003f0c200 */
[----:B------:R-:W-:Y:S05]  /*54e0*/  @P0 BRA `(.L_x_236) ;  /* 0x00000000007c0947 */ /* 0x000fea0003800000 */
[----:B------:R-:W-:-:S05]  /*54f0*/  LOP3.LUT R9, R11, 0x7fffffff, RZ, 0xc0, !PT ;  /* 0x7fffffff0b097812 */ /* 0x000fca00078ec0ff */
[----:B------:R-:W-:-:S05]  /*5500*/  VIADD R4, R9, 0xffffffff ;  /* 0xffffffff09047836 */ /* 0x000fca0000000000 */
[----:B------:R-:W-:-:S13]  /*5510*/  ISETP.GE.U32.AND P0, PT, R4, 0x7fefffff, PT ;  /* 0x7fefffff0400780c */ /* 0x000fda0003f06070 */
[----:B------:R-:W-:Y:S01]  /*5520*/  @P0 LOP3.LUT R5, R3, 0x7ff00000, RZ, 0x3c, !PT ;  /* 0x7ff0000003050812 */ /* 0x000fe200078e3cff */
[----:B------:R-:W-:Y:S01]  /*5530*/  @P0 IMAD.MOV.U32 R4, RZ, RZ, RZ ;  /* 0x000000ffff040224 */ /* 0x000fe200078e00ff */
[----:B------:R-:W-:Y:S06]  /*5540*/  @P0 BRA `(.L_x_237) ;  /* 0x00000000006c0947 */ /* 0x000fec0003800000 */
[----:B------:R-:W-:-:S13]  /*5550*/  ISETP.GE.U32.AND P0, PT, R9, 0x1000001, PT ;  /* 0x010000010900780c */ /* 0x000fda0003f06070 */
[----:B------:R-:W-:Y:S05]  /*5560*/  @!P0 BRA `(.L_x_238) ;  /* 0x0000000000348947 */ /* 0x000fea0003800000 */
[----:B------:R-:W-:Y:S01]  /*5570*/  IADD3 R5, PT, PT, R3, -0x3fe00000, RZ ;  /* 0xc020000003057810 */ /* 0x000fe20007ffe0ff */
[----:B------:R-:W-:-:S03]  /*5580*/  IMAD.MOV.U32 R4, RZ, RZ, R2 ;  /* 0x000000ffff047224 */ /* 0x000fc600078e0002 */
[----:B------:R-:W0:Y:S03]  /*5590*/  MUFU.RCP64H R9, R5 ;  /* 0x0000000500097308 */ /* 0x000e260000001800 */
        /* <DEDUP_REMOVED lines=10> */
.L_x_238:
        /* <DEDUP_REMOVED lines=10> */
.L_x_236:
[----:B------:R-:W-:Y:S02]  /*56e0*/  LOP3.LUT R5, R3, 0x80000, RZ, 0xfc, !PT ;  /* 0x0008000003057812 */ /* 0x000fe400078efcff */
[----:B------:R-:W-:-:S07]  /*56f0*/  MOV R4, R2 ;  /* 0x0000000200047202 */ /* 0x000fce0000000f00 */
.L_x_237:
[----:B------:R-:W-:Y:S05]  /*5700*/  BSYNC.RECONVERGENT B3 ;  /* 0x0000000000037941 */ /* 0x000fea0003800200 */
.L_x_235:
[----:B------:R-:W-:Y:S02]  /*5710*/  IMAD.MOV.U32 R2, RZ, RZ, R0 ;  /* 0x000000ffff027224 */ /* 0x000fe400078e0000 */
[----:B------:R-:W-:-:S04]  /*5720*/  IMAD.MOV.U32 R3, RZ, RZ, 0x0 ;  /* 0x00000000ff037424 */ /* 0x000fc800078e00ff */
[----:B------:R-:W-:Y:S05]  /*5730*/  RET.REL.NODEC R2 `(_Z9mapKernelPfPiS0_iS_S0_S0_ii) ;  /* 0xffffffa802307950 */ /* 0x000fea0003c3ffff */
        .weak           $__internal_7_$__cuda_sm20_div_rn_f64_full
        .type           $__internal_7_$__cuda_sm20_div_rn_f64_full,@function
        .size           $__internal_7_$__cuda_sm20_div_rn_f64_full,($__internal_8_$__cuda_sm20_rcp_rn_f32_slowpath - $__internal_7_$__cuda_sm20_div_rn_f64_full)
$__internal_7_$__cuda_sm20_div_rn_f64_full:
[C---:B------:R-:W-:Y:S01]  /*5740*/  FSETP.GEU.AND P0, PT, |R5|.reuse, 1.469367938527859385e-39, PT ;  /* 0x001000000500780b */ /* 0x040fe20003f0e200 */
[----:B------:R-:W-:Y:S01]  /*5750*/  IMAD.MOV.U32 R16, RZ, RZ, 0x1 ;  /* 0x00000001ff107424 */ /* 0x000fe200078e00ff */
[----:B------:R-:W-:Y:S01]  /*5760*/  LOP3.LUT R2, R5, 0x800fffff, RZ, 0xc0, !PT ;  /* 0x800fffff05027812 */ /* 0x000fe200078ec0ff */
[----:B------:R-:W-:Y:S01]  /*5770*/  BSSY.RECONVERGENT B3, `(.L_x_239) ;  /* 0x0000055000037945 */ /* 0x000fe20003800200 */
[C---:B------:R-:W-:Y:S02]  /*5780*/  FSETP.GEU.AND P2, PT, |R9|.reuse, 1.469367938527859385e-39, PT ;  /* 0x001000000900780b */ /* 0x040fe40003f4e200 */
[----:B------:R-:W-:Y:S02]  /*5790*/  LOP3.LUT R3, R2, 0x3ff00000, RZ, 0xfc, !PT ;  /* 0x3ff0000002037812 */ /* 0x000fe400078efcff */
[----:B------:R-:W-:Y:S02]  /*57a0*/  MOV R2, R4 ;  /* 0x0000000400027202 */ /* 0x000fe40000000f00 */
[----:B------:R-:W-:-:S02]  /*57b0*/  LOP3.LUT R12, R9, 0x7ff00000, RZ, 0xc0, !PT ;  /* 0x7ff00000090c7812 */ /* 0x000fc400078ec0ff */
[----:B------:R-:W-:Y:S01]  /*57c0*/  LOP3.LUT R15, R5, 0x7ff00000, RZ, 0xc0, !PT ;  /* 0x7ff00000050f7812 */ /* 0x000fe200078ec0ff */
[----:B------:R-:W-:-:S03]  /*57d0*/  @!P0 DMUL R2, R4, 8.98846567431157953865e+307 ;  /* 0x7fe0000004028828 */ /* 0x000fc60000000000 */
[C---:B------:R-:W-:Y:S01]  /*57e0*/  ISETP.GE.U32.AND P1, PT, R12.reuse, R15, PT ;  /* 0x0000000f0c00720c */ /* 0x040fe20003f26070 */
[----:B------:R-:W-:Y:S01]  /*57f0*/  @!P2 IMAD.MOV.U32 R18, RZ, RZ, RZ ;  /* 0x000000ffff12a224 */ /* 0x000fe200078e00ff */
[----:B------:R-:W-:Y:S01]  /*5800*/  @!P2 LOP3.LUT R13, R5, 0x7ff00000, RZ, 0xc0, !PT ;  /* 0x7ff00000050da812 */ /* 0x000fe200078ec0ff */
[----:B------:R-:W0:Y:S03]  /*5810*/  MUFU.RCP64H R17, R3 ;  /* 0x0000000300117308 */ /* 0x000e260000001800 */
[----:B------:R-:W-:Y:S01]  /*5820*/  @!P2 ISETP.GE.U32.AND P3, PT, R12, R13, PT ;  /* 0x0000000d0c00a20c */ /* 0x000fe20003f66070 */
[----:B------:R-:W-:-:S05]  /*5830*/  IMAD.MOV.U32 R13, RZ, RZ, 0x1ca00000 ;  /* 0x1ca00000ff0d7424 */ /* 0x000fca00078e00ff */
[----:B------:R-:W-:-:S04]  /*5840*/  @!P2 SEL R19, R13, 0x63400000, !P3 ;  /* 0x634000000d13a807 */ /* 0x000fc80005800000 */
[----:B------:R-:W-:Y:S01]  /*5850*/  @!P2 LOP3.LUT R19, R19, 0x80000000, R9, 0xf8, !PT ;  /* 0x800000001313a812 */ /* 0x000fe200078ef809 */
[----:B0-----:R-:W-:-:S03]  /*5860*/  DFMA R10, R16, -R2, 1 ;  /* 0x3ff00000100a742b */ /* 0x001fc60000000802 */
[----:B------:R-:W-:-:S05]  /*5870*/  @!P2 LOP3.LUT R19, R19, 0x100000, RZ, 0xfc, !PT ;  /* 0x001000001313a812 */ /* 0x000fca00078efcff */
[----:B------:R-:W-:-:S08]  /*5880*/  DFMA R10, R10, R10, R10 ;  /* 0x0000000a0a0a722b */ /* 0x000fd0000000000a */
[----:B------:R-:W-:Y:S01]  /*5890*/  DFMA R16, R16, R10, R16 ;  /* 0x0000000a1010722b */ /* 0x000fe20000000010 */
[----:B------:R-:W-:Y:S02]  /*58a0*/  SEL R11, R13, 0x63400000, !P1 ;  /* 0x634000000d0b7807 */ /* 0x000fe40004800000 */
[----:B------:R-:W-:Y:S02]  /*58b0*/  MOV R10, R8 ;  /* 0x00000008000a7202 */ /* 0x000fe40000000f00 */
        /* <DEDUP_REMOVED lines=9> */
[----:B------:R-:W-:Y:S02]  /*5950*/  VIADD R23, R20, 0xffffffff ;  /* 0xffffffff14177836 */ /* 0x000fe40000000000 */
        /* <DEDUP_REMOVED lines=10> */
[----:B------:R-:W-:-:S04]  /*5a00*/  SEL R13, R13, 0x63400000, !P0 ;  /* 0x634000000d0d7807 */ /* 0x000fc80004000000 */
[----:B------:R-:W-:Y:S01]  /*5a10*/  IADD3 R16, PT, PT, -R13, R8, RZ ;  /* 0x000000080d107210 */ /* 0x000fe20007ffe1ff */
[----:B------:R-:W-:-:S04]  /*5a20*/  IMAD.MOV.U32 R8, RZ, RZ, RZ ;  /* 0x000000ffff087224 */ /* 0x000fc800078e00ff */
[----:B------:R-:W-:-:S06]  /*5a30*/  VIADD R9, R16, 0x7fe00000 ;  /* 0x7fe0000010097836 */ /* 0x000fcc0000000000 */
        /* <DEDUP_REMOVED lines=10> */
[----:B------:R-:W-:Y:S01]  /*5ae0*/  DMUL.RP R8, R14, R8 ;  /* 0x000000080e087228 */ /* 0x000fe20000008000 */
[----:B------:R-:W-:-:S06]  /*5af0*/  IMAD.MOV.U32 R2, RZ, RZ, RZ ;  /* 0x000000ffff027224 */ /* 0x000fcc00078e00ff */
[----:B------:R-:W-:-:S03]  /*5b00*/  DFMA R2, R12, -R2, R14 ;  /* 0x800000020c02722b */ /* 0x000fc6000000000e */
[----:B------:R-:W-:-:S03]  /*5b10*/  LOP3.LUT R5, R9, R5, RZ, 0x3c, !PT ;  /* 0x0000000509057212 */ /* 0x000fc600078e3cff */
[----:B------:R-:W-:-:S04]  /*5b20*/  IADD3 R2, PT, PT, -R16, -0x43300000, RZ ;  /* 0xbcd0000010027810 */ /* 0x000fc80007ffe1ff */
[----:B------:R-:W-:-:S04]  /*5b30*/  FSETP.NEU.AND P0, PT, |R3|, R2, PT ;  /* 0x000000020300720b */ /* 0x000fc80003f0d200 */
[----:B------:R-:W-:Y:S02]  /*5b40*/  FSEL R12, R8, R12, !P0 ;  /* 0x0000000c080c7208 */ /* 0x000fe40004000000 */
[----:B------:R-:W-:Y:S01]  /*5b50*/  FSEL R13, R5, R13, !P0 ;  /* 0x0000000d050d7208 */ /* 0x000fe20004000000 */
[----:B------:R-:W-:Y:S06]  /*5b60*/  BRA `(.L_x_241) ;  /* 0x0000000000547947 */ /* 0x000fec0003800000 */
.L_x_240:
[----:B------:R-:W-:-:S14]  /*5b70*/  DSETP.NAN.AND P0, PT, R8, R8, PT ;  /* 0x000000080800722a */ /* 0x000fdc0003f08000 */
[----:B------:R-:W-:Y:S05]  /*5b80*/  @P0 BRA `(.L_x_242) ;  /* 0x0000000000440947 */ /* 0x000fea0003800000 */
[----:B------:R-:W-:-:S14]  /*5b90*/  DSETP.NAN.AND P0, PT, R4, R4, PT ;  /* 0x000000040400722a */ /* 0x000fdc0003f08000 */
[----:B------:R-:W-:Y:S05]  /*5ba0*/  @P0 BRA `(.L_x_243) ;  /* 0x0000000000300947 */ /* 0x000fea0003800000 */
[----:B------:R-:W-:Y:S01]  /*5bb0*/  ISETP.NE.AND P0, PT, R21, R20, PT ;  /* 0x000000141500720c */ /* 0x000fe20003f05270 */
[----:B------:R-:W-:Y:S01]  /*5bc0*/  IMAD.MOV.U32 R13, RZ, RZ, -0x80000 ;  /* 0xfff80000ff0d7424 */ /* 0x000fe200078e00ff */
        /* <DEDUP_REMOVED lines=10> */
.L_x_243:
[----:B------:R-:W-:Y:S01]  /*5c70*/  LOP3.LUT R13, R5, 0x80000, RZ, 0xfc, !PT ;  /* 0x00080000050d7812 */ /* 0x000fe200078efcff */
[----:B------:R-:W-:Y:S01]  /*5c80*/  IMAD.MOV.U32 R12, RZ, RZ, R4 ;  /* 0x000000ffff0c7224 */ /* 0x000fe200078e0004 */
[----:B------:R-:W-:Y:S06]  /*5c90*/  BRA `(.L_x_241) ;  /* 0x0000000000087947 */ /* 0x000fec0003800000 */
.L_x_242:
[----:B------:R-:W-:Y:S02]  /*5ca0*/  LOP3.LUT R13, R9, 0x80000, RZ, 0xfc, !PT ;  /* 0x00080000090d7812 */ /* 0x000fe400078efcff */
[----:B------:R-:W-:-:S07]  /*5cb0*/  MOV R12, R8 ;  /* 0x00000008000c7202 */ /* 0x000fce0000000f00 */
.L_x_241:
[----:B------:R-:W-:Y:S05]  /*5cc0*/  BSYNC.RECONVERGENT B3 ;  /* 0x0000000000037941 */ /* 0x000fea0003800200 */
.L_x_239:
[----:B------:R-:W-:Y:S02]  /*5cd0*/  IMAD.MOV.U32 R2, RZ, RZ, R0 ;  /* 0x000000ffff027224 */ /* 0x000fe400078e0000 */
[----:B------:R-:W-:-:S04]  /*5ce0*/  IMAD.MOV.U32 R3, RZ, RZ, 0x0 ;  /* 0x00000000ff037424 */ /* 0x000fc800078e00ff */
[----:B------:R-:W-:Y:S05]  /*5cf0*/  RET.REL.NODEC R2 `(_Z9mapKernelPfPiS0_iS_S0_S0_ii) ;  /* 0xffffffa002c07950 */ /* 0x000fea0003c3ffff */
        .weak           $__internal_8_$__cuda_sm20_rcp_rn_f32_slowpath
        .type           $__internal_8_$__cuda_sm20_rcp_rn_f32_slowpath,@function
        .size           $__internal_8_$__cuda_sm20_rcp_rn_f32_slowpath,(.L_x_367 - $__internal_8_$__cuda_sm20_rcp_rn_f32_slowpath)
$__internal_8_$__cuda_sm20_rcp_rn_f32_slowpath:
[----:B------:R-:W-:Y:S01]  /*5d00*/  SHF.L.U32 R0, R2, 0x1, RZ ;  /* 0x0000000102007819 */ /* 0x000fe200000006ff */
[----:B------:R-:W-:Y:S03]  /*5d10*/  BSSY.RECONVERGENT B2, `(.L_x_244) ;  /* 0x0000031000027945 */ /* 0x000fe60003800200 */
[----:B------:R-:W-:Y:S01]  /*5d20*/  SHF.R.U32.HI R9, RZ, 0x18, R0 ;  /* 0x00000018ff097819 */ /* 0x000fe20000011600 */
[----:B------:R-:W-:-:S03]  /*5d30*/  IMAD.MOV.U32 R0, RZ, RZ, R2 ;  /* 0x000000ffff007224 */ /* 0x000fc600078e0002 */
        /* <DEDUP_REMOVED lines=12> */
.L_x_245:
[----:B------:R-:W-:-:S04]  /*5e00*/  IADD3 R11, PT, PT, R9, -0xfd, RZ ;  /* 0xffffff03090b7810 */ /* 0x000fc80007ffe0ff */
[----:B------:R-:W-:-:S13]  /*5e10*/  ISETP.GT.U32.AND P0, PT, R11, 0x1, PT ;  /* 0x000000010b00780c */ /* 0x000fda0003f04070 */
[----:B------:R-:W-:Y:S05]  /*5e20*/  @P0 BRA `(.L_x_247) ;  /* 0x0000000000780947 */ /* 0x000fea0003800000 */
[----:B------:R-:W-:Y:S01]  /*5e30*/  LOP3.LUT R2, R0, 0x7fffff, RZ, 0xc0, !PT ;  /* 0x007fffff00027812 */ /* 0x000fe200078ec0ff */
[----:B------:R-:W-:-:S03]  /*5e40*/  IMAD.MOV.U32 R10, RZ, RZ, 0x3 ;  /* 0x00000003ff0a7424 */ /* 0x000fc600078e00ff */
        /* <DEDUP_REMOVED lines=24> */
[----:B------:R-:W-:-:S05]  /*5fd0*/  @!P0 VIADD R3, R3, 0x1 ;  /* 0x0000000103038836 */ /* 0x000fca0000000000 */
[----:B------:R-:W-:-:S04]  /*5fe0*/  @!P1 SHF.L.U32 R3, R3, 0x1, RZ ;  /* 0x0000000103039819 */ /* 0x000fc800000006ff */
[----:B------:R-:W-:Y:S01]  /*5ff0*/  LOP3.LUT R3, R3, 0x80000000, R0, 0xf8, !PT ;  /* 0x8000000003037812 */ /* 0x000fe200078ef800 */
[----:B------:R-:W-:Y:S06]  /*6000*/  BRA `(.L_x_246) ;  /* 0x0000000000047947 */ /* 0x000fec0003800000 */
.L_x_247:
[----:B------:R0:W1:Y:S02]  /*6010*/  MUFU.RCP R3, R0 ;  /* 0x0000000000037308 */ /* 0x0000640000001000 */
.L_x_246:
[----:B------:R-:W-:Y:S05]  /*6020*/  BSYNC.RECONVERGENT B2 ;  /* 0x0000000000027941 */ /* 0x000fea0003800200 */
.L_x_244:
[----:B------:R-:W-:-:S04]  /*6030*/  IMAD.MOV.U32 R5, RZ, RZ, 0x0 ;  /* 0x00000000ff057424 */ /* 0x000fc800078e00ff */
[----:B01----:R-:W-:Y:S05]  /*6040*/  RET.REL.NODEC R4 `(_Z9mapKernelPfPiS0_iS_S0_S0_ii) ;  /* 0xffffff9c04ec7950 */ /* 0x003fea0003c3ffff */
.L_x_248:
        /* <DEDUP_REMOVED lines=11> */
.L_x_367:


//--------------------- .text._Z20MatrixMultiplyKernelPfPKiS1_S_S1_S1_S_S1_S1_ --------------------------
	.section	.text._Z20MatrixMultiplyKernelPfPKiS1_S_S1_S1_S_S1_S1_,"ax",@progbits
	.align	128
        .global         _Z20MatrixMultiplyKernelPfPKiS1_S_S1_S1_S_S1_S1_
        .type           _Z20MatrixMultiplyKernelPfPKiS1_S_S1_S1_S_S1_S1_,@function
        .size           _Z20MatrixMultiplyKernelPfPKiS1_S_S1_S1_S_S1_S1_,(.L_x_371 - _Z20MatrixMultiplyKernelPfPKiS1_S_S1_S1_S_S1_S1_)
        .other          _Z20MatrixMultiplyKernelPfPKiS1_S_S1_S1_S_S1_S1_,@"STO_CUDA_ENTRY STV_DEFAULT"
_Z20MatrixMultiplyKernelPfPKiS1_S_S1_S1_S_S1_S1_:
.text._Z20MatrixMultiplyKernelPfPKiS1_S_S1_S1_S_S1_S1_:
[----:B------:R-:W-:Y:S08]  /*0000*/  LDC R1, c[0x0][0x37c] ;  /* 0x0000df00ff017b82 */ /* 0x000ff00000000800 */
[----:B------:R-:W0:Y:S01]  /*0010*/  LDC.64 R10, c[0x0][0x388] ;  /* 0x0000e200ff0a7b82 */ /* 0x000e220000000a00 */
[----:B------:R-:W0:Y:S07]  /*0020*/  LDCU.64 UR8, c[0x0][0x358] ;  /* 0x00006b00ff0877ac */ /* 0x000e2e0008000a00 */
[----:B------:R-:W1:Y:S08]  /*0030*/  LDC.64 R4, c[0x0][0x3a0] ;  /* 0x0000e800ff047b82 */ /* 0x000e700000000a00 */
[----:B------:R-:W2:Y:S01]  /*0040*/  LDC.64 R8, c[0x0][0x3b8] ;  /* 0x0000ee00ff087b82 */ /* 0x000ea20000000a00 */
[----:B0-----:R-:W3:Y:S07]  /*0050*/  LDG.E R6, desc[UR8][R10.64] ;  /* 0x000000080a067981 */ /* 0x001eee000c1e1900 */
[----:B------:R-:W-:Y:S01]  /*0060*/  S2UR UR7, SR_CTAID.Z ;  /* 0x00000000000779c3 */ /* 0x000fe20000002700 */
[----:B------:R-:W0:Y:S01]  /*0070*/  S2R R3, SR_TID.X ;  /* 0x0000000000037919 */ /* 0x000e220000002100 */
[----:B-1----:R1:W5:Y:S06]  /*0080*/  LDG.E R0, desc[UR8][R4.64] ;  /* 0x0000000804007981 */ /* 0x00236c000c1e1900 */
[----:B------:R-:W0:Y:S01]  /*0090*/  LDC R12, c[0x0][0x360] ;  /* 0x0000d800ff0c7b82 */ /* 0x000e220000000800 */
[----:B------:R-:W4:Y:S01]  /*00a0*/  S2R R2, SR_TID.Y ;  /* 0x0000000000027919 */ /* 0x000f220000002200 */
[----:B--2---:R1:W5:Y:S06]  /*00b0*/  LDG.E R8, desc[UR8][R8.64] ;  /* 0x0000000808087981 */ /* 0x00436c000c1e1900 */
[----:B------:R-:W0:Y:S08]  /*00c0*/  S2UR UR4, SR_CTAID.X ;  /* 0x00000000000479c3 */ /* 0x000e300000002500 */
[----:B------:R-:W4:Y:S08]  /*00d0*/  S2UR UR5, SR_CTAID.Y ;  /* 0x00000000000579c3 */ /* 0x000f300000002600 */
[----:B------:R-:W4:Y:S01]  /*00e0*/  LDC R7, c[0x0][0x364] ;  /* 0x0000d900ff077b82 */ /* 0x000f220000000800 */
[----:B0-----:R-:W-:-:S02]  /*00f0*/  IMAD R12, R12, UR4, R3 ;  /* 0x000000040c0c7c24 */ /* 0x001fc4000f8e0203 */
[----:B----4-:R-:W-:Y:S01]  /*0100*/  IMAD R7, R7, UR5, R2 ;  /* 0x0000000507077c24 */ /* 0x010fe2000f8e0202 */
[----:B---3--:R-:W-:-:S13]  /*0110*/  ISETP.LE.AND P0, PT, R6, UR7, PT ;  /* 0x0000000706007c0c */ /* 0x008fda000bf03270 */
[----:B-1----:R-:W-:Y:S05]  /*0120*/  @P0 EXIT ;  /* 0x000000000000094d */ /* 0x002fea0003800000 */
[----:B-----5:R-:W-:Y:S01]  /*0130*/  ISETP.GE.AND P0, PT, R0, 0x2, PT ;  /* 0x000000020000780c */ /* 0x020fe20003f06270 */
[----:B------:R-:W2:Y:S01]  /*0140*/  LDG.E R9, desc[UR8][R10.64+0x4] ;  /* 0x000004080a097981 */ /* 0x000ea2000c1e1900 */
[----:B------:R-:W-:Y:S01]  /*0150*/  ISETP.GE.AND P1, PT, R8, 0x2, PT ;  /* 0x000000020800780c */ /* 0x000fe20003f26270 */
[----:B------:R-:W-:Y:S01]  /*0160*/  HFMA2 R8, -RZ, RZ, 0, 0 ;  /* 0x00000000ff087431 */ /* 0x000fe200000001ff */
[----:B------:R-:W-:-:S09]  /*0170*/  MOV R0, RZ ;  /* 0x000000ff00007202 */ /* 0x000fd20000000f00 */
[----:B------:R-:W0:Y:S08]  /*0180*/  @P0 LDC.64 R14, c[0x0][0x3a8] ;  /* 0x0000ea00ff0e0b82 */ /* 0x000e300000000a00 */
[----:B------:R-:W1:Y:S01]  /*0190*/  @P1 LDC.64 R16, c[0x0][0x3c0] ;  /* 0x0000f000ff101b82 */ /* 0x000e620000000a00 */
[----:B0-----:R0:W5:Y:S04]  /*01a0*/  @P0 LDG.E R8, desc[UR8][R14.64] ;  /* 0x000000080e080981 */ /* 0x001168000c1e1900 */
[----:B-1----:R0:W5:Y:S01]  /*01b0*/  @P1 LDG.E R0, desc[UR8][R16.64] ;  /* 0x0000000810001981 */ /* 0x002162000c1e1900 */
[----:B--2---:R-:W-:-:S13]  /*01c0*/  ISETP.GE.AND P2, PT, R12, R9, PT ;  /* 0x000000090c00720c */ /* 0x004fda0003f46270 */
[----:B0-----:R-:W-:Y:S05]  /*01d0*/  @P2 EXIT ;  /* 0x000000000000294d */ /* 0x001fea0003800000 */
[----:B------:R-:W2:Y:S02]  /*01e0*/  LDG.E R10, desc[UR8][R10.64+0x8] ;  /* 0x000008080a0a7981 */ /* 0x000ea4000c1e1900 */
[----:B--2---:R-:W-:-:S13]  /*01f0*/  ISETP.GE.AND P0, PT, R7, R10, PT ;  /* 0x0000000a0700720c */ /* 0x004fda0003f06270 */
[----:B------:R-:W-:Y:S05]  /*0200*/  @P0 EXIT ;  /* 0x000000000000094d */ /* 0x000fea0003800000 */
[----:B------:R-:W0:Y:S02]  /*0210*/  LDC.64 R10, c[0x0][0x390] ;  /* 0x0000e400ff0a7b82 */ /* 0x000e240000000a00 */
[----:B0-----:R-:W2:Y:S04]  /*0220*/  LDG.E R6, desc[UR8][R10.64] ;  /* 0x000000080a067981 */ /* 0x001ea8000c1e1900 */
[----:B------:R-:W3:Y:S04]  /*0230*/  LDG.E R13, desc[UR8][R10.64+0x4] ;  /* 0x000004080a0d7981 */ /* 0x000ee8000c1e1900 */
[----:B------:R-:W4:Y:S01]  /*0240*/  LDG.E R14, desc[UR8][R10.64+0x8] ;  /* 0x000008080a0e7981 */ /* 0x000f22000c1e1900 */
[----:B------:R-:W-:Y:S06]  /*0250*/  BAR.SYNC.DEFER_BLOCKING 0x0 ;  /* 0x0000000000007b1d */ /* 0x000fec0000010000 */
[----:B------:R-:W4:Y:S01]  /*0260*/  LDG.E R20, desc[UR8][R4.64+0x8] ;  /* 0x0000080804147981 */ /* 0x000f22000c1e1900 */
[----:B--2---:R-:W-:-:S04]  /*0270*/  IMAD R9, R6, UR7, RZ ;  /* 0x0000000706097c24 */ /* 0x004fc8000f8e02ff */
[----:B---3--:R-:W-:Y:S02]  /*0280*/  IMAD R6, R12, R13, R9 ;  /* 0x0000000d0c067224 */ /* 0x008fe400078e0209 */
[----:B------:R-:W-:Y:S02]  /*0290*/  HFMA2 R13, -RZ, RZ, 0, 0 ;  /* 0x00000000ff0d7431 */ /* 0x000fe400000001ff */
[----:B----4-:R-:W-:Y:S01]  /*02a0*/  IMAD R6, R7, R14, R6 ;  /* 0x0000000e07067224 */ /* 0x010fe200078e0206 */
[----:B------:R-:W-:-:S13]  /*02b0*/  ISETP.GE.AND P0, PT, R20, 0x1, PT ;  /* 0x000000011400780c */ /* 0x000fda0003f06270 */
[----:B------:R-:W-:Y:S05]  /*02c0*/  @!P0 BRA `(.L_x_249) ;  /* 0x0000001c00fc8947 */ /* 0x000fea0003800000 */
[----:B------:R-:W0:Y:S01]  /*02d0*/  S2UR UR6, SR_CgaCtaId ;  /* 0x00000000000679c3 */ /* 0x000e220000008800 */
[----:B------:R-:W-:Y:S01]  /*02e0*/  UMOV UR4, 0x400 ;  /* 0x0000040000047882 */ /* 0x000fe20000000000 */
[----:B-----5:R-:W-:Y:S01]  /*02f0*/  IMAD R5, R8, UR7, RZ ;  /* 0x0000000708057c24 */ /* 0x020fe2000f8e02ff */
[----:B------:R-:W-:Y:S01]  /*0300*/  UIADD3 UR5, UPT, UPT, UR4, 0x1000, URZ ;  /* 0x0000100004057890 */ /* 0x000fe2000fffe0ff */
[----:B------:R-:W-:Y:S01]  /*0310*/  IMAD R4, R0, UR7, RZ ;  /* 0x0000000700047c24 */ /* 0x000fe2000f8e02ff */
[----:B------:R-:W-:-:S03]  /*0320*/  MOV R13, RZ ;  /* 0x000000ff000d7202 */ /* 0x000fc60000000f00 */
[----:B------:R-:W1:Y:S08]  /*0330*/  LDC.64 R18, c[0x0][0x398] ;  /* 0x0000e600ff127b82 */ /* 0x000e700000000a00 */
[----:B------:R-:W2:Y:S01]  /*0340*/  LDC.64 R16, c[0x0][0x3b0] ;  /* 0x0000ec00ff107b82 */ /* 0x000ea20000000a00 */
[----:B0-----:R-:W-:Y:S02]  /*0350*/  ULEA UR5, UR6, UR5, 0x18 ;  /* 0x0000000506057291 */ /* 0x001fe4000f8ec0ff */
[----:B------:R-:W-:-:S04]  /*0360*/  ULEA UR4, UR6, UR4, 0x18 ;  /* 0x0000000406047291 */ /* 0x000fc8000f8ec0ff */
[----:B------:R-:W-:Y:S02]  /*0370*/  LEA R2, R2, UR5, 0x2 ;  /* 0x0000000502027c11 */ /* 0x000fe4000f8e10ff */
[----:B------:R-:W-:Y:S01]  /*0380*/  LEA R3, R3, UR4, 0x7 ;  /* 0x0000000403037c11 */ /* 0x000fe2000f8e38ff */
[----:B------:R-:W-:-:S06]  /*0390*/  UMOV UR4, URZ ;  /* 0x000000ff00047c82 */ /* 0x000fcc0008000000 */
.L_x_252:
[----:B------:R-:W-:-:S13]  /*03a0*/  ISETP.LE.AND P0, PT, R20, UR4, PT ;  /* 0x0000000414007c0c */ /* 0x000fda000bf03270 */
[----:B0---4-:R-:W-:Y:S05]  /*03b0*/  @P0 BRA `(.L_x_250) ;  /* 0x0000001000ec0947 */ /* 0x011fea0003800000 */
[----:B------:R-:W0:Y:S08]  /*03c0*/  LDC.64 R24, c[0x0][0x3a8] ;  /* 0x0000ea00ff187b82 */ /* 0x000e300000000a00 */
[----:B------:R-:W3:Y:S01]  /*03d0*/  LDC.64 R22, c[0x0][0x3c0] ;  /* 0x0000f000ff167b82 */ /* 0x000ee20000000a00 */
[----:B0-----:R-:W4:Y:S04]  /*03e0*/  LDG.E R0, desc[UR8][R24.64+0x4] ;  /* 0x0000040818007981 */ /* 0x001f28000c1e1900 */
[----:B------:R-:W5:Y:S04]  /*03f0*/  LDG.E R9, desc[UR8][R24.64+0x8] ;  /* 0x0000080818097981 */ /* 0x000f68000c1e1900 */
[----:B---3--:R-:W3:Y:S04]  /*0400*/  LDG.E R21, desc[UR8][R22.64+0x4] ;  /* 0x0000040816157981 */ /* 0x008ee8000c1e1900 */
[----:B------:R-:W2:Y:S01]  /*0410*/  LDG.E R8, desc[UR8][R22.64+0x8] ;  /* 0x0000080816087981 */ /* 0x000ea2000c1e1900 */
[----:B----4-:R-:W-:-:S04]  /*0420*/  IMAD R0, R12, R0, R5 ;  /* 0x000000000c007224 */ /* 0x010fc800078e0205 */
[----:B-----5:R-:W-:Y:S02]  /*0430*/  IMAD R15, R9, UR4, R0 ;  /* 0x00000004090f7c24 */ /* 0x020fe4000f8e0200 */
[----:B---3--:R-:W-:-:S04]  /*0440*/  IMAD R10, R21, UR4, R4 ;  /* 0x00000004150a7c24 */ /* 0x008fc8000f8e0204 */
[----:B--2---:R-:W-:Y:S02]  /*0450*/  IMAD R11, R7, R8, R10 ;  /* 0x00000008070b7224 */ /* 0x004fe400078e020a */
[----:B-1----:R-:W-:-:S04]  /*0460*/  IMAD.WIDE R14, R15, 0x4, R18 ;  /* 0x000000040f0e7825 */ /* 0x002fc800078e0212 */
[----:B------:R-:W-:Y:S01]  /*0470*/  IMAD.WIDE R10, R11, 0x4, R16 ;  /* 0x000000040b0a7825 */ /* 0x000fe200078e0210 */
[----:B------:R-:W2:Y:S04]  /*0480*/  LDG.E R26, desc[UR8][R14.64] ;  /* 0x000000080e1a7981 */ /* 0x000ea8000c1e1900 */
[----:B------:R-:W3:Y:S01]  /*0490*/  LDG.E R27, desc[UR8][R10.64] ;  /* 0x000000080a1b7981 */ /* 0x000ee2000c1e1900 */
[----:B------:R-:W-:-:S06]  /*04a0*/  UIADD3 UR5, UPT, UPT, UR4, 0x1, URZ ;  /* 0x0000000104057890 */ /* 0x000fcc000fffe0ff */
[----:B------:R-:W-:Y:S01]  /*04b0*/  ISETP.LE.AND P0, PT, R20, UR5, PT ;  /* 0x0000000514007c0c */ /* 0x000fe2000bf03270 */
[----:B--2---:R0:W-:Y:S04]  /*04c0*/  STS [R3], R26 ;  /* 0x0000001a03007388 */ /* 0x0041e80000000800 */
[----:B---3--:R0:W-:Y:S08]  /*04d0*/  STS [R2], R27 ;  /* 0x0000001b02007388 */ /* 0x0081f00000000800 */
[----:B------:R-:W-:Y:S05]  /*04e0*/  @P0 BRA `(.L_x_250) ;  /* 0x0000001000a00947 */ /* 0x000fea0003800000 */
[----:B------:R-:W-:-:S04]  /*04f0*/  IMAD.WIDE R14, R9, 0x4, R14 ;  /* 0x00000004090e7825 */ /* 0x000fc800078e020e */
[----:B------:R-:W-:Y:S01]  /*0500*/  IMAD.WIDE R10, R21, 0x4, R10 ;  /* 0x00000004150a7825 */ /* 0x000fe200078e020a */
[----:B------:R-:W2:Y:S04]  /*0510*/  LDG.E R22, desc[UR8][R14.64] ;  /* 0x000000080e167981 */ /* 0x000ea8000c1e1900 */
[----:B------:R-:W3:Y:S01]  /*0520*/  LDG.E R23, desc[UR8][R10.64] ;  /* 0x000000080a177981 */ /* 0x000ee2000c1e1900 */
[----:B------:R-:W-:-:S06]  /*0530*/  UIADD3 UR5, UPT, UPT, UR4, 0x2, URZ ;  /* 0x0000000204057890 */ /* 0x000fcc000fffe0ff */
[----:B------:R-:W-:Y:S01]  /*0540*/  ISETP.LE.AND P0, PT, R20, UR5, PT ;  /* 0x0000000514007c0c */ /* 0x000fe2000bf03270 */
[----:B--2---:R4:W-:Y:S04]  /*0550*/  STS [R3+0x4], R22 ;  /* 0x0000041603007388 */ /* 0x0049e80000000800 */
[----:B---3--:R4:W-:Y:S08]  /*0560*/  STS [R2+0x80], R23 ;  /* 0x0000801702007388 */ /* 0x0089f00000000800 */
[----:B------:R-:W-:Y:S05]  /*0570*/  @P0 BRA `(.L_x_250) ;  /* 0x00000010007c0947 */ /* 0x000fea0003800000 */
[----:B------:R-:W-:-:S04]  /*0580*/  IMAD.WIDE R14, R9, 0x4, R14 ;  /* 0x00000004090e7825 */ /* 0x000fc800078e020e */
[----:B------:R-:W-:Y:S01]  /*0590*/  IMAD.WIDE R10, R21, 0x4, R10 ;  /* 0x00000004150a7825 */ /* 0x000fe200078e020a */
[----:B----4-:R-:W2:Y:S04]  /*05a0*/  LDG.E R22, desc[UR8][R14.64] ;  /* 0x000000080e167981 */ /* 0x010ea8000c1e1900 */
[----:B------:R-:W3:Y:S01]  /*05b0*/  LDG.E R23, desc[UR8][R10.64] ;  /* 0x000000080a177981 */ /* 0x000ee2000c1e1900 */
[----:B------:R-:W-:-:S06]  /*05c0*/  UIADD3 UR5, UPT, UPT, UR4, 0x3, URZ ;  /* 0x0000000304057890 */ /* 0x000fcc000fffe0ff */
[----:B------:R-:W-:Y:S01]  /*05d0*/  ISETP.LE.AND P0, PT, R20, UR5, PT ;  /* 0x0000000514007c0c */ /* 0x000fe2000bf03270 */
[----:B--2---:R1:W-:Y:S04]  /*05e0*/  STS [R3+0x8], R22 ;  /* 0x0000081603007388 */ /* 0x0043e80000000800 */
[----:B---3--:R1:W-:Y:S08]  /*05f0*/  STS [R2+0x100], R23 ;  /* 0x0001001702007388 */ /* 0x0083f00000000800 */
[----:B------:R-:W-:Y:S05]  /*0600*/  @P0 BRA `(.L_x_250) ;  /* 0x0000001000580947 */ /* 0x000fea0003800000 */
[----:B------:R-:W-:-:S04]  /*0610*/  IMAD.WIDE R14, R9, 0x4, R14 ;  /* 0x00000004090e7825 */ /* 0x000fc800078e020e */
[----:B------:R-:W-:Y:S02]  /*0620*/  IMAD.WIDE R10, R21, 0x4, R10 ;  /* 0x00000004150a7825 */ /* 0x000fe400078e020a */
[----:B------:R-:W2:Y:S04]  /*0630*/  LDG.E R14, desc[UR8][R14.64] ;  /* 0x000000080e0e7981 */ /* 0x000ea8000c1e1900 */
[----:B------:R-:W3:Y:S01]  /*0640*/  LDG.E R11, desc[UR8][R10.64] ;  /* 0x000000080a0b7981 */ /* 0x000ee2000c1e1900 */
[----:B------:R-:W-:-:S06]  /*0650*/  UIADD3 UR5, UPT, UPT, UR4, 0x4, URZ ;  /* 0x0000000404057890 */ /* 0x000fcc000fffe0ff */
[----:B------:R-:W-:Y:S01]  /*0660*/  ISETP.LE.AND P0, PT, R20, UR5, PT ;  /* 0x0000000514007c0c */ /* 0x000fe2000bf03270 */
[----:B--2---:R2:W-:Y:S04]  /*0670*/  STS [R3+0xc], R14 ;  /* 0x00000c0e03007388 */ /* 0x0045e80000000800 */
[----:B---3--:R2:W-:Y:S08]  /*0680*/  STS [R2+0x180], R11 ;  /* 0x0001800b02007388 */ /* 0x0085f00000000800 */
[----:B------:R-:W-:Y:S05]  /*0690*/  @P0 BRA `(.L_x_250) ;  /* 0x0000001000340947 */ /* 0x000fea0003800000 */
[----:B------:R-:W-:Y:S02]  /*06a0*/  IMAD R10, R21, UR5, R4 ;  /* 0x00000005150a7c24 */ /* 0x000fe4000f8e0204 */
[----:B------:R-:W-:Y:S02]  /*06b0*/  IMAD R15, R9, UR5, R0 ;  /* 0x00000005090f7c24 */ /* 0x000fe4000f8e0200 */
[----:B--2---:R-:W-:Y:S02]  /*06c0*/  IMAD R11, R7, R8, R10 ;  /* 0x00000008070b7224 */ /* 0x004fe400078e020a */
[----:B------:R-:W-:-:S04]  /*06d0*/  IMAD.WIDE R14, R15, 0x4, R18 ;  /* 0x000000040f0e7825 */ /* 0x000fc800078e0212 */
[----:B------:R-:W-:Y:S01]  /*06e0*/  IMAD.WIDE R10, R11, 0x4, R16 ;  /* 0x000000040b0a7825 */ /* 0x000fe200078e0210 */
[----:B-1----:R-:W2:Y:S04]  /*06f0*/  LDG.E R22, desc[UR8][R14.64] ;  /* 0x000000080e167981 */ /* 0x002ea8000c1e1900 */
        /* <DEDUP_REMOVED lines=190> */
[----:B--2---:R-:W-:Y:S02]  /*12e0*/  IMAD R11, R9, UR5, R0 ;  /* 0x00000005090b7c24 */ /* 0x004fe4000f8e0200 */
[----:B------:R-:W-:Y:S02]  /*12f0*/  IMAD R15, R7, R8, R10 ;  /* 0x00000008070f7224 */ /* 0x000fe400078e020a */
        /* <DEDUP_REMOVED lines=36> */
[----:B--2---:R-:W-:Y:S02]  /*1540*/  IMAD R10, R21, UR5, R4 ;  /* 0x00000005150a7c24 */ /* 0x004fe4000f8e0204 */
[----:B------:R-:W-:Y:S02]  /*1550*/  IMAD R15, R9, UR5, R0 ;  /* 0x00000005090f7c24 */ /* 0x000fe4000f8e0200 */
[----:B------:R-:W-:Y:S02]  /*1560*/  IMAD R11, R7, R8, R10 ;  /* 0x00000008070b7224 */ /* 0x000fe400078e020a */
[----:B------:R-:W-:-:S04]  /*1570*/  IMAD.WIDE R14, R15, 0x4, R18 ;  /* 0x000000040f0e7825 */ /* 0x000fc800078e0212 */
[----:B------:R-:W-:Y:S01]  /*1580*/  IMAD.WIDE R10, R11, 0x4, R16 ;  /* 0x000000040b0a7825 */ /* 0x000fe200078e0210 */
[----:B------:R-:W2:Y:S04]  /*1590*/  LDG.E R0, desc[UR8][R14.64] ;  /* 0x000000080e007981 */ /* 0x000ea8000c1e1900 */
[----:B-1----:R-:W3:Y:S01]  /*15a0*/  LDG.E R23, desc[UR8][R10.64] ;  /* 0x000000080a177981 */ /* 0x002ee2000c1e1900 */
        /* <DEDUP_REMOVED lines=14> */
[----:B------:R-:W-:Y:S01]  /*1690*/  UIADD3 UR5, UPT, UPT, UR4, 0x1f, URZ ;  /* 0x0000001f04057890 */ /* 0x000fe2000fffe0ff */
[----:B------:R-:W-:-:S04]  /*16a0*/  IMAD.WIDE R14, R9, 0x4, R14 ;  /* 0x00000004090e7825 */ /* 0x000fc800078e020e */
[----:B------:R-:W-:Y:S01]  /*16b0*/  IMAD.WIDE R10, R21, 0x4, R10 ;  /* 0x00000004150a7825 */ /* 0x000fe200078e020a */
[----:B------:R-:W-:-:S13]  /*16c0*/  ISETP.LE.AND P0, PT, R20, UR5, PT ;  /* 0x0000000514007c0c */ /* 0x000fda000bf03270 */
[----:B------:R-:W-:Y:S02]  /*16d0*/  @!P0 IMAD.WIDE R8, R9, 0x4, R14 ;  /* 0x0000000409088825 */ /* 0x000fe400078e020e */
[----:B------:R-:W2:Y:S02]  /*16e0*/  LDG.E R14, desc[UR8][R14.64] ;  /* 0x000000080e0e7981 */ /* 0x000ea4000c1e1900 */
[----:B------:R-:W-:Y:S02]  /*16f0*/  @!P0 IMAD.WIDE R20, R21, 0x4, R10 ;  /* 0x0000000415148825 */ /* 0x000fe400078e020a */
[----:B------:R-:W3:Y:S04]  /*1700*/  LDG.E R11, desc[UR8][R10.64] ;  /* 0x000000080a0b7981 */ /* 0x000ee8000c1e1900 */
[----:B------:R-:W4:Y:S04]  /*1710*/  @!P0 LDG.E R8, desc[UR8][R8.64] ;  /* 0x0000000808088981 */ /* 0x000f28000c1e1900 */
[----:B------:R-:W5:Y:S04]  /*1720*/  @!P0 LDG.E R21, desc[UR8][R20.64] ;  /* 0x0000000814158981 */ /* 0x000f68000c1e1900 */
[----:B--2---:R2:W-:Y:S04]  /*1730*/  STS [R3+0x78], R14 ;  /* 0x0000780e03007388 */ /* 0x0045e80000000800 */
[----:B---3--:R2:W-:Y:S04]  /*1740*/  STS [R2+0xf00], R11 ;  /* 0x000f000b02007388 */ /* 0x0085e80000000800 */
[----:B----4-:R2:W-:Y:S04]  /*1750*/  @!P0 STS [R3+0x7c], R8 ;  /* 0x00007c0803008388 */ /* 0x0105e80000000800 */
[----:B-----5:R2:W-:Y:S02]  /*1760*/  @!P0 STS [R2+0xf80], R21 ;  /* 0x000f801502008388 */ /* 0x0205e40000000800 */
.L_x_250:
[----:B--2---:R-:W1:Y:S08]  /*1770*/  LDC.64 R14, c[0x0][0x3a0] ;  /* 0x0000e800ff0e7b82 */ /* 0x004e700000000a00 */
[----:B------:R-:W-:Y:S06]  /*1780*/  BAR.SYNC.DEFER_BLOCKING 0x0 ;  /* 0x0000000000007b1d */ /* 0x000fec0000010000 */
[----:B-1----:R-:W2:Y:S02]  /*1790*/  LDG.E R0, desc[UR8][R14.64+0x8] ;  /* 0x000008080e007981 */ /* 0x002ea4000c1e1900 */
[----:B--2---:R-:W-:-:S13]  /*17a0*/  ISETP.LE.AND P0, PT, R0, UR4, PT ;  /* 0x0000000400007c0c */ /* 0x004fda000bf03270 */
[----:B------:R-:W-:Y:S05]  /*17b0*/  @P0 BRA `(.L_x_251) ;  /* 0x0000000800ac0947 */ /* 0x000fea0003800000 */
[----:B------:R-:W-:Y:S01]  /*17c0*/  LDS R20, [R2] ;  /* 0x0000000002147984 */ /* 0x000fe20000000800 */
[----:B------:R-:W-:-:S03]  /*17d0*/  UIADD3 UR5, UPT, UPT, UR4, 0x1, URZ ;  /* 0x0000000104057890 */ /* 0x000fc6000fffe0ff */
[----:B------:R-:W1:Y:S03]  /*17e0*/  LDS.128 R8, [R3] ;  /* 0x0000000003087984 */ /* 0x000e660000000c00 */
[----:B------:R-:W-:Y:S01]  /*17f0*/  ISETP.LE.AND P0, PT, R0, UR5, PT ;  /* 0x0000000500007c0c */ /* 0x000fe2000bf03270 */
[----:B-1----:R-:W-:-:S12]  /*1800*/  FFMA R13, R8, R20, R13 ;  /* 0x00000014080d7223 */ /* 0x002fd8000000000d */
[----:B------:R-:W-:Y:S05]  /*1810*/  @P0 BRA `(.L_x_251) ;  /* 0x0000000800940947 */ /* 0x000fea0003800000 */
[----:B------:R-:W1:Y:S01]  /*1820*/  LDS R8, [R2+0x80] ;  /* 0x0000800002087984 */ /* 0x000e620000000800 */
[----:B------:R-:W-:-:S06]  /*1830*/  UIADD3 UR5, UPT, UPT, UR4, 0x2, URZ ;  /* 0x0000000204057890 */ /* 0x000fcc000fffe0ff */
        /* <DEDUP_REMOVED lines=11> */
[----:B-1----:R-:W-:-:S05]  /*18f0*/  FFMA R21, R8, R11, R13 ;  /* 0x0000000b08157223 */ /* 0x002fca000000000d */
[----:B------:R-:W-:-:S07]  /*1900*/  MOV R13, R21 ;  /* 0x00000015000d7202 */ /* 0x000fce0000000f00 */
[----:B------:R-:W-:Y:S05]  /*1910*/  @P0 BRA `(.L_x_251) ;  /* 0x0000000800540947 */ /* 0x000fea0003800000 */
[----:B------:R-:W-:Y:S01]  /*1920*/  LDS R13, [R2+0x200] ;  /* 0x00020000020d7984 */ /* 0x000fe20000000800 */
[----:B------:R-:W-:-:S03]  /*1930*/  UIADD3 UR5, UPT, UPT, UR4, 0x5, URZ ;  /* 0x0000000504057890 */ /* 0x000fc6000fffe0ff */
[----:B------:R-:W1:Y:S03]  /*1940*/  LDS.128 R8, [R3+0x10] ;  /* 0x0000100003087984 */ /* 0x000e660000000c00 */
        /* <DEDUP_REMOVED lines=140> */
[----:B------:R-:W-:Y:S01]  /*2210*/  UIADD3 UR5, UPT, UPT, UR4, 0x1f, URZ ;  /* 0x0000001f04057890 */ /* 0x000fe2000fffe0ff */
[----:B------:R-:W1:Y:S05]  /*2220*/  LDS R9, [R2+0xf00] ;  /* 0x000f000002097984 */ /* 0x000e6a0000000800 */
[----:B------:R-:W-:-:S13]  /*2230*/  ISETP.LE.AND P0, PT, R0, UR5, PT ;  /* 0x0000000500007c0c */ /* 0x000fda000bf03270 */
[----:B------:R-:W2:Y:S01]  /*2240*/  @!P0 LDS R0, [R2+0xf80] ;  /* 0x000f800002008984 */ /* 0x000ea20000000800 */
[----:B-1----:R-:W-:-:S04]  /*2250*/  FFMA R13, R9, R10, R13 ;  /* 0x0000000a090d7223 */ /* 0x002fc8000000000d */
[----:B--2---:R-:W-:-:S07]  /*2260*/  @!P0 FFMA R13, R0, R11, R13 ;  /* 0x0000000b000d8223 */ /* 0x004fce000000000d */
.L_x_251:
[----:B------:R-:W-:Y:S06]  /*2270*/  BAR.SYNC.DEFER_BLOCKING 0x0 ;  /* 0x0000000000007b1d */ /* 0x000fec0000010000 */
[----:B------:R-:W2:Y:S01]  /*2280*/  LDG.E R20, desc[UR8][R14.64+0x8] ;  /* 0x000008080e147981 */ /* 0x000ea2000c1e1900 */
[----:B------:R-:W-:-:S06]  /*2290*/  UIADD3 UR4, UPT, UPT, UR4, 0x20, URZ ;  /* 0x0000002004047890 */ /* 0x000fcc000fffe0ff */
[----:B--2---:R-:W-:-:S13]  /*22a0*/  ISETP.LE.AND P0, PT, R20, UR4, PT ;  /* 0x0000000414007c0c */ /* 0x004fda000bf03270 */
[----:B------:R-:W-:Y:S05]  /*22b0*/  @!P0 BRA `(.L_x_252) ;  /* 0xffffffe000388947 */ /* 0x000fea000383ffff */
.L_x_249:
[----:B0---4-:R-:W0:Y:S02]  /*22c0*/  LDC.64 R2, c[0x0][0x380] ;  /* 0x0000e000ff027b82 */ /* 0x011e240000000a00 */
[----:B0-----:R-:W-:-:S05]  /*22d0*/  IMAD.WIDE R6, R6, 0x4, R2 ;  /* 0x0000000406067825 */ /* 0x001fca00078e0202 */
[----:B------:R-:W-:Y:S01]  /*22e0*/  STG.E desc[UR8][R6.64], R13 ;  /* 0x0000000d06007986 */ /* 0x000fe2000c101908 */
[----:B------:R-:W-:Y:S05]  /*22f0*/  EXIT ;  /* 0x000000000000794d */ /* 0x000fea0003800000 */
.L_x_253:
        /* <DEDUP_REMOVED lines=16> */
.L_x_371:


//--------------------- .nv.shared.reserved.0     --------------------------
	.section	.nv.shared.reserved.0,"aw",@nobits
	.weak		__nv_reservedSMEM_offset_0_alias
	.size		__nv_reservedSMEM_offset_0_alias, 0, 64
	.other		__nv_reservedSMEM_offset_0_alias,@"STO_CUDA_RESERVED_SHARED STV_DEFAULT"
__nv_reservedSMEM_offset_0_alias:
	.zero		0
	.zero		64


//--------------------- .nv.shared._Z12reduceKernelPfPiS0_iS_S0_S0_ifii --------------------------
	.section	.nv.shared._Z12reduceKernelPfPiS0_iS_S0_S0_ifii,"aw",@nobits
	.sectionflags	@""
	.align	8
.nv.shared._Z12reduceKernelPfPiS0_iS_S0_S0_ifii:
	.zero		9216


//--------------------- .nv.shared._Z20MatrixMultiplyKernelPfPKiS1_S_S1_S1_S_S1_S1_ --------------------------
	.section	.nv.shared._Z20MatrixMultiplyKernelPfPKiS1_S_S1_S1_S_S1_S1_,"aw",@nobits
	.sectionflags	@""
	.align	4
.nv.shared._Z20MatrixMultiplyKernelPfPKiS1_S_S1_S1_S_S1_S1_:
	.zero		9216


//--------------------- .nv.constant0._Z9zipKernelPfPiS0_iiS_S0_S0_iS_S0_S0_ii --------------------------
	.section	.nv.constant0._Z9zipKernelPfPiS0_iiS_S0_S0_iS_S0_S0_ii,"a",@progbits
	.sectionflags	@""
	.align	4
.nv.constant0._Z9zipKernelPfPiS0_iiS_S0_S0_iS_S0_S0_ii:
	.zero		992


//--------------------- .nv.constant0._Z12reduceKernelPfPiS0_iS_S0_S0_ifii --------------------------
	.section	.nv.constant0._Z12reduceKernelPfPiS0_iS_S0_S0_ifii,"a",@progbits
	.sectionflags	@""
	.align	4
.nv.constant0._Z12reduceKernelPfPiS0_iS_S0_S0_ifii:
	.zero		968


//--------------------- .nv.constant0._Z9mapKernelPfPiS0_iS_S0_S0_ii --------------------------
	.section	.nv.constant0._Z9mapKernelPfPiS0_iS_S0_S0_ii,"a",@progbits
	.sectionflags	@""
	.align	4
.nv.constant0._Z9mapKernelPfPiS0_iS_S0_S0_ii:
	.zero		960


//--------------------- .nv.constant0._Z20MatrixMultiplyKernelPfPKiS1_S_S1_S1_S_S1_S1_ --------------------------
	.section	.nv.constant0._Z20MatrixMultiplyKernelPfPKiS1_S_S1_S1_S_S1_S1_,"a",@progbits
	.sectionflags	@""
	.align	4
.nv.constant0._Z20MatrixMultiplyKernelPfPKiS1_S_S1_S1_S_S1_S1_:
	.zero		968


//--------------------- SYMBOLS --------------------------

	.type		.nv.reservedSmem.offset0,@object
	.size		.nv.reservedSmem.offset0,0x4
	.type		.nv.reservedSmem.cap,@object
	.size		.nv.reservedSmem.cap,0x4
